//
// Generated by NVIDIA NVVM Compiler
//
// Compiler Build ID: CL-36424714
// Cuda compilation tools, release 13.0, V13.0.88
// Based on NVVM 20.0.0
//

.version 9.0
.target sm_100
.address_size 64

	// .globl	_ZN6thrust24THRUST_300001_SM_1000_NS8cuda_cub4core6detail13_kernel_agentINS1_15__reduce_by_key9InitAgentIN3cub18CUB_300001_SM_100024ReduceByKeyScanTileStateI5VoxeliLb0EEEiPiEEJSB_iSC_EEEvDpT0_
.global .align 1 .b8 _ZN34_INTERNAL_c1c96fdc_4_k_cu_45fdf2944cuda3std3__45__cpo5beginE[1];
.global .align 1 .b8 _ZN34_INTERNAL_c1c96fdc_4_k_cu_45fdf2944cuda3std3__45__cpo3endE[1];
.global .align 1 .b8 _ZN34_INTERNAL_c1c96fdc_4_k_cu_45fdf2944cuda3std3__45__cpo6cbeginE[1];
.global .align 1 .b8 _ZN34_INTERNAL_c1c96fdc_4_k_cu_45fdf2944cuda3std3__45__cpo4cendE[1];
.global .align 1 .b8 _ZN34_INTERNAL_c1c96fdc_4_k_cu_45fdf2944cuda3std3__45__cpo6rbeginE[1];
.global .align 1 .b8 _ZN34_INTERNAL_c1c96fdc_4_k_cu_45fdf2944cuda3std3__45__cpo4rendE[1];
.global .align 1 .b8 _ZN34_INTERNAL_c1c96fdc_4_k_cu_45fdf2944cuda3std3__45__cpo7crbeginE[1];
.global .align 1 .b8 _ZN34_INTERNAL_c1c96fdc_4_k_cu_45fdf2944cuda3std3__45__cpo5crendE[1];
.global .align 1 .b8 _ZN34_INTERNAL_c1c96fdc_4_k_cu_45fdf2944cuda3std3__436_GLOBAL__N__c1c96fdc_4_k_cu_45fdf2946ignoreE[1];
.global .align 1 .b8 _ZN34_INTERNAL_c1c96fdc_4_k_cu_45fdf2944cuda3std3__419piecewise_constructE[1];
.global .align 1 .b8 _ZN34_INTERNAL_c1c96fdc_4_k_cu_45fdf2944cuda3std3__48in_placeE[1];
.global .align 1 .b8 _ZN34_INTERNAL_c1c96fdc_4_k_cu_45fdf2944cuda3std3__420unreachable_sentinelE[1];
.global .align 1 .b8 _ZN34_INTERNAL_c1c96fdc_4_k_cu_45fdf2944cuda3std3__47nulloptE[1];
.global .align 1 .b8 _ZN34_INTERNAL_c1c96fdc_4_k_cu_45fdf2944cuda3std3__48unexpectE[1];
.global .align 1 .b8 _ZN34_INTERNAL_c1c96fdc_4_k_cu_45fdf2944cuda3std6ranges3__45__cpo4swapE[1];
.global .align 1 .b8 _ZN34_INTERNAL_c1c96fdc_4_k_cu_45fdf2944cuda3std6ranges3__45__cpo9iter_moveE[1];
.global .align 1 .b8 _ZN34_INTERNAL_c1c96fdc_4_k_cu_45fdf2944cuda3std6ranges3__45__cpo5beginE[1];
.global .align 1 .b8 _ZN34_INTERNAL_c1c96fdc_4_k_cu_45fdf2944cuda3std6ranges3__45__cpo3endE[1];
.global .align 1 .b8 _ZN34_INTERNAL_c1c96fdc_4_k_cu_45fdf2944cuda3std6ranges3__45__cpo6cbeginE[1];
.global .align 1 .b8 _ZN34_INTERNAL_c1c96fdc_4_k_cu_45fdf2944cuda3std6ranges3__45__cpo4cendE[1];
.global .align 1 .b8 _ZN34_INTERNAL_c1c96fdc_4_k_cu_45fdf2944cuda3std6ranges3__45__cpo7advanceE[1];
.global .align 1 .b8 _ZN34_INTERNAL_c1c96fdc_4_k_cu_45fdf2944cuda3std6ranges3__45__cpo9iter_swapE[1];
.global .align 1 .b8 _ZN34_INTERNAL_c1c96fdc_4_k_cu_45fdf2944cuda3std6ranges3__45__cpo4nextE[1];
.global .align 1 .b8 _ZN34_INTERNAL_c1c96fdc_4_k_cu_45fdf2944cuda3std6ranges3__45__cpo4prevE[1];
.global .align 1 .b8 _ZN34_INTERNAL_c1c96fdc_4_k_cu_45fdf2944cuda3std6ranges3__45__cpo4dataE[1];
.global .align 1 .b8 _ZN34_INTERNAL_c1c96fdc_4_k_cu_45fdf2944cuda3std6ranges3__45__cpo5cdataE[1];
.global .align 1 .b8 _ZN34_INTERNAL_c1c96fdc_4_k_cu_45fdf2944cuda3std6ranges3__45__cpo4sizeE[1];
.global .align 1 .b8 _ZN34_INTERNAL_c1c96fdc_4_k_cu_45fdf2944cuda3std6ranges3__45__cpo5ssizeE[1];
.global .align 1 .b8 _ZN34_INTERNAL_c1c96fdc_4_k_cu_45fdf2944cuda3std6ranges3__45__cpo8distanceE[1];
.global .align 1 .b8 _ZN34_INTERNAL_c1c96fdc_4_k_cu_45fdf2946thrust24THRUST_300001_SM_1000_NS8cuda_cub3parE[1];
.global .align 1 .b8 _ZN34_INTERNAL_c1c96fdc_4_k_cu_45fdf2946thrust24THRUST_300001_SM_1000_NS8cuda_cub10par_nosyncE[1];
.global .align 1 .b8 _ZN34_INTERNAL_c1c96fdc_4_k_cu_45fdf2946thrust24THRUST_300001_SM_1000_NS6system6detail10sequential3seqE[1];
.global .align 1 .b8 _ZN34_INTERNAL_c1c96fdc_4_k_cu_45fdf2946thrust24THRUST_300001_SM_1000_NS6system3cpp3parE[1];
.global .align 1 .b8 _ZN34_INTERNAL_c1c96fdc_4_k_cu_45fdf2946thrust24THRUST_300001_SM_1000_NS12placeholders2_1E[1];
.global .align 1 .b8 _ZN34_INTERNAL_c1c96fdc_4_k_cu_45fdf2946thrust24THRUST_300001_SM_1000_NS12placeholders2_2E[1];
.global .align 1 .b8 _ZN34_INTERNAL_c1c96fdc_4_k_cu_45fdf2946thrust24THRUST_300001_SM_1000_NS12placeholders2_3E[1];
.global .align 1 .b8 _ZN34_INTERNAL_c1c96fdc_4_k_cu_45fdf2946thrust24THRUST_300001_SM_1000_NS12placeholders2_4E[1];
.global .align 1 .b8 _ZN34_INTERNAL_c1c96fdc_4_k_cu_45fdf2946thrust24THRUST_300001_SM_1000_NS12placeholders2_5E[1];
.global .align 1 .b8 _ZN34_INTERNAL_c1c96fdc_4_k_cu_45fdf2946thrust24THRUST_300001_SM_1000_NS12placeholders2_6E[1];
.global .align 1 .b8 _ZN34_INTERNAL_c1c96fdc_4_k_cu_45fdf2946thrust24THRUST_300001_SM_1000_NS12placeholders2_7E[1];
.global .align 1 .b8 _ZN34_INTERNAL_c1c96fdc_4_k_cu_45fdf2946thrust24THRUST_300001_SM_1000_NS12placeholders2_8E[1];
.global .align 1 .b8 _ZN34_INTERNAL_c1c96fdc_4_k_cu_45fdf2946thrust24THRUST_300001_SM_1000_NS12placeholders2_9E[1];
.global .align 1 .b8 _ZN34_INTERNAL_c1c96fdc_4_k_cu_45fdf2946thrust24THRUST_300001_SM_1000_NS12placeholders3_10E[1];
.global .align 1 .b8 _ZN34_INTERNAL_c1c96fdc_4_k_cu_45fdf2946thrust24THRUST_300001_SM_1000_NS3seqE[1];
.global .align 1 .b8 _ZN34_INTERNAL_c1c96fdc_4_k_cu_45fdf2946thrust24THRUST_300001_SM_1000_NS6deviceE[1];
.extern .shared .align 16 .b8 _ZN6thrust24THRUST_300001_SM_1000_NS8cuda_cub4core6detail5shmemE[];

.visible .entry _ZN6thrust24THRUST_300001_SM_1000_NS8cuda_cub4core6detail13_kernel_agentINS1_15__reduce_by_key9InitAgentIN3cub18CUB_300001_SM_100024ReduceByKeyScanTileStateI5VoxeliLb0EEEiPiEEJSB_iSC_EEEvDpT0_(
	.param .align 8 .b8 _ZN6thrust24THRUST_300001_SM_1000_NS8cuda_cub4core6detail13_kernel_agentINS1_15__reduce_by_key9InitAgentIN3cub18CUB_300001_SM_100024ReduceByKeyScanTileStateI5VoxeliLb0EEEiPiEEJSB_iSC_EEEvDpT0__param_0[24],
	.param .u32 _ZN6thrust24THRUST_300001_SM_1000_NS8cuda_cub4core6detail13_kernel_agentINS1_15__reduce_by_key9InitAgentIN3cub18CUB_300001_SM_100024ReduceByKeyScanTileStateI5VoxeliLb0EEEiPiEEJSB_iSC_EEEvDpT0__param_1,
	.param .u64 .ptr .align 1 _ZN6thrust24THRUST_300001_SM_1000_NS8cuda_cub4core6detail13_kernel_agentINS1_15__reduce_by_key9InitAgentIN3cub18CUB_300001_SM_100024ReduceByKeyScanTileStateI5VoxeliLb0EEEiPiEEJSB_iSC_EEEvDpT0__param_2
)
.maxntid 128
{
	.reg .pred 	%p<6>;
	.reg .b32 	%r<11>;
	.reg .b64 	%rd<9>;

	ld.param.u64 	%rd3, [_ZN6thrust24THRUST_300001_SM_1000_NS8cuda_cub4core6detail13_kernel_agentINS1_15__reduce_by_key9InitAgentIN3cub18CUB_300001_SM_100024ReduceByKeyScanTileStateI5VoxeliLb0EEEiPiEEJSB_iSC_EEEvDpT0__param_0];
	ld.param.u32 	%r4, [_ZN6thrust24THRUST_300001_SM_1000_NS8cuda_cub4core6detail13_kernel_agentINS1_15__reduce_by_key9InitAgentIN3cub18CUB_300001_SM_100024ReduceByKeyScanTileStateI5VoxeliLb0EEEiPiEEJSB_iSC_EEEvDpT0__param_1];
	ld.param.u64 	%rd2, [_ZN6thrust24THRUST_300001_SM_1000_NS8cuda_cub4core6detail13_kernel_agentINS1_15__reduce_by_key9InitAgentIN3cub18CUB_300001_SM_100024ReduceByKeyScanTileStateI5VoxeliLb0EEEiPiEEJSB_iSC_EEEvDpT0__param_2];
	cvta.to.global.u64 	%rd1, %rd3;
	mov.u32 	%r1, %ctaid.x;
	mov.u32 	%r5, %ntid.x;
	mov.u32 	%r2, %tid.x;
	mad.lo.s32 	%r3, %r1, %r5, %r2;
	setp.ge.s32 	%p1, %r3, %r4;
	@%p1 bra 	$L__BB0_2;
	mul.wide.s32 	%rd4, %r3, 4;
	add.s64 	%rd5, %rd1, %rd4;
	mov.b32 	%r6, 99;
	st.global.u32 	[%rd5+128], %r6;
$L__BB0_2:
	setp.ne.s32 	%p2, %r1, 0;
	setp.gt.u32 	%p3, %r2, 31;
	or.pred  	%p4, %p2, %p3;
	@%p4 bra 	$L__BB0_4;
	mul.wide.u32 	%rd6, %r2, 4;
	add.s64 	%rd7, %rd1, %rd6;
	mov.b32 	%r8, 0;
	st.global.u32 	[%rd7], %r8;
$L__BB0_4:
	or.b32  	%r9, %r1, %r2;
	setp.ne.s32 	%p5, %r9, 0;
	@%p5 bra 	$L__BB0_6;
	cvta.to.global.u64 	%rd8, %rd2;
	mov.b32 	%r10, 0;
	st.global.u32 	[%rd8], %r10;
$L__BB0_6:
	ret;

}
	// .globl	_ZN6thrust24THRUST_300001_SM_1000_NS8cuda_cub4core6detail13_kernel_agentINS1_15__reduce_by_key16ReduceByKeyAgentINS0_10device_ptrIiEENS7_I5VoxelEES8_SA_N4cuda3std3__48equal_toIiEENSD_4plusIS9_EEPiiEEJS8_SA_S8_SA_SI_N3cub18CUB_300001_SM_100024ReduceByKeyScanTileStateIS9_iLb0EEESF_SH_iiEEEvDpT0_
.visible .entry _ZN6thrust24THRUST_300001_SM_1000_NS8cuda_cub4core6detail13_kernel_agentINS1_15__reduce_by_key16ReduceByKeyAgentINS0_10device_ptrIiEENS7_I5VoxelEES8_SA_N4cuda3std3__48equal_toIiEENSD_4plusIS9_EEPiiEEJS8_SA_S8_SA_SI_N3cub18CUB_300001_SM_100024ReduceByKeyScanTileStateIS9_iLb0EEESF_SH_iiEEEvDpT0_(
	.param .align 8 .b8 _ZN6thrust24THRUST_300001_SM_1000_NS8cuda_cub4core6detail13_kernel_agentINS1_15__reduce_by_key16ReduceByKeyAgentINS0_10device_ptrIiEENS7_I5VoxelEES8_SA_N4cuda3std3__48equal_toIiEENSD_4plusIS9_EEPiiEEJS8_SA_S8_SA_SI_N3cub18CUB_300001_SM_100024ReduceByKeyScanTileStateIS9_iLb0EEESF_SH_iiEEEvDpT0__param_0[8],
	.param .align 8 .b8 _ZN6thrust24THRUST_300001_SM_1000_NS8cuda_cub4core6detail13_kernel_agentINS1_15__reduce_by_key16ReduceByKeyAgentINS0_10device_ptrIiEENS7_I5VoxelEES8_SA_N4cuda3std3__48equal_toIiEENSD_4plusIS9_EEPiiEEJS8_SA_S8_SA_SI_N3cub18CUB_300001_SM_100024ReduceByKeyScanTileStateIS9_iLb0EEESF_SH_iiEEEvDpT0__param_1[8],
	.param .align 8 .b8 _ZN6thrust24THRUST_300001_SM_1000_NS8cuda_cub4core6detail13_kernel_agentINS1_15__reduce_by_key16ReduceByKeyAgentINS0_10device_ptrIiEENS7_I5VoxelEES8_SA_N4cuda3std3__48equal_toIiEENSD_4plusIS9_EEPiiEEJS8_SA_S8_SA_SI_N3cub18CUB_300001_SM_100024ReduceByKeyScanTileStateIS9_iLb0EEESF_SH_iiEEEvDpT0__param_2[8],
	.param .align 8 .b8 _ZN6thrust24THRUST_300001_SM_1000_NS8cuda_cub4core6detail13_kernel_agentINS1_15__reduce_by_key16ReduceByKeyAgentINS0_10device_ptrIiEENS7_I5VoxelEES8_SA_N4cuda3std3__48equal_toIiEENSD_4plusIS9_EEPiiEEJS8_SA_S8_SA_SI_N3cub18CUB_300001_SM_100024ReduceByKeyScanTileStateIS9_iLb0EEESF_SH_iiEEEvDpT0__param_3[8],
	.param .u64 .ptr .align 1 _ZN6thrust24THRUST_300001_SM_1000_NS8cuda_cub4core6detail13_kernel_agentINS1_15__reduce_by_key16ReduceByKeyAgentINS0_10device_ptrIiEENS7_I5VoxelEES8_SA_N4cuda3std3__48equal_toIiEENSD_4plusIS9_EEPiiEEJS8_SA_S8_SA_SI_N3cub18CUB_300001_SM_100024ReduceByKeyScanTileStateIS9_iLb0EEESF_SH_iiEEEvDpT0__param_4,
	.param .align 8 .b8 _ZN6thrust24THRUST_300001_SM_1000_NS8cuda_cub4core6detail13_kernel_agentINS1_15__reduce_by_key16ReduceByKeyAgentINS0_10device_ptrIiEENS7_I5VoxelEES8_SA_N4cuda3std3__48equal_toIiEENSD_4plusIS9_EEPiiEEJS8_SA_S8_SA_SI_N3cub18CUB_300001_SM_100024ReduceByKeyScanTileStateIS9_iLb0EEESF_SH_iiEEEvDpT0__param_5[24],
	.param .align 1 .b8 _ZN6thrust24THRUST_300001_SM_1000_NS8cuda_cub4core6detail13_kernel_agentINS1_15__reduce_by_key16ReduceByKeyAgentINS0_10device_ptrIiEENS7_I5VoxelEES8_SA_N4cuda3std3__48equal_toIiEENSD_4plusIS9_EEPiiEEJS8_SA_S8_SA_SI_N3cub18CUB_300001_SM_100024ReduceByKeyScanTileStateIS9_iLb0EEESF_SH_iiEEEvDpT0__param_6[1],
	.param .align 1 .b8 _ZN6thrust24THRUST_300001_SM_1000_NS8cuda_cub4core6detail13_kernel_agentINS1_15__reduce_by_key16ReduceByKeyAgentINS0_10device_ptrIiEENS7_I5VoxelEES8_SA_N4cuda3std3__48equal_toIiEENSD_4plusIS9_EEPiiEEJS8_SA_S8_SA_SI_N3cub18CUB_300001_SM_100024ReduceByKeyScanTileStateIS9_iLb0EEESF_SH_iiEEEvDpT0__param_7[1],
	.param .u32 _ZN6thrust24THRUST_300001_SM_1000_NS8cuda_cub4core6detail13_kernel_agentINS1_15__reduce_by_key16ReduceByKeyAgentINS0_10device_ptrIiEENS7_I5VoxelEES8_SA_N4cuda3std3__48equal_toIiEENSD_4plusIS9_EEPiiEEJS8_SA_S8_SA_SI_N3cub18CUB_300001_SM_100024ReduceByKeyScanTileStateIS9_iLb0EEESF_SH_iiEEEvDpT0__param_8,
	.param .u32 _ZN6thrust24THRUST_300001_SM_1000_NS8cuda_cub4core6detail13_kernel_agentINS1_15__reduce_by_key16ReduceByKeyAgentINS0_10device_ptrIiEENS7_I5VoxelEES8_SA_N4cuda3std3__48equal_toIiEENSD_4plusIS9_EEPiiEEJS8_SA_S8_SA_SI_N3cub18CUB_300001_SM_100024ReduceByKeyScanTileStateIS9_iLb0EEESF_SH_iiEEEvDpT0__param_9
)
.maxntid 256
{
	.reg .pred 	%p<305>;
	.reg .b32 	%r<2666>;
	.reg .b64 	%rd<744>;
	.reg .b64 	%fd<1286>;

	ld.param.u64 	%rd97, [_ZN6thrust24THRUST_300001_SM_1000_NS8cuda_cub4core6detail13_kernel_agentINS1_15__reduce_by_key16ReduceByKeyAgentINS0_10device_ptrIiEENS7_I5VoxelEES8_SA_N4cuda3std3__48equal_toIiEENSD_4plusIS9_EEPiiEEJS8_SA_S8_SA_SI_N3cub18CUB_300001_SM_100024ReduceByKeyScanTileStateIS9_iLb0EEESF_SH_iiEEEvDpT0__param_5+16];
	ld.param.u64 	%rd96, [_ZN6thrust24THRUST_300001_SM_1000_NS8cuda_cub4core6detail13_kernel_agentINS1_15__reduce_by_key16ReduceByKeyAgentINS0_10device_ptrIiEENS7_I5VoxelEES8_SA_N4cuda3std3__48equal_toIiEENSD_4plusIS9_EEPiiEEJS8_SA_S8_SA_SI_N3cub18CUB_300001_SM_100024ReduceByKeyScanTileStateIS9_iLb0EEESF_SH_iiEEEvDpT0__param_5+8];
	ld.param.u64 	%rd95, [_ZN6thrust24THRUST_300001_SM_1000_NS8cuda_cub4core6detail13_kernel_agentINS1_15__reduce_by_key16ReduceByKeyAgentINS0_10device_ptrIiEENS7_I5VoxelEES8_SA_N4cuda3std3__48equal_toIiEENSD_4plusIS9_EEPiiEEJS8_SA_S8_SA_SI_N3cub18CUB_300001_SM_100024ReduceByKeyScanTileStateIS9_iLb0EEESF_SH_iiEEEvDpT0__param_5];
	ld.param.u64 	%rd5, [_ZN6thrust24THRUST_300001_SM_1000_NS8cuda_cub4core6detail13_kernel_agentINS1_15__reduce_by_key16ReduceByKeyAgentINS0_10device_ptrIiEENS7_I5VoxelEES8_SA_N4cuda3std3__48equal_toIiEENSD_4plusIS9_EEPiiEEJS8_SA_S8_SA_SI_N3cub18CUB_300001_SM_100024ReduceByKeyScanTileStateIS9_iLb0EEESF_SH_iiEEEvDpT0__param_0];
	ld.param.u64 	%rd6, [_ZN6thrust24THRUST_300001_SM_1000_NS8cuda_cub4core6detail13_kernel_agentINS1_15__reduce_by_key16ReduceByKeyAgentINS0_10device_ptrIiEENS7_I5VoxelEES8_SA_N4cuda3std3__48equal_toIiEENSD_4plusIS9_EEPiiEEJS8_SA_S8_SA_SI_N3cub18CUB_300001_SM_100024ReduceByKeyScanTileStateIS9_iLb0EEESF_SH_iiEEEvDpT0__param_1];
	ld.param.u64 	%rd98, [_ZN6thrust24THRUST_300001_SM_1000_NS8cuda_cub4core6detail13_kernel_agentINS1_15__reduce_by_key16ReduceByKeyAgentINS0_10device_ptrIiEENS7_I5VoxelEES8_SA_N4cuda3std3__48equal_toIiEENSD_4plusIS9_EEPiiEEJS8_SA_S8_SA_SI_N3cub18CUB_300001_SM_100024ReduceByKeyScanTileStateIS9_iLb0EEESF_SH_iiEEEvDpT0__param_3];
	ld.param.u64 	%rd99, [_ZN6thrust24THRUST_300001_SM_1000_NS8cuda_cub4core6detail13_kernel_agentINS1_15__reduce_by_key16ReduceByKeyAgentINS0_10device_ptrIiEENS7_I5VoxelEES8_SA_N4cuda3std3__48equal_toIiEENSD_4plusIS9_EEPiiEEJS8_SA_S8_SA_SI_N3cub18CUB_300001_SM_100024ReduceByKeyScanTileStateIS9_iLb0EEESF_SH_iiEEEvDpT0__param_2];
	ld.param.u64 	%rd100, [_ZN6thrust24THRUST_300001_SM_1000_NS8cuda_cub4core6detail13_kernel_agentINS1_15__reduce_by_key16ReduceByKeyAgentINS0_10device_ptrIiEENS7_I5VoxelEES8_SA_N4cuda3std3__48equal_toIiEENSD_4plusIS9_EEPiiEEJS8_SA_S8_SA_SI_N3cub18CUB_300001_SM_100024ReduceByKeyScanTileStateIS9_iLb0EEESF_SH_iiEEEvDpT0__param_4];
	ld.param.u32 	%r429, [_ZN6thrust24THRUST_300001_SM_1000_NS8cuda_cub4core6detail13_kernel_agentINS1_15__reduce_by_key16ReduceByKeyAgentINS0_10device_ptrIiEENS7_I5VoxelEES8_SA_N4cuda3std3__48equal_toIiEENSD_4plusIS9_EEPiiEEJS8_SA_S8_SA_SI_N3cub18CUB_300001_SM_100024ReduceByKeyScanTileStateIS9_iLb0EEESF_SH_iiEEEvDpT0__param_8];
	cvta.to.global.u64 	%rd1, %rd100;
	cvta.to.global.u64 	%rd7, %rd99;
	cvta.to.global.u64 	%rd8, %rd98;
	mov.u32 	%r1, %ctaid.x;
	mul.lo.s32 	%r2, %r1, 768;
	sub.s32 	%r3, %r429, %r2;
	setp.lt.s32 	%p6, %r3, 769;
	@%p6 bra 	$L__BB1_106;
	setp.ne.s32 	%p166, %r1, 0;
	@%p166 bra 	$L__BB1_32;
	mov.u32 	%r2593, %tid.x;
	and.b32  	%r2268, %r2593, 31;
	and.b32  	%r2269, %r2593, 992;
	add.s32 	%r2270, %r2, %r2268;
	mad.lo.s32 	%r2271, %r2269, 3, %r2270;
	mul.wide.u32 	%rd652, %r2271, 4;
	add.s64 	%rd631, %rd5, %rd652;
	// begin inline asm
	ld.global.nc.u32 %r2262, [%rd631];
	// end inline asm
	add.s64 	%rd632, %rd631, 128;
	// begin inline asm
	ld.global.nc.u32 %r2263, [%rd632];
	// end inline asm
	add.s64 	%rd633, %rd631, 256;
	// begin inline asm
	ld.global.nc.u32 %r2264, [%rd633];
	// end inline asm
	// begin inline asm
	mov.u32 %r2265, %laneid;
	// end inline asm
	shr.u32 	%r6, %r2593, 5;
	mad.lo.s32 	%r2272, %r6, 96, %r2265;
	shl.b32 	%r2273, %r2272, 2;
	mov.u32 	%r2274, _ZN6thrust24THRUST_300001_SM_1000_NS8cuda_cub4core6detail5shmemE;
	add.s32 	%r2275, %r2274, %r2273;
	st.shared.u32 	[%r2275], %r2262;
	st.shared.u32 	[%r2275+128], %r2263;
	st.shared.u32 	[%r2275+256], %r2264;
	bar.warp.sync 	-1;
	shl.b32 	%r2276, %r2265, 1;
	add.s32 	%r2277, %r2272, %r2276;
	shl.b32 	%r2278, %r2265, 3;
	add.s32 	%r2279, %r2275, %r2278;
	ld.shared.u32 	%r7, [%r2279];
	ld.shared.u32 	%r8, [%r2279+4];
	ld.shared.u32 	%r9, [%r2279+8];
	bar.sync 	0;
	mul.wide.u32 	%rd653, %r2271, 24;
	add.s64 	%rd635, %rd6, %rd653;
	// begin inline asm
	ld.global.nc.u64 %rd634, [%rd635];
	// end inline asm
	add.s64 	%rd637, %rd635, 8;
	// begin inline asm
	ld.global.nc.u64 %rd636, [%rd637];
	// end inline asm
	add.s64 	%rd639, %rd635, 16;
	// begin inline asm
	ld.global.nc.u64 %rd638, [%rd639];
	// end inline asm
	add.s64 	%rd641, %rd635, 768;
	// begin inline asm
	ld.global.nc.u64 %rd640, [%rd641];
	// end inline asm
	add.s64 	%rd643, %rd635, 776;
	// begin inline asm
	ld.global.nc.u64 %rd642, [%rd643];
	// end inline asm
	add.s64 	%rd645, %rd635, 784;
	// begin inline asm
	ld.global.nc.u64 %rd644, [%rd645];
	// end inline asm
	add.s64 	%rd647, %rd635, 1536;
	// begin inline asm
	ld.global.nc.u64 %rd646, [%rd647];
	// end inline asm
	add.s64 	%rd649, %rd635, 1544;
	// begin inline asm
	ld.global.nc.u64 %rd648, [%rd649];
	// end inline asm
	add.s64 	%rd651, %rd635, 1552;
	// begin inline asm
	ld.global.nc.u64 %rd650, [%rd651];
	// end inline asm
	mad.lo.s32 	%r2280, %r2272, 20, %r2275;
	st.shared.u64 	[%r2280], %rd634;
	st.shared.u64 	[%r2280+8], %rd636;
	st.shared.u64 	[%r2280+16], %rd638;
	st.shared.u64 	[%r2280+768], %rd640;
	st.shared.u64 	[%r2280+776], %rd642;
	st.shared.u64 	[%r2280+784], %rd644;
	st.shared.u64 	[%r2280+1536], %rd646;
	st.shared.u64 	[%r2280+1544], %rd648;
	st.shared.u64 	[%r2280+1552], %rd650;
	bar.warp.sync 	-1;
	mad.lo.s32 	%r2281, %r2277, 20, %r2279;
	ld.shared.f64 	%fd1189, [%r2281];
	ld.shared.f64 	%fd1188, [%r2281+8];
	ld.shared.f64 	%fd1187, [%r2281+16];
	ld.shared.f64 	%fd4, [%r2281+24];
	ld.shared.f64 	%fd5, [%r2281+32];
	ld.shared.f64 	%fd6, [%r2281+40];
	ld.shared.f64 	%fd7, [%r2281+48];
	ld.shared.f64 	%fd8, [%r2281+56];
	ld.shared.f64 	%fd9, [%r2281+64];
	bar.sync 	0;
	shl.b32 	%r2282, %r2593, 2;
	add.s32 	%r2283, %r2274, %r2282;
	add.s32 	%r10, %r2283, 1448;
	st.shared.u32 	[%r2283+1448], %r9;
	bar.sync 	0;
	setp.eq.s32 	%p257, %r2593, 0;
	mov.b32 	%r2584, 0;
	@%p257 bra 	$L__BB1_4;
	ld.shared.u32 	%r2585, [%r10+-4];
	setp.ne.s32 	%p258, %r2585, %r7;
	selp.u32 	%r2584, 1, 0, %p258;
$L__BB1_4:
	setp.ne.s32 	%p259, %r7, %r8;
	selp.u32 	%r15, 1, 0, %p259;
	setp.ne.s32 	%p260, %r8, %r9;
	selp.u32 	%r2524, 1, 0, %p260;
	add.s32 	%r2525, %r2584, %r15;
	add.f64 	%fd1007, %fd1189, %fd4;
	add.f64 	%fd1008, %fd1188, %fd5;
	add.f64 	%fd1009, %fd1187, %fd6;
	selp.f64 	%fd1010, %fd6, %fd1009, %p259;
	selp.f64 	%fd1011, %fd5, %fd1008, %p259;
	selp.f64 	%fd1012, %fd4, %fd1007, %p259;
	add.s32 	%r2285, %r2525, %r2524;
	add.f64 	%fd1013, %fd1012, %fd7;
	add.f64 	%fd1014, %fd1011, %fd8;
	add.f64 	%fd1015, %fd1010, %fd9;
	selp.f64 	%fd1016, %fd9, %fd1015, %p260;
	mov.b64 	%rd654, %fd1016;
	mov.b64 	{%r2315, %r2320}, %rd654;
	selp.f64 	%fd1017, %fd8, %fd1014, %p260;
	mov.b64 	%rd655, %fd1017;
	mov.b64 	{%r2305, %r2310}, %rd655;
	selp.f64 	%fd1018, %fd7, %fd1013, %p260;
	mov.b64 	%rd656, %fd1018;
	mov.b64 	{%r2295, %r2300}, %rd656;
	mov.b32 	%r2521, 1;
	mov.b32 	%r2522, 0;
	mov.b32 	%r2523, -1;
	// begin inline asm
	shfl.sync.up.b32 %r2284, %r2285, %r2521, %r2522, %r2523;
	// end inline asm
	// begin inline asm
	shfl.sync.up.b32 %r2289, %r2290, %r2521, %r2522, %r2523;
	// end inline asm
	// begin inline asm
	shfl.sync.up.b32 %r2294, %r2295, %r2521, %r2522, %r2523;
	// end inline asm
	// begin inline asm
	shfl.sync.up.b32 %r2299, %r2300, %r2521, %r2522, %r2523;
	// end inline asm
	mov.b64 	%rd657, {%r2294, %r2299};
	mov.b64 	%fd1019, %rd657;
	// begin inline asm
	shfl.sync.up.b32 %r2304, %r2305, %r2521, %r2522, %r2523;
	// end inline asm
	// begin inline asm
	shfl.sync.up.b32 %r2309, %r2310, %r2521, %r2522, %r2523;
	// end inline asm
	mov.b64 	%rd658, {%r2304, %r2309};
	mov.b64 	%fd1020, %rd658;
	// begin inline asm
	shfl.sync.up.b32 %r2314, %r2315, %r2521, %r2522, %r2523;
	// end inline asm
	// begin inline asm
	shfl.sync.up.b32 %r2319, %r2320, %r2521, %r2522, %r2523;
	// end inline asm
	mov.b64 	%rd659, {%r2314, %r2319};
	mov.b64 	%fd1021, %rd659;
	setp.eq.s32 	%p261, %r2285, 0;
	add.f64 	%fd1022, %fd1018, %fd1019;
	add.f64 	%fd1023, %fd1017, %fd1020;
	add.f64 	%fd1024, %fd1016, %fd1021;
	selp.f64 	%fd1025, %fd1024, %fd1016, %p261;
	selp.f64 	%fd1026, %fd1023, %fd1017, %p261;
	selp.f64 	%fd1027, %fd1022, %fd1018, %p261;
	setp.lt.s32 	%p262, %r2265, 1;
	selp.f64 	%fd1028, %fd1016, %fd1025, %p262;
	mov.b64 	%rd660, %fd1028;
	mov.b64 	{%r2355, %r2360}, %rd660;
	selp.f64 	%fd1029, %fd1017, %fd1026, %p262;
	mov.b64 	%rd661, %fd1029;
	mov.b64 	{%r2345, %r2350}, %rd661;
	selp.f64 	%fd1030, %fd1018, %fd1027, %p262;
	mov.b64 	%rd662, %fd1030;
	mov.b64 	{%r2335, %r2340}, %rd662;
	selp.b32 	%r2526, 0, %r2284, %p262;
	add.s32 	%r2325, %r2526, %r2285;
	mov.b32 	%r2361, 2;
	// begin inline asm
	shfl.sync.up.b32 %r2324, %r2325, %r2361, %r2522, %r2523;
	// end inline asm
	// begin inline asm
	shfl.sync.up.b32 %r2329, %r2330, %r2361, %r2522, %r2523;
	// end inline asm
	// begin inline asm
	shfl.sync.up.b32 %r2334, %r2335, %r2361, %r2522, %r2523;
	// end inline asm
	// begin inline asm
	shfl.sync.up.b32 %r2339, %r2340, %r2361, %r2522, %r2523;
	// end inline asm
	mov.b64 	%rd663, {%r2334, %r2339};
	mov.b64 	%fd1031, %rd663;
	// begin inline asm
	shfl.sync.up.b32 %r2344, %r2345, %r2361, %r2522, %r2523;
	// end inline asm
	// begin inline asm
	shfl.sync.up.b32 %r2349, %r2350, %r2361, %r2522, %r2523;
	// end inline asm
	mov.b64 	%rd664, {%r2344, %r2349};
	mov.b64 	%fd1032, %rd664;
	// begin inline asm
	shfl.sync.up.b32 %r2354, %r2355, %r2361, %r2522, %r2523;
	// end inline asm
	// begin inline asm
	shfl.sync.up.b32 %r2359, %r2360, %r2361, %r2522, %r2523;
	// end inline asm
	mov.b64 	%rd665, {%r2354, %r2359};
	mov.b64 	%fd1033, %rd665;
	setp.eq.s32 	%p263, %r2325, 0;
	add.f64 	%fd1034, %fd1030, %fd1031;
	add.f64 	%fd1035, %fd1029, %fd1032;
	add.f64 	%fd1036, %fd1028, %fd1033;
	selp.f64 	%fd1037, %fd1036, %fd1028, %p263;
	selp.f64 	%fd1038, %fd1035, %fd1029, %p263;
	selp.f64 	%fd1039, %fd1034, %fd1030, %p263;
	setp.lt.s32 	%p264, %r2265, 2;
	selp.f64 	%fd1040, %fd1028, %fd1037, %p264;
	mov.b64 	%rd666, %fd1040;
	mov.b64 	{%r2395, %r2400}, %rd666;
	selp.f64 	%fd1041, %fd1029, %fd1038, %p264;
	mov.b64 	%rd667, %fd1041;
	mov.b64 	{%r2385, %r2390}, %rd667;
	selp.f64 	%fd1042, %fd1030, %fd1039, %p264;
	mov.b64 	%rd668, %fd1042;
	mov.b64 	{%r2375, %r2380}, %rd668;
	selp.b32 	%r2527, 0, %r2324, %p264;
	add.s32 	%r2365, %r2527, %r2325;
	mov.b32 	%r2401, 4;
	// begin inline asm
	shfl.sync.up.b32 %r2364, %r2365, %r2401, %r2522, %r2523;
	// end inline asm
	// begin inline asm
	shfl.sync.up.b32 %r2369, %r2370, %r2401, %r2522, %r2523;
	// end inline asm
	// begin inline asm
	shfl.sync.up.b32 %r2374, %r2375, %r2401, %r2522, %r2523;
	// end inline asm
	// begin inline asm
	shfl.sync.up.b32 %r2379, %r2380, %r2401, %r2522, %r2523;
	// end inline asm
	mov.b64 	%rd669, {%r2374, %r2379};
	mov.b64 	%fd1043, %rd669;
	// begin inline asm
	shfl.sync.up.b32 %r2384, %r2385, %r2401, %r2522, %r2523;
	// end inline asm
	// begin inline asm
	shfl.sync.up.b32 %r2389, %r2390, %r2401, %r2522, %r2523;
	// end inline asm
	mov.b64 	%rd670, {%r2384, %r2389};
	mov.b64 	%fd1044, %rd670;
	// begin inline asm
	shfl.sync.up.b32 %r2394, %r2395, %r2401, %r2522, %r2523;
	// end inline asm
	// begin inline asm
	shfl.sync.up.b32 %r2399, %r2400, %r2401, %r2522, %r2523;
	// end inline asm
	mov.b64 	%rd671, {%r2394, %r2399};
	mov.b64 	%fd1045, %rd671;
	setp.eq.s32 	%p265, %r2365, 0;
	add.f64 	%fd1046, %fd1042, %fd1043;
	add.f64 	%fd1047, %fd1041, %fd1044;
	add.f64 	%fd1048, %fd1040, %fd1045;
	selp.f64 	%fd1049, %fd1048, %fd1040, %p265;
	selp.f64 	%fd1050, %fd1047, %fd1041, %p265;
	selp.f64 	%fd1051, %fd1046, %fd1042, %p265;
	setp.lt.s32 	%p266, %r2265, 4;
	selp.f64 	%fd1052, %fd1040, %fd1049, %p266;
	mov.b64 	%rd672, %fd1052;
	mov.b64 	{%r2435, %r2440}, %rd672;
	selp.f64 	%fd1053, %fd1041, %fd1050, %p266;
	mov.b64 	%rd673, %fd1053;
	mov.b64 	{%r2425, %r2430}, %rd673;
	selp.f64 	%fd1054, %fd1042, %fd1051, %p266;
	mov.b64 	%rd674, %fd1054;
	mov.b64 	{%r2415, %r2420}, %rd674;
	selp.b32 	%r2528, 0, %r2364, %p266;
	add.s32 	%r2405, %r2528, %r2365;
	mov.b32 	%r2441, 8;
	// begin inline asm
	shfl.sync.up.b32 %r2404, %r2405, %r2441, %r2522, %r2523;
	// end inline asm
	// begin inline asm
	shfl.sync.up.b32 %r2409, %r2410, %r2441, %r2522, %r2523;
	// end inline asm
	// begin inline asm
	shfl.sync.up.b32 %r2414, %r2415, %r2441, %r2522, %r2523;
	// end inline asm
	// begin inline asm
	shfl.sync.up.b32 %r2419, %r2420, %r2441, %r2522, %r2523;
	// end inline asm
	mov.b64 	%rd675, {%r2414, %r2419};
	mov.b64 	%fd1055, %rd675;
	// begin inline asm
	shfl.sync.up.b32 %r2424, %r2425, %r2441, %r2522, %r2523;
	// end inline asm
	// begin inline asm
	shfl.sync.up.b32 %r2429, %r2430, %r2441, %r2522, %r2523;
	// end inline asm
	mov.b64 	%rd676, {%r2424, %r2429};
	mov.b64 	%fd1056, %rd676;
	// begin inline asm
	shfl.sync.up.b32 %r2434, %r2435, %r2441, %r2522, %r2523;
	// end inline asm
	// begin inline asm
	shfl.sync.up.b32 %r2439, %r2440, %r2441, %r2522, %r2523;
	// end inline asm
	mov.b64 	%rd677, {%r2434, %r2439};
	mov.b64 	%fd1057, %rd677;
	setp.eq.s32 	%p267, %r2405, 0;
	add.f64 	%fd1058, %fd1054, %fd1055;
	add.f64 	%fd1059, %fd1053, %fd1056;
	add.f64 	%fd1060, %fd1052, %fd1057;
	selp.f64 	%fd1061, %fd1060, %fd1052, %p267;
	selp.f64 	%fd1062, %fd1059, %fd1053, %p267;
	selp.f64 	%fd1063, %fd1058, %fd1054, %p267;
	setp.lt.s32 	%p268, %r2265, 8;
	selp.f64 	%fd1064, %fd1052, %fd1061, %p268;
	mov.b64 	%rd678, %fd1064;
	mov.b64 	{%r2475, %r2480}, %rd678;
	selp.f64 	%fd1065, %fd1053, %fd1062, %p268;
	mov.b64 	%rd679, %fd1065;
	mov.b64 	{%r2465, %r2470}, %rd679;
	selp.f64 	%fd1066, %fd1054, %fd1063, %p268;
	mov.b64 	%rd680, %fd1066;
	mov.b64 	{%r2455, %r2460}, %rd680;
	selp.b32 	%r2529, 0, %r2404, %p268;
	add.s32 	%r2445, %r2529, %r2405;
	mov.b32 	%r2481, 16;
	// begin inline asm
	shfl.sync.up.b32 %r2444, %r2445, %r2481, %r2522, %r2523;
	// end inline asm
	// begin inline asm
	shfl.sync.up.b32 %r2449, %r2450, %r2481, %r2522, %r2523;
	// end inline asm
	// begin inline asm
	shfl.sync.up.b32 %r2454, %r2455, %r2481, %r2522, %r2523;
	// end inline asm
	// begin inline asm
	shfl.sync.up.b32 %r2459, %r2460, %r2481, %r2522, %r2523;
	// end inline asm
	mov.b64 	%rd681, {%r2454, %r2459};
	mov.b64 	%fd1067, %rd681;
	// begin inline asm
	shfl.sync.up.b32 %r2464, %r2465, %r2481, %r2522, %r2523;
	// end inline asm
	// begin inline asm
	shfl.sync.up.b32 %r2469, %r2470, %r2481, %r2522, %r2523;
	// end inline asm
	mov.b64 	%rd682, {%r2464, %r2469};
	mov.b64 	%fd1068, %rd682;
	// begin inline asm
	shfl.sync.up.b32 %r2474, %r2475, %r2481, %r2522, %r2523;
	// end inline asm
	// begin inline asm
	shfl.sync.up.b32 %r2479, %r2480, %r2481, %r2522, %r2523;
	// end inline asm
	mov.b64 	%rd683, {%r2474, %r2479};
	mov.b64 	%fd1069, %rd683;
	setp.eq.s32 	%p269, %r2445, 0;
	add.f64 	%fd1070, %fd1066, %fd1067;
	add.f64 	%fd1071, %fd1065, %fd1068;
	add.f64 	%fd1072, %fd1064, %fd1069;
	selp.f64 	%fd10, %fd1072, %fd1064, %p269;
	selp.f64 	%fd11, %fd1071, %fd1065, %p269;
	selp.f64 	%fd12, %fd1070, %fd1066, %p269;
	setp.lt.s32 	%p270, %r2265, 16;
	selp.f64 	%fd1073, %fd1064, %fd10, %p270;
	mov.b64 	%rd684, %fd1073;
	mov.b64 	{%r2515, %r2520}, %rd684;
	selp.f64 	%fd1074, %fd1065, %fd11, %p270;
	mov.b64 	%rd685, %fd1074;
	mov.b64 	{%r2505, %r2510}, %rd685;
	selp.f64 	%fd1075, %fd1066, %fd12, %p270;
	mov.b64 	%rd686, %fd1075;
	mov.b64 	{%r2495, %r2500}, %rd686;
	selp.b32 	%r2530, 0, %r2444, %p270;
	add.s32 	%r2485, %r2530, %r2445;
	// begin inline asm
	shfl.sync.up.b32 %r2588, %r2485, %r2521, %r2522, %r2523;
	// end inline asm
	// begin inline asm
	shfl.sync.up.b32 %r2489, %r2490, %r2521, %r2522, %r2523;
	// end inline asm
	// begin inline asm
	shfl.sync.up.b32 %r2494, %r2495, %r2521, %r2522, %r2523;
	// end inline asm
	// begin inline asm
	shfl.sync.up.b32 %r2499, %r2500, %r2521, %r2522, %r2523;
	// end inline asm
	mov.b64 	%rd687, {%r2494, %r2499};
	mov.b64 	%fd1186, %rd687;
	// begin inline asm
	shfl.sync.up.b32 %r2504, %r2505, %r2521, %r2522, %r2523;
	// end inline asm
	// begin inline asm
	shfl.sync.up.b32 %r2509, %r2510, %r2521, %r2522, %r2523;
	// end inline asm
	mov.b64 	%rd688, {%r2504, %r2509};
	mov.b64 	%fd1185, %rd688;
	// begin inline asm
	shfl.sync.up.b32 %r2514, %r2515, %r2521, %r2522, %r2523;
	// end inline asm
	// begin inline asm
	shfl.sync.up.b32 %r2519, %r2520, %r2521, %r2522, %r2523;
	// end inline asm
	mov.b64 	%rd689, {%r2514, %r2519};
	mov.b64 	%fd1184, %rd689;
	setp.ne.s32 	%p271, %r2265, 31;
	@%p271 bra 	$L__BB1_6;
	shl.b32 	%r2531, %r6, 5;
	add.s32 	%r2533, %r2274, %r2531;
	st.shared.u32 	[%r2533], %r2485;
	st.shared.f64 	[%r2533+8], %fd12;
	st.shared.v2.f64 	[%r2533+16], {%fd11, %fd10};
$L__BB1_6:
	bar.sync 	0;
	ld.shared.u32 	%r2534, [_ZN6thrust24THRUST_300001_SM_1000_NS8cuda_cub4core6detail5shmemE];
	ld.shared.f64 	%fd1076, [_ZN6thrust24THRUST_300001_SM_1000_NS8cuda_cub4core6detail5shmemE+8];
	ld.shared.v2.f64 	{%fd1077, %fd1078}, [_ZN6thrust24THRUST_300001_SM_1000_NS8cuda_cub4core6detail5shmemE+16];
	setp.eq.s32 	%p272, %r6, 1;
	selp.f64 	%fd1079, %fd1078, 0d0000000000000000, %p272;
	selp.f64 	%fd1080, %fd1077, 0d0000000000000000, %p272;
	selp.f64 	%fd1081, %fd1076, 0d0000000000000000, %p272;
	ld.shared.u32 	%r2535, [_ZN6thrust24THRUST_300001_SM_1000_NS8cuda_cub4core6detail5shmemE+32];
	ld.shared.f64 	%fd1082, [_ZN6thrust24THRUST_300001_SM_1000_NS8cuda_cub4core6detail5shmemE+40];
	ld.shared.v2.f64 	{%fd1083, %fd1084}, [_ZN6thrust24THRUST_300001_SM_1000_NS8cuda_cub4core6detail5shmemE+48];
	add.s32 	%r2536, %r2535, %r2534;
	setp.eq.s32 	%p273, %r2535, 0;
	add.f64 	%fd1085, %fd1076, %fd1082;
	add.f64 	%fd1086, %fd1077, %fd1083;
	add.f64 	%fd1087, %fd1078, %fd1084;
	selp.f64 	%fd1088, %fd1087, %fd1084, %p273;
	selp.f64 	%fd1089, %fd1086, %fd1083, %p273;
	selp.f64 	%fd1090, %fd1085, %fd1082, %p273;
	setp.eq.s32 	%p274, %r6, 2;
	selp.f64 	%fd1091, %fd1088, %fd1079, %p274;
	selp.f64 	%fd1092, %fd1089, %fd1080, %p274;
	selp.f64 	%fd1093, %fd1090, %fd1081, %p274;
	selp.b32 	%r2537, %r2536, %r2534, %p274;
	ld.shared.u32 	%r2538, [_ZN6thrust24THRUST_300001_SM_1000_NS8cuda_cub4core6detail5shmemE+64];
	ld.shared.f64 	%fd1094, [_ZN6thrust24THRUST_300001_SM_1000_NS8cuda_cub4core6detail5shmemE+72];
	ld.shared.v2.f64 	{%fd1095, %fd1096}, [_ZN6thrust24THRUST_300001_SM_1000_NS8cuda_cub4core6detail5shmemE+80];
	add.s32 	%r2539, %r2536, %r2538;
	setp.eq.s32 	%p275, %r2538, 0;
	add.f64 	%fd1097, %fd1094, %fd1090;
	add.f64 	%fd1098, %fd1095, %fd1089;
	add.f64 	%fd1099, %fd1096, %fd1088;
	selp.f64 	%fd1100, %fd1099, %fd1096, %p275;
	selp.f64 	%fd1101, %fd1098, %fd1095, %p275;
	selp.f64 	%fd1102, %fd1097, %fd1094, %p275;
	setp.eq.s32 	%p276, %r6, 3;
	selp.f64 	%fd1103, %fd1100, %fd1091, %p276;
	selp.f64 	%fd1104, %fd1101, %fd1092, %p276;
	selp.f64 	%fd1105, %fd1102, %fd1093, %p276;
	selp.b32 	%r2540, %r2539, %r2537, %p276;
	ld.shared.u32 	%r2541, [_ZN6thrust24THRUST_300001_SM_1000_NS8cuda_cub4core6detail5shmemE+96];
	ld.shared.f64 	%fd1106, [_ZN6thrust24THRUST_300001_SM_1000_NS8cuda_cub4core6detail5shmemE+104];
	ld.shared.v2.f64 	{%fd1107, %fd1108}, [_ZN6thrust24THRUST_300001_SM_1000_NS8cuda_cub4core6detail5shmemE+112];
	add.s32 	%r2542, %r2539, %r2541;
	setp.eq.s32 	%p277, %r2541, 0;
	add.f64 	%fd1109, %fd1106, %fd1102;
	add.f64 	%fd1110, %fd1107, %fd1101;
	add.f64 	%fd1111, %fd1108, %fd1100;
	selp.f64 	%fd1112, %fd1111, %fd1108, %p277;
	selp.f64 	%fd1113, %fd1110, %fd1107, %p277;
	selp.f64 	%fd1114, %fd1109, %fd1106, %p277;
	setp.eq.s32 	%p278, %r6, 4;
	selp.f64 	%fd1115, %fd1112, %fd1103, %p278;
	selp.f64 	%fd1116, %fd1113, %fd1104, %p278;
	selp.f64 	%fd1117, %fd1114, %fd1105, %p278;
	selp.b32 	%r2543, %r2542, %r2540, %p278;
	ld.shared.u32 	%r2544, [_ZN6thrust24THRUST_300001_SM_1000_NS8cuda_cub4core6detail5shmemE+128];
	ld.shared.f64 	%fd1118, [_ZN6thrust24THRUST_300001_SM_1000_NS8cuda_cub4core6detail5shmemE+136];
	ld.shared.v2.f64 	{%fd1119, %fd1120}, [_ZN6thrust24THRUST_300001_SM_1000_NS8cuda_cub4core6detail5shmemE+144];
	add.s32 	%r2545, %r2542, %r2544;
	setp.eq.s32 	%p279, %r2544, 0;
	add.f64 	%fd1121, %fd1118, %fd1114;
	add.f64 	%fd1122, %fd1119, %fd1113;
	add.f64 	%fd1123, %fd1120, %fd1112;
	selp.f64 	%fd1124, %fd1123, %fd1120, %p279;
	selp.f64 	%fd1125, %fd1122, %fd1119, %p279;
	selp.f64 	%fd1126, %fd1121, %fd1118, %p279;
	setp.eq.s32 	%p280, %r6, 5;
	selp.f64 	%fd1127, %fd1124, %fd1115, %p280;
	selp.f64 	%fd1128, %fd1125, %fd1116, %p280;
	selp.f64 	%fd1129, %fd1126, %fd1117, %p280;
	selp.b32 	%r2546, %r2545, %r2543, %p280;
	ld.shared.u32 	%r2547, [_ZN6thrust24THRUST_300001_SM_1000_NS8cuda_cub4core6detail5shmemE+160];
	ld.shared.f64 	%fd1130, [_ZN6thrust24THRUST_300001_SM_1000_NS8cuda_cub4core6detail5shmemE+168];
	ld.shared.v2.f64 	{%fd1131, %fd1132}, [_ZN6thrust24THRUST_300001_SM_1000_NS8cuda_cub4core6detail5shmemE+176];
	add.s32 	%r2548, %r2545, %r2547;
	setp.eq.s32 	%p281, %r2547, 0;
	add.f64 	%fd1133, %fd1130, %fd1126;
	add.f64 	%fd1134, %fd1131, %fd1125;
	add.f64 	%fd1135, %fd1132, %fd1124;
	selp.f64 	%fd1136, %fd1135, %fd1132, %p281;
	selp.f64 	%fd1137, %fd1134, %fd1131, %p281;
	selp.f64 	%fd1138, %fd1133, %fd1130, %p281;
	setp.eq.s32 	%p282, %r6, 6;
	selp.f64 	%fd1139, %fd1136, %fd1127, %p282;
	selp.f64 	%fd1140, %fd1137, %fd1128, %p282;
	selp.f64 	%fd1141, %fd1138, %fd1129, %p282;
	selp.b32 	%r2549, %r2548, %r2546, %p282;
	ld.shared.u32 	%r2550, [_ZN6thrust24THRUST_300001_SM_1000_NS8cuda_cub4core6detail5shmemE+192];
	ld.shared.f64 	%fd1142, [_ZN6thrust24THRUST_300001_SM_1000_NS8cuda_cub4core6detail5shmemE+200];
	ld.shared.v2.f64 	{%fd1143, %fd1144}, [_ZN6thrust24THRUST_300001_SM_1000_NS8cuda_cub4core6detail5shmemE+208];
	add.s32 	%r2551, %r2548, %r2550;
	setp.eq.s32 	%p283, %r2550, 0;
	add.f64 	%fd1145, %fd1142, %fd1138;
	add.f64 	%fd1146, %fd1143, %fd1137;
	add.f64 	%fd1147, %fd1144, %fd1136;
	selp.f64 	%fd1148, %fd1147, %fd1144, %p283;
	selp.f64 	%fd1149, %fd1146, %fd1143, %p283;
	selp.f64 	%fd1150, %fd1145, %fd1142, %p283;
	setp.eq.s32 	%p284, %r6, 7;
	selp.f64 	%fd16, %fd1148, %fd1139, %p284;
	selp.f64 	%fd17, %fd1149, %fd1140, %p284;
	selp.f64 	%fd18, %fd1150, %fd1141, %p284;
	selp.b32 	%r18, %r2551, %r2549, %p284;
	ld.shared.u32 	%r2552, [_ZN6thrust24THRUST_300001_SM_1000_NS8cuda_cub4core6detail5shmemE+224];
	ld.shared.f64 	%fd1151, [_ZN6thrust24THRUST_300001_SM_1000_NS8cuda_cub4core6detail5shmemE+232];
	ld.shared.v2.f64 	{%fd1152, %fd1153}, [_ZN6thrust24THRUST_300001_SM_1000_NS8cuda_cub4core6detail5shmemE+240];
	add.s32 	%r19, %r2551, %r2552;
	setp.eq.s32 	%p285, %r2552, 0;
	add.f64 	%fd1154, %fd1151, %fd1150;
	add.f64 	%fd1155, %fd1152, %fd1149;
	add.f64 	%fd1156, %fd1153, %fd1148;
	selp.f64 	%fd19, %fd1156, %fd1153, %p285;
	selp.f64 	%fd20, %fd1155, %fd1152, %p285;
	selp.f64 	%fd21, %fd1154, %fd1151, %p285;
	setp.lt.u32 	%p286, %r2593, 32;
	@%p286 bra 	$L__BB1_8;
	setp.eq.s32 	%p287, %r2588, 0;
	add.f64 	%fd1157, %fd18, %fd1186;
	add.f64 	%fd1158, %fd17, %fd1185;
	add.f64 	%fd1159, %fd16, %fd1184;
	selp.f64 	%fd1160, %fd1159, %fd1184, %p287;
	selp.f64 	%fd1161, %fd1158, %fd1185, %p287;
	selp.f64 	%fd1162, %fd1157, %fd1186, %p287;
	setp.eq.s32 	%p288, %r2265, 0;
	selp.f64 	%fd1184, %fd16, %fd1160, %p288;
	selp.f64 	%fd1185, %fd17, %fd1161, %p288;
	selp.f64 	%fd1186, %fd18, %fd1162, %p288;
	selp.b32 	%r2553, 0, %r2588, %p288;
	add.s32 	%r2588, %r18, %r2553;
$L__BB1_8:
	setp.eq.s32 	%p289, %r2593, 0;
	mov.u32 	%r2587, %r2584;
	@%p289 bra 	$L__BB1_10;
	add.s32 	%r2587, %r2584, %r2588;
	setp.eq.s32 	%p290, %r2584, 0;
	add.f64 	%fd1163, %fd1186, %fd1189;
	add.f64 	%fd1164, %fd1185, %fd1188;
	add.f64 	%fd1165, %fd1184, %fd1187;
	selp.f64 	%fd1187, %fd1165, %fd1187, %p290;
	selp.f64 	%fd1188, %fd1164, %fd1188, %p290;
	selp.f64 	%fd1189, %fd1163, %fd1189, %p290;
$L__BB1_10:
	setp.ne.s32 	%p291, %r7, %r8;
	setp.ne.s32 	%p292, %r2593, 0;
	add.s32 	%r24, %r2587, %r15;
	add.f64 	%fd1166, %fd1189, %fd4;
	add.f64 	%fd1167, %fd1188, %fd5;
	add.f64 	%fd1168, %fd1187, %fd6;
	selp.f64 	%fd34, %fd6, %fd1168, %p291;
	selp.f64 	%fd35, %fd5, %fd1167, %p291;
	selp.f64 	%fd36, %fd4, %fd1166, %p291;
	@%p292 bra 	$L__BB1_12;
	add.s64 	%rd690, %rd97, 1024;
	mov.b64 	%rd693, %fd21;
	mov.b64 	%rd695, %fd20;
	mov.b64 	%rd697, %fd19;
	mov.b64 	%rd691, {%r19, %r2556};
	// begin inline asm
	st.cg.u64 [%rd690], %rd691;
	// end inline asm
	add.s64 	%rd692, %rd97, 1032;
	// begin inline asm
	st.cg.u64 [%rd692], %rd693;
	// end inline asm
	add.s64 	%rd694, %rd97, 1040;
	// begin inline asm
	st.cg.u64 [%rd694], %rd695;
	// end inline asm
	add.s64 	%rd696, %rd97, 1048;
	// begin inline asm
	st.cg.u64 [%rd696], %rd697;
	// end inline asm
	add.s64 	%rd698, %rd95, 128;
	mov.b32 	%r2554, 101;
	// begin inline asm
	st.release.gpu.u32 [%rd698], %r2554;
	// end inline asm
	mov.b32 	%r2588, 0;
$L__BB1_12:
	setp.lt.s32 	%p293, %r19, 257;
	@%p293 bra 	$L__BB1_26;
	bar.sync 	0;
	setp.eq.s32 	%p297, %r2584, 0;
	@%p297 bra 	$L__BB1_15;
	shl.b32 	%r2557, %r2588, 5;
	add.s32 	%r2559, %r2274, %r2557;
	st.shared.u32 	[%r2559], %r2585;
	st.shared.f64 	[%r2559+8], %fd1186;
	st.shared.v2.f64 	[%r2559+16], {%fd1185, %fd1184};
$L__BB1_15:
	setp.eq.s32 	%p298, %r7, %r8;
	@%p298 bra 	$L__BB1_17;
	shl.b32 	%r2560, %r2587, 5;
	add.s32 	%r2562, %r2274, %r2560;
	st.shared.u32 	[%r2562], %r7;
	st.shared.f64 	[%r2562+8], %fd1189;
	st.shared.v2.f64 	[%r2562+16], {%fd1188, %fd1187};
$L__BB1_17:
	setp.eq.s32 	%p299, %r8, %r9;
	@%p299 bra 	$L__BB1_19;
	shl.b32 	%r2563, %r24, 5;
	add.s32 	%r2565, %r2274, %r2563;
	st.shared.u32 	[%r2565], %r8;
	st.shared.f64 	[%r2565+8], %fd36;
	st.shared.v2.f64 	[%r2565+16], {%fd35, %fd34};
$L__BB1_19:
	bar.sync 	0;
	setp.ge.u32 	%p300, %r2593, %r19;
	@%p300 bra 	$L__BB1_242;
	not.b32 	%r2566, %r2593;
	add.s32 	%r26, %r19, %r2566;
	and.b32  	%r2567, %r26, 768;
	setp.eq.s32 	%p301, %r2567, 768;
	@%p301 bra 	$L__BB1_23;
	shr.u32 	%r2568, %r26, 8;
	add.s32 	%r2569, %r2568, 1;
	and.b32  	%r2570, %r2569, 3;
	neg.s32 	%r2590, %r2570;
	shl.b32 	%r2571, %r2593, 5;
	add.s32 	%r2573, %r2571, %r2274;
	add.s32 	%r2589, %r2573, 8;
	mul.wide.u32 	%rd711, %r2593, 24;
	add.s64 	%rd712, %rd711, %rd8;
	add.s64 	%rd719, %rd712, 16;
	mul.wide.u32 	%rd713, %r2593, 4;
	add.s64 	%rd718, %rd7, %rd713;
	shl.b32 	%r2574, %r2569, 8;
	and.b32  	%r2575, %r2574, 768;
	add.s32 	%r2593, %r2593, %r2575;
$L__BB1_22:
	.pragma "nounroll";
	ld.shared.u32 	%r2576, [%r2589+-8];
	ld.shared.f64 	%fd1169, [%r2589];
	ld.shared.v2.f64 	{%fd1170, %fd1171}, [%r2589+8];
	st.global.u32 	[%rd718], %r2576;
	st.global.f64 	[%rd719+-16], %fd1169;
	st.global.f64 	[%rd719+-8], %fd1170;
	st.global.f64 	[%rd719], %fd1171;
	add.s32 	%r2590, %r2590, 1;
	setp.ne.s32 	%p302, %r2590, 0;
	add.s32 	%r2589, %r2589, 8192;
	add.s64 	%rd719, %rd719, 6144;
	add.s64 	%rd718, %rd718, 1024;
	@%p302 bra 	$L__BB1_22;
$L__BB1_23:
	setp.lt.u32 	%p303, %r26, 768;
	@%p303 bra 	$L__BB1_242;
	shl.b32 	%r2577, %r2593, 5;
	add.s32 	%r2579, %r2577, %r2274;
	add.s32 	%r2592, %r2579, 24592;
	mul.wide.u32 	%rd714, %r2593, 4;
	add.s64 	%rd715, %rd714, %rd7;
	add.s64 	%rd721, %rd715, 2048;
	mul.wide.u32 	%rd716, %r2593, 24;
	add.s64 	%rd717, %rd716, %rd8;
	add.s64 	%rd720, %rd717, 12288;
$L__BB1_25:
	ld.shared.u32 	%r2580, [%r2592+-24592];
	ld.shared.f64 	%fd1172, [%r2592+-24584];
	ld.shared.v2.f64 	{%fd1173, %fd1174}, [%r2592+-24576];
	st.global.u32 	[%rd721+-2048], %r2580;
	st.global.f64 	[%rd720+-12288], %fd1172;
	st.global.f64 	[%rd720+-12280], %fd1173;
	st.global.f64 	[%rd720+-12272], %fd1174;
	ld.shared.u32 	%r2581, [%r2592+-16400];
	ld.shared.f64 	%fd1175, [%r2592+-16392];
	ld.shared.v2.f64 	{%fd1176, %fd1177}, [%r2592+-16384];
	st.global.u32 	[%rd721+-1024], %r2581;
	st.global.f64 	[%rd720+-6144], %fd1175;
	st.global.f64 	[%rd720+-6136], %fd1176;
	st.global.f64 	[%rd720+-6128], %fd1177;
	ld.shared.u32 	%r2582, [%r2592+-8208];
	ld.shared.f64 	%fd1178, [%r2592+-8200];
	ld.shared.v2.f64 	{%fd1179, %fd1180}, [%r2592+-8192];
	st.global.u32 	[%rd721], %r2582;
	st.global.f64 	[%rd720], %fd1178;
	st.global.f64 	[%rd720+8], %fd1179;
	st.global.f64 	[%rd720+16], %fd1180;
	ld.shared.u32 	%r2583, [%r2592+-16];
	ld.shared.f64 	%fd1181, [%r2592+-8];
	ld.shared.v2.f64 	{%fd1182, %fd1183}, [%r2592];
	st.global.u32 	[%rd721+1024], %r2583;
	st.global.f64 	[%rd720+6144], %fd1181;
	st.global.f64 	[%rd720+6152], %fd1182;
	st.global.f64 	[%rd720+6160], %fd1183;
	add.s32 	%r2593, %r2593, 1024;
	add.s32 	%r2592, %r2592, 32768;
	add.s64 	%rd721, %rd721, 4096;
	add.s64 	%rd720, %rd720, 24576;
	setp.lt.s32 	%p304, %r2593, %r19;
	@%p304 bra 	$L__BB1_25;
	bra.uni 	$L__BB1_242;
$L__BB1_26:
	setp.eq.s32 	%p294, %r2584, 0;
	@%p294 bra 	$L__BB1_28;
	mul.wide.s32 	%rd699, %r2588, 4;
	add.s64 	%rd700, %rd7, %rd699;
	st.global.u32 	[%rd700], %r2585;
	mul.wide.s32 	%rd701, %r2588, 24;
	add.s64 	%rd702, %rd8, %rd701;
	st.global.f64 	[%rd702], %fd1186;
	st.global.f64 	[%rd702+8], %fd1185;
	st.global.f64 	[%rd702+16], %fd1184;
$L__BB1_28:
	setp.eq.s32 	%p295, %r7, %r8;
	@%p295 bra 	$L__BB1_30;
	mul.wide.s32 	%rd703, %r2587, 4;
	add.s64 	%rd704, %rd7, %rd703;
	st.global.u32 	[%rd704], %r7;
	mul.wide.s32 	%rd705, %r2587, 24;
	add.s64 	%rd706, %rd8, %rd705;
	st.global.f64 	[%rd706], %fd1189;
	st.global.f64 	[%rd706+8], %fd1188;
	st.global.f64 	[%rd706+16], %fd1187;
$L__BB1_30:
	setp.eq.s32 	%p296, %r8, %r9;
	@%p296 bra 	$L__BB1_242;
	mul.wide.s32 	%rd707, %r24, 4;
	add.s64 	%rd708, %rd7, %rd707;
	st.global.u32 	[%rd708], %r8;
	mul.wide.s32 	%rd709, %r24, 24;
	add.s64 	%rd710, %rd8, %rd709;
	st.global.f64 	[%rd710], %fd36;
	st.global.f64 	[%rd710+8], %fd35;
	st.global.f64 	[%rd710+16], %fd34;
	bra.uni 	$L__BB1_242;
$L__BB1_32:
	mov.u32 	%r2620, %tid.x;
	and.b32  	%r1517, %r2620, 31;
	and.b32  	%r1518, %r2620, 992;
	add.s32 	%r1519, %r2, %r1517;
	mad.lo.s32 	%r41, %r1518, 3, %r1519;
	mul.wide.u32 	%rd421, %r41, 4;
	add.s64 	%rd418, %rd5, %rd421;
	// begin inline asm
	ld.global.nc.u32 %r1512, [%rd418];
	// end inline asm
	add.s64 	%rd419, %rd418, 128;
	// begin inline asm
	ld.global.nc.u32 %r1513, [%rd419];
	// end inline asm
	add.s64 	%rd420, %rd418, 256;
	// begin inline asm
	ld.global.nc.u32 %r1514, [%rd420];
	// end inline asm
	// begin inline asm
	mov.u32 %r1515, %laneid;
	// end inline asm
	shr.u32 	%r43, %r2620, 5;
	mad.lo.s32 	%r44, %r43, 96, %r1515;
	shl.b32 	%r1520, %r44, 2;
	mov.u32 	%r1521, _ZN6thrust24THRUST_300001_SM_1000_NS8cuda_cub4core6detail5shmemE;
	add.s32 	%r45, %r1521, %r1520;
	st.shared.u32 	[%r45], %r1512;
	st.shared.u32 	[%r45+128], %r1513;
	st.shared.u32 	[%r45+256], %r1514;
	bar.warp.sync 	-1;
	shl.b32 	%r46, %r1515, 1;
	shl.b32 	%r1522, %r1515, 3;
	add.s32 	%r47, %r45, %r1522;
	ld.shared.u32 	%r48, [%r47];
	ld.shared.u32 	%r49, [%r47+4];
	ld.shared.u32 	%r50, [%r47+8];
	setp.ne.s32 	%p167, %r2620, 0;
	mov.b32 	%r2595, 0;
	@%p167 bra 	$L__BB1_34;
	mul.wide.u32 	%rd423, %r2, 4;
	add.s64 	%rd424, %rd5, %rd423;
	add.s64 	%rd422, %rd424, -4;
	// begin inline asm
	ld.global.nc.u32 %r2595, [%rd422];
	// end inline asm
$L__BB1_34:
	setp.eq.s32 	%p168, %r2620, 0;
	bar.sync 	0;
	mul.wide.u32 	%rd443, %r41, 24;
	add.s64 	%rd426, %rd6, %rd443;
	// begin inline asm
	ld.global.nc.u64 %rd425, [%rd426];
	// end inline asm
	add.s64 	%rd428, %rd426, 8;
	// begin inline asm
	ld.global.nc.u64 %rd427, [%rd428];
	// end inline asm
	add.s64 	%rd430, %rd426, 16;
	// begin inline asm
	ld.global.nc.u64 %rd429, [%rd430];
	// end inline asm
	add.s64 	%rd432, %rd426, 768;
	// begin inline asm
	ld.global.nc.u64 %rd431, [%rd432];
	// end inline asm
	add.s64 	%rd434, %rd426, 776;
	// begin inline asm
	ld.global.nc.u64 %rd433, [%rd434];
	// end inline asm
	add.s64 	%rd436, %rd426, 784;
	// begin inline asm
	ld.global.nc.u64 %rd435, [%rd436];
	// end inline asm
	add.s64 	%rd438, %rd426, 1536;
	// begin inline asm
	ld.global.nc.u64 %rd437, [%rd438];
	// end inline asm
	add.s64 	%rd440, %rd426, 1544;
	// begin inline asm
	ld.global.nc.u64 %rd439, [%rd440];
	// end inline asm
	add.s64 	%rd442, %rd426, 1552;
	// begin inline asm
	ld.global.nc.u64 %rd441, [%rd442];
	// end inline asm
	mad.lo.s32 	%r1524, %r44, 20, %r45;
	st.shared.u64 	[%r1524], %rd425;
	st.shared.u64 	[%r1524+8], %rd427;
	st.shared.u64 	[%r1524+16], %rd429;
	st.shared.u64 	[%r1524+768], %rd431;
	st.shared.u64 	[%r1524+776], %rd433;
	st.shared.u64 	[%r1524+784], %rd435;
	st.shared.u64 	[%r1524+1536], %rd437;
	st.shared.u64 	[%r1524+1544], %rd439;
	st.shared.u64 	[%r1524+1552], %rd441;
	bar.warp.sync 	-1;
	add.s32 	%r1525, %r44, %r46;
	mad.lo.s32 	%r1526, %r1525, 20, %r47;
	ld.shared.f64 	%fd37, [%r1526];
	ld.shared.f64 	%fd38, [%r1526+8];
	ld.shared.f64 	%fd39, [%r1526+16];
	ld.shared.f64 	%fd40, [%r1526+24];
	ld.shared.f64 	%fd41, [%r1526+32];
	ld.shared.f64 	%fd42, [%r1526+40];
	ld.shared.f64 	%fd43, [%r1526+48];
	ld.shared.f64 	%fd44, [%r1526+56];
	ld.shared.f64 	%fd45, [%r1526+64];
	bar.sync 	0;
	shl.b32 	%r1527, %r2620, 2;
	add.s32 	%r1529, %r1521, %r1527;
	add.s32 	%r53, %r1529, 1448;
	st.shared.u32 	[%r1529+1448], %r50;
	bar.sync 	0;
	@%p168 bra 	$L__BB1_36;
	ld.shared.u32 	%r2595, [%r53+-4];
$L__BB1_36:
	setp.ne.s32 	%p169, %r2595, %r48;
	selp.u32 	%r56, 1, 0, %p169;
	setp.ne.s32 	%p170, %r48, %r49;
	selp.u32 	%r1770, 1, 0, %p170;
	setp.ne.s32 	%p171, %r49, %r50;
	selp.u32 	%r1771, 1, 0, %p171;
	add.s32 	%r57, %r1770, %r56;
	add.f64 	%fd753, %fd37, %fd40;
	add.f64 	%fd754, %fd38, %fd41;
	add.f64 	%fd755, %fd39, %fd42;
	selp.f64 	%fd756, %fd42, %fd755, %p170;
	selp.f64 	%fd757, %fd41, %fd754, %p170;
	selp.f64 	%fd758, %fd40, %fd753, %p170;
	add.s32 	%r1531, %r57, %r1771;
	add.f64 	%fd759, %fd758, %fd43;
	add.f64 	%fd760, %fd757, %fd44;
	add.f64 	%fd761, %fd756, %fd45;
	selp.f64 	%fd762, %fd45, %fd761, %p171;
	mov.b64 	%rd444, %fd762;
	mov.b64 	{%r1561, %r1566}, %rd444;
	selp.f64 	%fd763, %fd44, %fd760, %p171;
	mov.b64 	%rd445, %fd763;
	mov.b64 	{%r1551, %r1556}, %rd445;
	selp.f64 	%fd764, %fd43, %fd759, %p171;
	mov.b64 	%rd446, %fd764;
	mov.b64 	{%r1541, %r1546}, %rd446;
	mov.b32 	%r1767, 1;
	mov.b32 	%r1768, 0;
	mov.b32 	%r1769, -1;
	// begin inline asm
	shfl.sync.up.b32 %r1530, %r1531, %r1767, %r1768, %r1769;
	// end inline asm
	// begin inline asm
	shfl.sync.up.b32 %r1535, %r1536, %r1767, %r1768, %r1769;
	// end inline asm
	// begin inline asm
	shfl.sync.up.b32 %r1540, %r1541, %r1767, %r1768, %r1769;
	// end inline asm
	// begin inline asm
	shfl.sync.up.b32 %r1545, %r1546, %r1767, %r1768, %r1769;
	// end inline asm
	mov.b64 	%rd447, {%r1540, %r1545};
	mov.b64 	%fd765, %rd447;
	// begin inline asm
	shfl.sync.up.b32 %r1550, %r1551, %r1767, %r1768, %r1769;
	// end inline asm
	// begin inline asm
	shfl.sync.up.b32 %r1555, %r1556, %r1767, %r1768, %r1769;
	// end inline asm
	mov.b64 	%rd448, {%r1550, %r1555};
	mov.b64 	%fd766, %rd448;
	// begin inline asm
	shfl.sync.up.b32 %r1560, %r1561, %r1767, %r1768, %r1769;
	// end inline asm
	// begin inline asm
	shfl.sync.up.b32 %r1565, %r1566, %r1767, %r1768, %r1769;
	// end inline asm
	mov.b64 	%rd449, {%r1560, %r1565};
	mov.b64 	%fd767, %rd449;
	setp.eq.s32 	%p172, %r1531, 0;
	add.f64 	%fd768, %fd764, %fd765;
	add.f64 	%fd769, %fd763, %fd766;
	add.f64 	%fd770, %fd762, %fd767;
	selp.f64 	%fd771, %fd770, %fd762, %p172;
	selp.f64 	%fd772, %fd769, %fd763, %p172;
	selp.f64 	%fd773, %fd768, %fd764, %p172;
	setp.lt.s32 	%p173, %r1515, 1;
	selp.f64 	%fd774, %fd762, %fd771, %p173;
	mov.b64 	%rd450, %fd774;
	mov.b64 	{%r1601, %r1606}, %rd450;
	selp.f64 	%fd775, %fd763, %fd772, %p173;
	mov.b64 	%rd451, %fd775;
	mov.b64 	{%r1591, %r1596}, %rd451;
	selp.f64 	%fd776, %fd764, %fd773, %p173;
	mov.b64 	%rd452, %fd776;
	mov.b64 	{%r1581, %r1586}, %rd452;
	selp.b32 	%r1772, 0, %r1530, %p173;
	add.s32 	%r1571, %r1772, %r1531;
	mov.b32 	%r1607, 2;
	// begin inline asm
	shfl.sync.up.b32 %r1570, %r1571, %r1607, %r1768, %r1769;
	// end inline asm
	// begin inline asm
	shfl.sync.up.b32 %r1575, %r1576, %r1607, %r1768, %r1769;
	// end inline asm
	// begin inline asm
	shfl.sync.up.b32 %r1580, %r1581, %r1607, %r1768, %r1769;
	// end inline asm
	// begin inline asm
	shfl.sync.up.b32 %r1585, %r1586, %r1607, %r1768, %r1769;
	// end inline asm
	mov.b64 	%rd453, {%r1580, %r1585};
	mov.b64 	%fd777, %rd453;
	// begin inline asm
	shfl.sync.up.b32 %r1590, %r1591, %r1607, %r1768, %r1769;
	// end inline asm
	// begin inline asm
	shfl.sync.up.b32 %r1595, %r1596, %r1607, %r1768, %r1769;
	// end inline asm
	mov.b64 	%rd454, {%r1590, %r1595};
	mov.b64 	%fd778, %rd454;
	// begin inline asm
	shfl.sync.up.b32 %r1600, %r1601, %r1607, %r1768, %r1769;
	// end inline asm
	// begin inline asm
	shfl.sync.up.b32 %r1605, %r1606, %r1607, %r1768, %r1769;
	// end inline asm
	mov.b64 	%rd455, {%r1600, %r1605};
	mov.b64 	%fd779, %rd455;
	setp.eq.s32 	%p174, %r1571, 0;
	add.f64 	%fd780, %fd776, %fd777;
	add.f64 	%fd781, %fd775, %fd778;
	add.f64 	%fd782, %fd774, %fd779;
	selp.f64 	%fd783, %fd782, %fd774, %p174;
	selp.f64 	%fd784, %fd781, %fd775, %p174;
	selp.f64 	%fd785, %fd780, %fd776, %p174;
	setp.lt.s32 	%p175, %r1515, 2;
	selp.f64 	%fd786, %fd774, %fd783, %p175;
	mov.b64 	%rd456, %fd786;
	mov.b64 	{%r1641, %r1646}, %rd456;
	selp.f64 	%fd787, %fd775, %fd784, %p175;
	mov.b64 	%rd457, %fd787;
	mov.b64 	{%r1631, %r1636}, %rd457;
	selp.f64 	%fd788, %fd776, %fd785, %p175;
	mov.b64 	%rd458, %fd788;
	mov.b64 	{%r1621, %r1626}, %rd458;
	selp.b32 	%r1773, 0, %r1570, %p175;
	add.s32 	%r1611, %r1773, %r1571;
	mov.b32 	%r1647, 4;
	// begin inline asm
	shfl.sync.up.b32 %r1610, %r1611, %r1647, %r1768, %r1769;
	// end inline asm
	// begin inline asm
	shfl.sync.up.b32 %r1615, %r1616, %r1647, %r1768, %r1769;
	// end inline asm
	// begin inline asm
	shfl.sync.up.b32 %r1620, %r1621, %r1647, %r1768, %r1769;
	// end inline asm
	// begin inline asm
	shfl.sync.up.b32 %r1625, %r1626, %r1647, %r1768, %r1769;
	// end inline asm
	mov.b64 	%rd459, {%r1620, %r1625};
	mov.b64 	%fd789, %rd459;
	// begin inline asm
	shfl.sync.up.b32 %r1630, %r1631, %r1647, %r1768, %r1769;
	// end inline asm
	// begin inline asm
	shfl.sync.up.b32 %r1635, %r1636, %r1647, %r1768, %r1769;
	// end inline asm
	mov.b64 	%rd460, {%r1630, %r1635};
	mov.b64 	%fd790, %rd460;
	// begin inline asm
	shfl.sync.up.b32 %r1640, %r1641, %r1647, %r1768, %r1769;
	// end inline asm
	// begin inline asm
	shfl.sync.up.b32 %r1645, %r1646, %r1647, %r1768, %r1769;
	// end inline asm
	mov.b64 	%rd461, {%r1640, %r1645};
	mov.b64 	%fd791, %rd461;
	setp.eq.s32 	%p176, %r1611, 0;
	add.f64 	%fd792, %fd788, %fd789;
	add.f64 	%fd793, %fd787, %fd790;
	add.f64 	%fd794, %fd786, %fd791;
	selp.f64 	%fd795, %fd794, %fd786, %p176;
	selp.f64 	%fd796, %fd793, %fd787, %p176;
	selp.f64 	%fd797, %fd792, %fd788, %p176;
	setp.lt.s32 	%p177, %r1515, 4;
	selp.f64 	%fd798, %fd786, %fd795, %p177;
	mov.b64 	%rd462, %fd798;
	mov.b64 	{%r1681, %r1686}, %rd462;
	selp.f64 	%fd799, %fd787, %fd796, %p177;
	mov.b64 	%rd463, %fd799;
	mov.b64 	{%r1671, %r1676}, %rd463;
	selp.f64 	%fd800, %fd788, %fd797, %p177;
	mov.b64 	%rd464, %fd800;
	mov.b64 	{%r1661, %r1666}, %rd464;
	selp.b32 	%r1774, 0, %r1610, %p177;
	add.s32 	%r1651, %r1774, %r1611;
	mov.b32 	%r1687, 8;
	// begin inline asm
	shfl.sync.up.b32 %r1650, %r1651, %r1687, %r1768, %r1769;
	// end inline asm
	// begin inline asm
	shfl.sync.up.b32 %r1655, %r1656, %r1687, %r1768, %r1769;
	// end inline asm
	// begin inline asm
	shfl.sync.up.b32 %r1660, %r1661, %r1687, %r1768, %r1769;
	// end inline asm
	// begin inline asm
	shfl.sync.up.b32 %r1665, %r1666, %r1687, %r1768, %r1769;
	// end inline asm
	mov.b64 	%rd465, {%r1660, %r1665};
	mov.b64 	%fd801, %rd465;
	// begin inline asm
	shfl.sync.up.b32 %r1670, %r1671, %r1687, %r1768, %r1769;
	// end inline asm
	// begin inline asm
	shfl.sync.up.b32 %r1675, %r1676, %r1687, %r1768, %r1769;
	// end inline asm
	mov.b64 	%rd466, {%r1670, %r1675};
	mov.b64 	%fd802, %rd466;
	// begin inline asm
	shfl.sync.up.b32 %r1680, %r1681, %r1687, %r1768, %r1769;
	// end inline asm
	// begin inline asm
	shfl.sync.up.b32 %r1685, %r1686, %r1687, %r1768, %r1769;
	// end inline asm
	mov.b64 	%rd467, {%r1680, %r1685};
	mov.b64 	%fd803, %rd467;
	setp.eq.s32 	%p178, %r1651, 0;
	add.f64 	%fd804, %fd800, %fd801;
	add.f64 	%fd805, %fd799, %fd802;
	add.f64 	%fd806, %fd798, %fd803;
	selp.f64 	%fd807, %fd806, %fd798, %p178;
	selp.f64 	%fd808, %fd805, %fd799, %p178;
	selp.f64 	%fd809, %fd804, %fd800, %p178;
	setp.lt.s32 	%p179, %r1515, 8;
	selp.f64 	%fd810, %fd798, %fd807, %p179;
	mov.b64 	%rd468, %fd810;
	mov.b64 	{%r1721, %r1726}, %rd468;
	selp.f64 	%fd811, %fd799, %fd808, %p179;
	mov.b64 	%rd469, %fd811;
	mov.b64 	{%r1711, %r1716}, %rd469;
	selp.f64 	%fd812, %fd800, %fd809, %p179;
	mov.b64 	%rd470, %fd812;
	mov.b64 	{%r1701, %r1706}, %rd470;
	selp.b32 	%r1775, 0, %r1650, %p179;
	add.s32 	%r1691, %r1775, %r1651;
	mov.b32 	%r1727, 16;
	// begin inline asm
	shfl.sync.up.b32 %r1690, %r1691, %r1727, %r1768, %r1769;
	// end inline asm
	// begin inline asm
	shfl.sync.up.b32 %r1695, %r1696, %r1727, %r1768, %r1769;
	// end inline asm
	// begin inline asm
	shfl.sync.up.b32 %r1700, %r1701, %r1727, %r1768, %r1769;
	// end inline asm
	// begin inline asm
	shfl.sync.up.b32 %r1705, %r1706, %r1727, %r1768, %r1769;
	// end inline asm
	mov.b64 	%rd471, {%r1700, %r1705};
	mov.b64 	%fd813, %rd471;
	// begin inline asm
	shfl.sync.up.b32 %r1710, %r1711, %r1727, %r1768, %r1769;
	// end inline asm
	// begin inline asm
	shfl.sync.up.b32 %r1715, %r1716, %r1727, %r1768, %r1769;
	// end inline asm
	mov.b64 	%rd472, {%r1710, %r1715};
	mov.b64 	%fd814, %rd472;
	// begin inline asm
	shfl.sync.up.b32 %r1720, %r1721, %r1727, %r1768, %r1769;
	// end inline asm
	// begin inline asm
	shfl.sync.up.b32 %r1725, %r1726, %r1727, %r1768, %r1769;
	// end inline asm
	mov.b64 	%rd473, {%r1720, %r1725};
	mov.b64 	%fd815, %rd473;
	setp.eq.s32 	%p180, %r1691, 0;
	add.f64 	%fd816, %fd812, %fd813;
	add.f64 	%fd817, %fd811, %fd814;
	add.f64 	%fd818, %fd810, %fd815;
	selp.f64 	%fd46, %fd818, %fd810, %p180;
	selp.f64 	%fd47, %fd817, %fd811, %p180;
	selp.f64 	%fd48, %fd816, %fd812, %p180;
	setp.lt.s32 	%p181, %r1515, 16;
	selp.f64 	%fd819, %fd810, %fd46, %p181;
	mov.b64 	%rd474, %fd819;
	mov.b64 	{%r1761, %r1766}, %rd474;
	selp.f64 	%fd820, %fd811, %fd47, %p181;
	mov.b64 	%rd475, %fd820;
	mov.b64 	{%r1751, %r1756}, %rd475;
	selp.f64 	%fd821, %fd812, %fd48, %p181;
	mov.b64 	%rd476, %fd821;
	mov.b64 	{%r1741, %r1746}, %rd476;
	selp.b32 	%r1776, 0, %r1690, %p181;
	add.s32 	%r1731, %r1776, %r1691;
	// begin inline asm
	shfl.sync.up.b32 %r2612, %r1731, %r1767, %r1768, %r1769;
	// end inline asm
	// begin inline asm
	shfl.sync.up.b32 %r1735, %r1736, %r1767, %r1768, %r1769;
	// end inline asm
	// begin inline asm
	shfl.sync.up.b32 %r1740, %r1741, %r1767, %r1768, %r1769;
	// end inline asm
	// begin inline asm
	shfl.sync.up.b32 %r1745, %r1746, %r1767, %r1768, %r1769;
	// end inline asm
	mov.b64 	%rd477, {%r1740, %r1745};
	mov.b64 	%fd1231, %rd477;
	// begin inline asm
	shfl.sync.up.b32 %r1750, %r1751, %r1767, %r1768, %r1769;
	// end inline asm
	// begin inline asm
	shfl.sync.up.b32 %r1755, %r1756, %r1767, %r1768, %r1769;
	// end inline asm
	mov.b64 	%rd478, {%r1750, %r1755};
	mov.b64 	%fd1230, %rd478;
	// begin inline asm
	shfl.sync.up.b32 %r1760, %r1761, %r1767, %r1768, %r1769;
	// end inline asm
	// begin inline asm
	shfl.sync.up.b32 %r1765, %r1766, %r1767, %r1768, %r1769;
	// end inline asm
	mov.b64 	%rd479, {%r1760, %r1765};
	mov.b64 	%fd1229, %rd479;
	setp.ne.s32 	%p182, %r1515, 31;
	@%p182 bra 	$L__BB1_38;
	shl.b32 	%r1777, %r43, 5;
	add.s32 	%r1779, %r1521, %r1777;
	st.shared.u32 	[%r1779], %r1731;
	st.shared.f64 	[%r1779+8], %fd48;
	st.shared.v2.f64 	[%r1779+16], {%fd47, %fd46};
$L__BB1_38:
	bar.sync 	0;
	ld.shared.u32 	%r1780, [_ZN6thrust24THRUST_300001_SM_1000_NS8cuda_cub4core6detail5shmemE];
	ld.shared.f64 	%fd822, [_ZN6thrust24THRUST_300001_SM_1000_NS8cuda_cub4core6detail5shmemE+8];
	ld.shared.v2.f64 	{%fd823, %fd824}, [_ZN6thrust24THRUST_300001_SM_1000_NS8cuda_cub4core6detail5shmemE+16];
	setp.eq.s32 	%p183, %r43, 1;
	selp.f64 	%fd825, %fd824, 0d0000000000000000, %p183;
	selp.f64 	%fd826, %fd823, 0d0000000000000000, %p183;
	selp.f64 	%fd827, %fd822, 0d0000000000000000, %p183;
	ld.shared.u32 	%r1781, [_ZN6thrust24THRUST_300001_SM_1000_NS8cuda_cub4core6detail5shmemE+32];
	ld.shared.f64 	%fd828, [_ZN6thrust24THRUST_300001_SM_1000_NS8cuda_cub4core6detail5shmemE+40];
	ld.shared.v2.f64 	{%fd829, %fd830}, [_ZN6thrust24THRUST_300001_SM_1000_NS8cuda_cub4core6detail5shmemE+48];
	add.s32 	%r1782, %r1781, %r1780;
	setp.eq.s32 	%p184, %r1781, 0;
	add.f64 	%fd831, %fd822, %fd828;
	add.f64 	%fd832, %fd823, %fd829;
	add.f64 	%fd833, %fd824, %fd830;
	selp.f64 	%fd834, %fd833, %fd830, %p184;
	selp.f64 	%fd835, %fd832, %fd829, %p184;
	selp.f64 	%fd836, %fd831, %fd828, %p184;
	setp.eq.s32 	%p185, %r43, 2;
	selp.f64 	%fd837, %fd834, %fd825, %p185;
	selp.f64 	%fd838, %fd835, %fd826, %p185;
	selp.f64 	%fd839, %fd836, %fd827, %p185;
	selp.b32 	%r1783, %r1782, %r1780, %p185;
	ld.shared.u32 	%r1784, [_ZN6thrust24THRUST_300001_SM_1000_NS8cuda_cub4core6detail5shmemE+64];
	ld.shared.f64 	%fd840, [_ZN6thrust24THRUST_300001_SM_1000_NS8cuda_cub4core6detail5shmemE+72];
	ld.shared.v2.f64 	{%fd841, %fd842}, [_ZN6thrust24THRUST_300001_SM_1000_NS8cuda_cub4core6detail5shmemE+80];
	add.s32 	%r1785, %r1782, %r1784;
	setp.eq.s32 	%p186, %r1784, 0;
	add.f64 	%fd843, %fd840, %fd836;
	add.f64 	%fd844, %fd841, %fd835;
	add.f64 	%fd845, %fd842, %fd834;
	selp.f64 	%fd846, %fd845, %fd842, %p186;
	selp.f64 	%fd847, %fd844, %fd841, %p186;
	selp.f64 	%fd848, %fd843, %fd840, %p186;
	setp.eq.s32 	%p187, %r43, 3;
	selp.f64 	%fd849, %fd846, %fd837, %p187;
	selp.f64 	%fd850, %fd847, %fd838, %p187;
	selp.f64 	%fd851, %fd848, %fd839, %p187;
	selp.b32 	%r1786, %r1785, %r1783, %p187;
	ld.shared.u32 	%r1787, [_ZN6thrust24THRUST_300001_SM_1000_NS8cuda_cub4core6detail5shmemE+96];
	ld.shared.f64 	%fd852, [_ZN6thrust24THRUST_300001_SM_1000_NS8cuda_cub4core6detail5shmemE+104];
	ld.shared.v2.f64 	{%fd853, %fd854}, [_ZN6thrust24THRUST_300001_SM_1000_NS8cuda_cub4core6detail5shmemE+112];
	add.s32 	%r1788, %r1785, %r1787;
	setp.eq.s32 	%p188, %r1787, 0;
	add.f64 	%fd855, %fd852, %fd848;
	add.f64 	%fd856, %fd853, %fd847;
	add.f64 	%fd857, %fd854, %fd846;
	selp.f64 	%fd858, %fd857, %fd854, %p188;
	selp.f64 	%fd859, %fd856, %fd853, %p188;
	selp.f64 	%fd860, %fd855, %fd852, %p188;
	setp.eq.s32 	%p189, %r43, 4;
	selp.f64 	%fd861, %fd858, %fd849, %p189;
	selp.f64 	%fd862, %fd859, %fd850, %p189;
	selp.f64 	%fd863, %fd860, %fd851, %p189;
	selp.b32 	%r1789, %r1788, %r1786, %p189;
	ld.shared.u32 	%r1790, [_ZN6thrust24THRUST_300001_SM_1000_NS8cuda_cub4core6detail5shmemE+128];
	ld.shared.f64 	%fd864, [_ZN6thrust24THRUST_300001_SM_1000_NS8cuda_cub4core6detail5shmemE+136];
	ld.shared.v2.f64 	{%fd865, %fd866}, [_ZN6thrust24THRUST_300001_SM_1000_NS8cuda_cub4core6detail5shmemE+144];
	add.s32 	%r1791, %r1788, %r1790;
	setp.eq.s32 	%p190, %r1790, 0;
	add.f64 	%fd867, %fd864, %fd860;
	add.f64 	%fd868, %fd865, %fd859;
	add.f64 	%fd869, %fd866, %fd858;
	selp.f64 	%fd870, %fd869, %fd866, %p190;
	selp.f64 	%fd871, %fd868, %fd865, %p190;
	selp.f64 	%fd872, %fd867, %fd864, %p190;
	setp.eq.s32 	%p191, %r43, 5;
	selp.f64 	%fd873, %fd870, %fd861, %p191;
	selp.f64 	%fd874, %fd871, %fd862, %p191;
	selp.f64 	%fd875, %fd872, %fd863, %p191;
	selp.b32 	%r1792, %r1791, %r1789, %p191;
	ld.shared.u32 	%r1793, [_ZN6thrust24THRUST_300001_SM_1000_NS8cuda_cub4core6detail5shmemE+160];
	ld.shared.f64 	%fd876, [_ZN6thrust24THRUST_300001_SM_1000_NS8cuda_cub4core6detail5shmemE+168];
	ld.shared.v2.f64 	{%fd877, %fd878}, [_ZN6thrust24THRUST_300001_SM_1000_NS8cuda_cub4core6detail5shmemE+176];
	add.s32 	%r1794, %r1791, %r1793;
	setp.eq.s32 	%p192, %r1793, 0;
	add.f64 	%fd879, %fd876, %fd872;
	add.f64 	%fd880, %fd877, %fd871;
	add.f64 	%fd881, %fd878, %fd870;
	selp.f64 	%fd882, %fd881, %fd878, %p192;
	selp.f64 	%fd883, %fd880, %fd877, %p192;
	selp.f64 	%fd884, %fd879, %fd876, %p192;
	setp.eq.s32 	%p193, %r43, 6;
	selp.f64 	%fd885, %fd882, %fd873, %p193;
	selp.f64 	%fd886, %fd883, %fd874, %p193;
	selp.f64 	%fd887, %fd884, %fd875, %p193;
	selp.b32 	%r1795, %r1794, %r1792, %p193;
	ld.shared.u32 	%r1796, [_ZN6thrust24THRUST_300001_SM_1000_NS8cuda_cub4core6detail5shmemE+192];
	ld.shared.f64 	%fd888, [_ZN6thrust24THRUST_300001_SM_1000_NS8cuda_cub4core6detail5shmemE+200];
	ld.shared.v2.f64 	{%fd889, %fd890}, [_ZN6thrust24THRUST_300001_SM_1000_NS8cuda_cub4core6detail5shmemE+208];
	add.s32 	%r1797, %r1794, %r1796;
	setp.eq.s32 	%p194, %r1796, 0;
	add.f64 	%fd891, %fd888, %fd884;
	add.f64 	%fd892, %fd889, %fd883;
	add.f64 	%fd893, %fd890, %fd882;
	selp.f64 	%fd894, %fd893, %fd890, %p194;
	selp.f64 	%fd895, %fd892, %fd889, %p194;
	selp.f64 	%fd896, %fd891, %fd888, %p194;
	setp.eq.s32 	%p195, %r43, 7;
	selp.f64 	%fd52, %fd894, %fd885, %p195;
	selp.f64 	%fd53, %fd895, %fd886, %p195;
	selp.f64 	%fd54, %fd896, %fd887, %p195;
	selp.b32 	%r60, %r1797, %r1795, %p195;
	ld.shared.u32 	%r1798, [_ZN6thrust24THRUST_300001_SM_1000_NS8cuda_cub4core6detail5shmemE+224];
	ld.shared.f64 	%fd897, [_ZN6thrust24THRUST_300001_SM_1000_NS8cuda_cub4core6detail5shmemE+232];
	ld.shared.v2.f64 	{%fd898, %fd899}, [_ZN6thrust24THRUST_300001_SM_1000_NS8cuda_cub4core6detail5shmemE+240];
	add.s32 	%r61, %r1797, %r1798;
	setp.eq.s32 	%p196, %r1798, 0;
	add.f64 	%fd900, %fd897, %fd896;
	add.f64 	%fd901, %fd898, %fd895;
	add.f64 	%fd902, %fd899, %fd894;
	selp.f64 	%fd55, %fd902, %fd899, %p196;
	selp.f64 	%fd56, %fd901, %fd898, %p196;
	selp.f64 	%fd57, %fd900, %fd897, %p196;
	setp.lt.u32 	%p197, %r2620, 32;
	@%p197 bra 	$L__BB1_40;
	setp.eq.s32 	%p198, %r2612, 0;
	add.f64 	%fd903, %fd54, %fd1231;
	add.f64 	%fd904, %fd53, %fd1230;
	add.f64 	%fd905, %fd52, %fd1229;
	selp.f64 	%fd906, %fd905, %fd1229, %p198;
	selp.f64 	%fd907, %fd904, %fd1230, %p198;
	selp.f64 	%fd908, %fd903, %fd1231, %p198;
	setp.eq.s32 	%p199, %r1515, 0;
	selp.f64 	%fd1229, %fd52, %fd906, %p199;
	selp.f64 	%fd1230, %fd53, %fd907, %p199;
	selp.f64 	%fd1231, %fd54, %fd908, %p199;
	selp.b32 	%r1799, 0, %r2612, %p199;
	add.s32 	%r2612, %r60, %r1799;
	bra.uni 	$L__BB1_84;
$L__BB1_40:
	setp.ne.s32 	%p200, %r2620, 0;
	@%p200 bra 	$L__BB1_42;
	st.shared.u32 	[_ZN6thrust24THRUST_300001_SM_1000_NS8cuda_cub4core6detail5shmemE+392], %r61;
	st.shared.v2.f64 	[_ZN6thrust24THRUST_300001_SM_1000_NS8cuda_cub4core6detail5shmemE+400], {%fd57, %fd56};
	st.shared.f64 	[_ZN6thrust24THRUST_300001_SM_1000_NS8cuda_cub4core6detail5shmemE+416], %fd55;
	mul.wide.u32 	%rd489, %r1, 32;
	add.s64 	%rd490, %rd96, %rd489;
	add.s64 	%rd480, %rd490, 1024;
	mov.b64 	%rd483, %fd57;
	mov.b64 	%rd485, %fd56;
	mov.b64 	%rd487, %fd55;
	mov.b64 	%rd481, {%r61, %r1801};
	// begin inline asm
	st.cg.u64 [%rd480], %rd481;
	// end inline asm
	add.s64 	%rd482, %rd490, 1032;
	// begin inline asm
	st.cg.u64 [%rd482], %rd483;
	// end inline asm
	add.s64 	%rd484, %rd490, 1040;
	// begin inline asm
	st.cg.u64 [%rd484], %rd485;
	// end inline asm
	add.s64 	%rd486, %rd490, 1048;
	// begin inline asm
	st.cg.u64 [%rd486], %rd487;
	// end inline asm
	mul.wide.u32 	%rd491, %r1, 4;
	add.s64 	%rd492, %rd95, %rd491;
	add.s64 	%rd488, %rd492, 128;
	mov.b32 	%r1800, 100;
	// begin inline asm
	st.release.gpu.u32 [%rd488], %r1800;
	// end inline asm
$L__BB1_42:
	not.b32 	%r1802, %r2620;
	add.s32 	%r2605, %r1, %r1802;
	mov.u32 	%r1803, %nctaid.x;
	setp.gt.u32 	%p201, %r1803, 499;
	@%p201 bra 	$L__BB1_44;
	membar.cta;
	bra.uni 	$L__BB1_45;
$L__BB1_44:
	mov.b32 	%r1804, 450;
	// begin inline asm
	nanosleep.u32 %r1804;
	// end inline asm
$L__BB1_45:
	mul.wide.s32 	%rd493, %r2605, 4;
	add.s64 	%rd494, %rd95, %rd493;
	add.s64 	%rd21, %rd494, 128;
$L__BB1_46:
	// begin inline asm
	ld.relaxed.gpu.u32 %r2603, [%rd21];
	// end inline asm
	membar.gl;
	setp.eq.s32 	%p202, %r2603, 99;
	mov.b32 	%r1806, -1;
	vote.sync.any.pred 	%p203, %p202, %r1806;
	@%p203 bra 	$L__BB1_46;
	mov.f64 	%fd1190, 0d0000000000000000;
	setp.eq.s32 	%p204, %r2603, 101;
	@%p204 bra 	$L__BB1_50;
	setp.ne.s32 	%p205, %r2603, 100;
	mov.f64 	%fd1191, %fd1190;
	mov.f64 	%fd1192, %fd1190;
	@%p205 bra 	$L__BB1_51;
	mul.wide.s32 	%rd514, %r2605, 32;
	add.s64 	%rd515, %rd96, %rd514;
	add.s64 	%rd507, %rd515, 1024;
	// begin inline asm
	ld.cg.u64 %rd506, [%rd507];
	// end inline asm
	add.s64 	%rd509, %rd515, 1032;
	// begin inline asm
	ld.cg.u64 %rd508, [%rd509];
	// end inline asm
	add.s64 	%rd511, %rd515, 1040;
	// begin inline asm
	ld.cg.u64 %rd510, [%rd511];
	// end inline asm
	add.s64 	%rd513, %rd515, 1048;
	// begin inline asm
	ld.cg.u64 %rd512, [%rd513];
	// end inline asm
	cvt.u32.u64 	%r2596, %rd506;
	mov.b64 	%fd1192, %rd508;
	mov.b64 	%fd1191, %rd510;
	mov.b64 	%fd1190, %rd512;
	bra.uni 	$L__BB1_51;
$L__BB1_50:
	mul.wide.s32 	%rd504, %r2605, 32;
	add.s64 	%rd505, %rd97, %rd504;
	add.s64 	%rd497, %rd505, 1024;
	// begin inline asm
	ld.cg.u64 %rd496, [%rd497];
	// end inline asm
	add.s64 	%rd499, %rd505, 1032;
	// begin inline asm
	ld.cg.u64 %rd498, [%rd499];
	// end inline asm
	add.s64 	%rd501, %rd505, 1040;
	// begin inline asm
	ld.cg.u64 %rd500, [%rd501];
	// end inline asm
	add.s64 	%rd503, %rd505, 1048;
	// begin inline asm
	ld.cg.u64 %rd502, [%rd503];
	// end inline asm
	cvt.u32.u64 	%r2596, %rd496;
	mov.b64 	%fd1192, %rd498;
	mov.b64 	%fd1191, %rd500;
	mov.b64 	%fd1190, %rd502;
$L__BB1_51:
	setp.eq.s32 	%p206, %r2603, 101;
	mov.b32 	%r1849, -1;
	vote.sync.ballot.b32 	%r1850, %p206, %r1849;
	// begin inline asm
	mov.u32 %r1809, %lanemask_ge;
	// end inline asm
	and.b32  	%r1851, %r1850, %r1809;
	or.b32  	%r1852, %r1851, -2147483648;
	add.s32 	%r1853, %r1852, -1;
	not.b32 	%r1854, %r1852;
	and.b32  	%r1855, %r1854, %r1853;
	popc.b32 	%r69, %r1855;
	mov.b32 	%r1847, 1;
	// begin inline asm
	shfl.sync.down.b32 %r1810, %r2596, %r1847, %r69, %r1849;
	// end inline asm
	// begin inline asm
	shfl.sync.down.b32 %r1815, %r1816, %r1847, %r69, %r1849;
	// end inline asm
	mov.b64 	%rd516, %fd1192;
	mov.b64 	{%r1821, %r1826}, %rd516;
	// begin inline asm
	shfl.sync.down.b32 %r1820, %r1821, %r1847, %r69, %r1849;
	// end inline asm
	// begin inline asm
	shfl.sync.down.b32 %r1825, %r1826, %r1847, %r69, %r1849;
	// end inline asm
	mov.b64 	%rd517, %fd1191;
	mov.b64 	{%r1831, %r1836}, %rd517;
	// begin inline asm
	shfl.sync.down.b32 %r1830, %r1831, %r1847, %r69, %r1849;
	// end inline asm
	// begin inline asm
	shfl.sync.down.b32 %r1835, %r1836, %r1847, %r69, %r1849;
	// end inline asm
	mov.b64 	%rd518, %fd1190;
	mov.b64 	{%r1841, %r1846}, %rd518;
	// begin inline asm
	shfl.sync.down.b32 %r1840, %r1841, %r1847, %r69, %r1849;
	// end inline asm
	// begin inline asm
	shfl.sync.down.b32 %r1845, %r1846, %r1847, %r69, %r1849;
	// end inline asm
	setp.ge.s32 	%p208, %r1515, %r69;
	@%p208 bra 	$L__BB1_53;
	mov.b64 	%rd519, {%r1840, %r1845};
	mov.b64 	%fd910, %rd519;
	mov.b64 	%rd520, {%r1830, %r1835};
	mov.b64 	%fd911, %rd520;
	mov.b64 	%rd521, {%r1820, %r1825};
	mov.b64 	%fd912, %rd521;
	add.s32 	%r77, %r1810, %r2596;
	setp.eq.s32 	%p209, %r2596, 0;
	add.f64 	%fd913, %fd1192, %fd912;
	add.f64 	%fd914, %fd1191, %fd911;
	add.f64 	%fd915, %fd1190, %fd910;
	selp.f64 	%fd1190, %fd915, %fd1190, %p209;
	selp.f64 	%fd1191, %fd914, %fd1191, %p209;
	selp.f64 	%fd1192, %fd913, %fd1192, %p209;
	mov.u32 	%r2596, %r77;
$L__BB1_53:
	mov.b32 	%r1893, 2;
	mov.b32 	%r1895, -1;
	// begin inline asm
	shfl.sync.down.b32 %r1856, %r2596, %r1893, %r69, %r1895;
	// end inline asm
	// begin inline asm
	shfl.sync.down.b32 %r1861, %r1862, %r1893, %r69, %r1895;
	// end inline asm
	mov.b64 	%rd522, %fd1192;
	mov.b64 	{%r1867, %r1872}, %rd522;
	// begin inline asm
	shfl.sync.down.b32 %r1866, %r1867, %r1893, %r69, %r1895;
	// end inline asm
	// begin inline asm
	shfl.sync.down.b32 %r1871, %r1872, %r1893, %r69, %r1895;
	// end inline asm
	mov.b64 	%rd523, %fd1191;
	mov.b64 	{%r1877, %r1882}, %rd523;
	// begin inline asm
	shfl.sync.down.b32 %r1876, %r1877, %r1893, %r69, %r1895;
	// end inline asm
	// begin inline asm
	shfl.sync.down.b32 %r1881, %r1882, %r1893, %r69, %r1895;
	// end inline asm
	mov.b64 	%rd524, %fd1190;
	mov.b64 	{%r1887, %r1892}, %rd524;
	// begin inline asm
	shfl.sync.down.b32 %r1886, %r1887, %r1893, %r69, %r1895;
	// end inline asm
	// begin inline asm
	shfl.sync.down.b32 %r1891, %r1892, %r1893, %r69, %r1895;
	// end inline asm
	add.s32 	%r86, %r1515, 2;
	setp.gt.s32 	%p210, %r86, %r69;
	@%p210 bra 	$L__BB1_55;
	mov.b64 	%rd525, {%r1886, %r1891};
	mov.b64 	%fd916, %rd525;
	mov.b64 	%rd526, {%r1876, %r1881};
	mov.b64 	%fd917, %rd526;
	mov.b64 	%rd527, {%r1866, %r1871};
	mov.b64 	%fd918, %rd527;
	add.s32 	%r87, %r1856, %r2596;
	setp.eq.s32 	%p211, %r2596, 0;
	add.f64 	%fd919, %fd1192, %fd918;
	add.f64 	%fd920, %fd1191, %fd917;
	add.f64 	%fd921, %fd1190, %fd916;
	selp.f64 	%fd1192, %fd919, %fd1192, %p211;
	selp.f64 	%fd1191, %fd920, %fd1191, %p211;
	selp.f64 	%fd1190, %fd921, %fd1190, %p211;
	mov.u32 	%r2596, %r87;
$L__BB1_55:
	mov.b32 	%r1933, 4;
	mov.b32 	%r1935, -1;
	// begin inline asm
	shfl.sync.down.b32 %r1896, %r2596, %r1933, %r69, %r1935;
	// end inline asm
	// begin inline asm
	shfl.sync.down.b32 %r1901, %r1902, %r1933, %r69, %r1935;
	// end inline asm
	mov.b64 	%rd528, %fd1192;
	mov.b64 	{%r1907, %r1912}, %rd528;
	// begin inline asm
	shfl.sync.down.b32 %r1906, %r1907, %r1933, %r69, %r1935;
	// end inline asm
	// begin inline asm
	shfl.sync.down.b32 %r1911, %r1912, %r1933, %r69, %r1935;
	// end inline asm
	mov.b64 	%rd529, %fd1191;
	mov.b64 	{%r1917, %r1922}, %rd529;
	// begin inline asm
	shfl.sync.down.b32 %r1916, %r1917, %r1933, %r69, %r1935;
	// end inline asm
	// begin inline asm
	shfl.sync.down.b32 %r1921, %r1922, %r1933, %r69, %r1935;
	// end inline asm
	mov.b64 	%rd530, %fd1190;
	mov.b64 	{%r1927, %r1932}, %rd530;
	// begin inline asm
	shfl.sync.down.b32 %r1926, %r1927, %r1933, %r69, %r1935;
	// end inline asm
	// begin inline asm
	shfl.sync.down.b32 %r1931, %r1932, %r1933, %r69, %r1935;
	// end inline asm
	add.s32 	%r96, %r1515, 4;
	setp.gt.s32 	%p212, %r96, %r69;
	@%p212 bra 	$L__BB1_57;
	mov.b64 	%rd531, {%r1926, %r1931};
	mov.b64 	%fd922, %rd531;
	mov.b64 	%rd532, {%r1916, %r1921};
	mov.b64 	%fd923, %rd532;
	mov.b64 	%rd533, {%r1906, %r1911};
	mov.b64 	%fd924, %rd533;
	add.s32 	%r97, %r1896, %r2596;
	setp.eq.s32 	%p213, %r2596, 0;
	add.f64 	%fd925, %fd1192, %fd924;
	add.f64 	%fd926, %fd1191, %fd923;
	add.f64 	%fd927, %fd1190, %fd922;
	selp.f64 	%fd1192, %fd925, %fd1192, %p213;
	selp.f64 	%fd1191, %fd926, %fd1191, %p213;
	selp.f64 	%fd1190, %fd927, %fd1190, %p213;
	mov.u32 	%r2596, %r97;
$L__BB1_57:
	mov.b32 	%r1973, 8;
	mov.b32 	%r1975, -1;
	// begin inline asm
	shfl.sync.down.b32 %r1936, %r2596, %r1973, %r69, %r1975;
	// end inline asm
	// begin inline asm
	shfl.sync.down.b32 %r1941, %r1942, %r1973, %r69, %r1975;
	// end inline asm
	mov.b64 	%rd534, %fd1192;
	mov.b64 	{%r1947, %r1952}, %rd534;
	// begin inline asm
	shfl.sync.down.b32 %r1946, %r1947, %r1973, %r69, %r1975;
	// end inline asm
	// begin inline asm
	shfl.sync.down.b32 %r1951, %r1952, %r1973, %r69, %r1975;
	// end inline asm
	mov.b64 	%rd535, %fd1191;
	mov.b64 	{%r1957, %r1962}, %rd535;
	// begin inline asm
	shfl.sync.down.b32 %r1956, %r1957, %r1973, %r69, %r1975;
	// end inline asm
	// begin inline asm
	shfl.sync.down.b32 %r1961, %r1962, %r1973, %r69, %r1975;
	// end inline asm
	mov.b64 	%rd536, %fd1190;
	mov.b64 	{%r1967, %r1972}, %rd536;
	// begin inline asm
	shfl.sync.down.b32 %r1966, %r1967, %r1973, %r69, %r1975;
	// end inline asm
	// begin inline asm
	shfl.sync.down.b32 %r1971, %r1972, %r1973, %r69, %r1975;
	// end inline asm
	add.s32 	%r106, %r1515, 8;
	setp.gt.s32 	%p214, %r106, %r69;
	@%p214 bra 	$L__BB1_59;
	mov.b64 	%rd537, {%r1966, %r1971};
	mov.b64 	%fd928, %rd537;
	mov.b64 	%rd538, {%r1956, %r1961};
	mov.b64 	%fd929, %rd538;
	mov.b64 	%rd539, {%r1946, %r1951};
	mov.b64 	%fd930, %rd539;
	add.s32 	%r107, %r1936, %r2596;
	setp.eq.s32 	%p215, %r2596, 0;
	add.f64 	%fd931, %fd1192, %fd930;
	add.f64 	%fd932, %fd1191, %fd929;
	add.f64 	%fd933, %fd1190, %fd928;
	selp.f64 	%fd1192, %fd931, %fd1192, %p215;
	selp.f64 	%fd1191, %fd932, %fd1191, %p215;
	selp.f64 	%fd1190, %fd933, %fd1190, %p215;
	mov.u32 	%r2596, %r107;
$L__BB1_59:
	mov.b32 	%r2013, 16;
	mov.b32 	%r2015, -1;
	// begin inline asm
	shfl.sync.down.b32 %r1976, %r2596, %r2013, %r69, %r2015;
	// end inline asm
	// begin inline asm
	shfl.sync.down.b32 %r1981, %r1982, %r2013, %r69, %r2015;
	// end inline asm
	mov.b64 	%rd540, %fd1192;
	mov.b64 	{%r1987, %r1992}, %rd540;
	// begin inline asm
	shfl.sync.down.b32 %r1986, %r1987, %r2013, %r69, %r2015;
	// end inline asm
	// begin inline asm
	shfl.sync.down.b32 %r1991, %r1992, %r2013, %r69, %r2015;
	// end inline asm
	mov.b64 	%rd541, %fd1191;
	mov.b64 	{%r1997, %r2002}, %rd541;
	// begin inline asm
	shfl.sync.down.b32 %r1996, %r1997, %r2013, %r69, %r2015;
	// end inline asm
	// begin inline asm
	shfl.sync.down.b32 %r2001, %r2002, %r2013, %r69, %r2015;
	// end inline asm
	mov.b64 	%rd542, %fd1190;
	mov.b64 	{%r2007, %r2012}, %rd542;
	// begin inline asm
	shfl.sync.down.b32 %r2006, %r2007, %r2013, %r69, %r2015;
	// end inline asm
	// begin inline asm
	shfl.sync.down.b32 %r2011, %r2012, %r2013, %r69, %r2015;
	// end inline asm
	add.s32 	%r116, %r1515, 16;
	setp.gt.s32 	%p216, %r116, %r69;
	@%p216 bra 	$L__BB1_61;
	mov.b64 	%rd543, {%r2006, %r2011};
	mov.b64 	%fd934, %rd543;
	mov.b64 	%rd544, {%r1996, %r2001};
	mov.b64 	%fd935, %rd544;
	mov.b64 	%rd545, {%r1986, %r1991};
	mov.b64 	%fd936, %rd545;
	add.s32 	%r117, %r1976, %r2596;
	setp.eq.s32 	%p217, %r2596, 0;
	add.f64 	%fd937, %fd1192, %fd936;
	add.f64 	%fd938, %fd1191, %fd935;
	add.f64 	%fd939, %fd1190, %fd934;
	selp.f64 	%fd1192, %fd937, %fd1192, %p217;
	selp.f64 	%fd1191, %fd938, %fd1191, %p217;
	selp.f64 	%fd1190, %fd939, %fd1190, %p217;
	mov.u32 	%r2596, %r117;
$L__BB1_61:
	add.s64 	%rd22, %rd97, 1024;
	add.s64 	%rd23, %rd95, 128;
$L__BB1_62:
	setp.ne.s32 	%p218, %r2603, 101;
	mov.b32 	%r2017, -1;
	vote.sync.all.pred 	%p219, %p218, %r2017;
	not.pred 	%p220, %p219;
	@%p220 bra 	$L__BB1_80;
	mul.wide.s32 	%rd579, %r2605, 4;
	add.s64 	%rd580, %rd23, %rd579;
	add.s64 	%rd24, %rd580, -128;
$L__BB1_64:
	// begin inline asm
	ld.relaxed.gpu.u32 %r2603, [%rd24];
	// end inline asm
	membar.gl;
	setp.eq.s32 	%p240, %r2603, 99;
	mov.b32 	%r2054, -1;
	vote.sync.any.pred 	%p241, %p240, %r2054;
	@%p241 bra 	$L__BB1_64;
	mov.f64 	%fd1211, 0d0000000000000000;
	setp.eq.s32 	%p242, %r2603, 101;
	@%p242 bra 	$L__BB1_68;
	setp.ne.s32 	%p243, %r2603, 100;
	mov.f64 	%fd1212, %fd1211;
	mov.f64 	%fd1213, %fd1211;
	@%p243 bra 	$L__BB1_69;
	mul.wide.s32 	%rd600, %r2605, 32;
	add.s64 	%rd593, %rd96, %rd600;
	// begin inline asm
	ld.cg.u64 %rd592, [%rd593];
	// end inline asm
	add.s64 	%rd595, %rd593, 8;
	// begin inline asm
	ld.cg.u64 %rd594, [%rd595];
	// end inline asm
	add.s64 	%rd597, %rd593, 16;
	// begin inline asm
	ld.cg.u64 %rd596, [%rd597];
	// end inline asm
	add.s64 	%rd599, %rd593, 24;
	// begin inline asm
	ld.cg.u64 %rd598, [%rd599];
	// end inline asm
	cvt.u32.u64 	%r2606, %rd592;
	mov.b64 	%fd1211, %rd594;
	mov.b64 	%fd1212, %rd596;
	mov.b64 	%fd1213, %rd598;
	bra.uni 	$L__BB1_69;
$L__BB1_68:
	mul.wide.s32 	%rd590, %r2605, 32;
	add.s64 	%rd591, %rd22, %rd590;
	add.s64 	%rd583, %rd591, -1024;
	// begin inline asm
	ld.cg.u64 %rd582, [%rd583];
	// end inline asm
	add.s64 	%rd585, %rd591, -1016;
	// begin inline asm
	ld.cg.u64 %rd584, [%rd585];
	// end inline asm
	add.s64 	%rd587, %rd591, -1008;
	// begin inline asm
	ld.cg.u64 %rd586, [%rd587];
	// end inline asm
	add.s64 	%rd589, %rd591, -1000;
	// begin inline asm
	ld.cg.u64 %rd588, [%rd589];
	// end inline asm
	cvt.u32.u64 	%r2606, %rd582;
	mov.b64 	%fd1211, %rd584;
	mov.b64 	%fd1212, %rd586;
	mov.b64 	%fd1213, %rd588;
$L__BB1_69:
	mov.b32 	%r2095, -1;
	vote.sync.ballot.b32 	%r2096, %p242, %r2095;
	and.b32  	%r2097, %r2096, %r1809;
	or.b32  	%r2098, %r2097, -2147483648;
	add.s32 	%r2099, %r2098, -1;
	not.b32 	%r2100, %r2098;
	and.b32  	%r2101, %r2100, %r2099;
	popc.b32 	%r127, %r2101;
	mov.b32 	%r2093, 1;
	// begin inline asm
	shfl.sync.down.b32 %r2056, %r2606, %r2093, %r127, %r2095;
	// end inline asm
	// begin inline asm
	shfl.sync.down.b32 %r2061, %r2062, %r2093, %r127, %r2095;
	// end inline asm
	mov.b64 	%rd601, %fd1211;
	mov.b64 	{%r2067, %r2072}, %rd601;
	// begin inline asm
	shfl.sync.down.b32 %r2066, %r2067, %r2093, %r127, %r2095;
	// end inline asm
	// begin inline asm
	shfl.sync.down.b32 %r2071, %r2072, %r2093, %r127, %r2095;
	// end inline asm
	mov.b64 	%rd602, %fd1212;
	mov.b64 	{%r2077, %r2082}, %rd602;
	// begin inline asm
	shfl.sync.down.b32 %r2076, %r2077, %r2093, %r127, %r2095;
	// end inline asm
	// begin inline asm
	shfl.sync.down.b32 %r2081, %r2082, %r2093, %r127, %r2095;
	// end inline asm
	mov.b64 	%rd603, %fd1213;
	mov.b64 	{%r2087, %r2092}, %rd603;
	// begin inline asm
	shfl.sync.down.b32 %r2086, %r2087, %r2093, %r127, %r2095;
	// end inline asm
	// begin inline asm
	shfl.sync.down.b32 %r2091, %r2092, %r2093, %r127, %r2095;
	// end inline asm
	setp.ge.s32 	%p246, %r1515, %r127;
	mov.u32 	%r2608, %r2606;
	@%p246 bra 	$L__BB1_71;
	mov.b64 	%rd604, {%r2086, %r2091};
	mov.b64 	%fd974, %rd604;
	mov.b64 	%rd605, {%r2076, %r2081};
	mov.b64 	%fd975, %rd605;
	mov.b64 	%rd606, {%r2066, %r2071};
	mov.b64 	%fd976, %rd606;
	add.s32 	%r2608, %r2056, %r2606;
	setp.eq.s32 	%p247, %r2606, 0;
	add.f64 	%fd977, %fd1211, %fd976;
	add.f64 	%fd978, %fd1212, %fd975;
	add.f64 	%fd979, %fd1213, %fd974;
	selp.f64 	%fd1211, %fd977, %fd1211, %p247;
	selp.f64 	%fd1212, %fd978, %fd1212, %p247;
	selp.f64 	%fd1213, %fd979, %fd1213, %p247;
$L__BB1_71:
	mov.b32 	%r2139, 2;
	mov.b32 	%r2141, -1;
	// begin inline asm
	shfl.sync.down.b32 %r2102, %r2608, %r2139, %r127, %r2141;
	// end inline asm
	// begin inline asm
	shfl.sync.down.b32 %r2107, %r2108, %r2139, %r127, %r2141;
	// end inline asm
	mov.b64 	%rd607, %fd1211;
	mov.b64 	{%r2113, %r2118}, %rd607;
	// begin inline asm
	shfl.sync.down.b32 %r2112, %r2113, %r2139, %r127, %r2141;
	// end inline asm
	// begin inline asm
	shfl.sync.down.b32 %r2117, %r2118, %r2139, %r127, %r2141;
	// end inline asm
	mov.b64 	%rd608, %fd1212;
	mov.b64 	{%r2123, %r2128}, %rd608;
	// begin inline asm
	shfl.sync.down.b32 %r2122, %r2123, %r2139, %r127, %r2141;
	// end inline asm
	// begin inline asm
	shfl.sync.down.b32 %r2127, %r2128, %r2139, %r127, %r2141;
	// end inline asm
	mov.b64 	%rd609, %fd1213;
	mov.b64 	{%r2133, %r2138}, %rd609;
	// begin inline asm
	shfl.sync.down.b32 %r2132, %r2133, %r2139, %r127, %r2141;
	// end inline asm
	// begin inline asm
	shfl.sync.down.b32 %r2137, %r2138, %r2139, %r127, %r2141;
	// end inline asm
	setp.gt.s32 	%p248, %r86, %r127;
	@%p248 bra 	$L__BB1_73;
	mov.b64 	%rd610, {%r2132, %r2137};
	mov.b64 	%fd980, %rd610;
	mov.b64 	%rd611, {%r2122, %r2127};
	mov.b64 	%fd981, %rd611;
	mov.b64 	%rd612, {%r2112, %r2117};
	mov.b64 	%fd982, %rd612;
	add.s32 	%r144, %r2102, %r2608;
	setp.eq.s32 	%p249, %r2608, 0;
	add.f64 	%fd983, %fd1211, %fd982;
	add.f64 	%fd984, %fd1212, %fd981;
	add.f64 	%fd985, %fd1213, %fd980;
	selp.f64 	%fd1211, %fd983, %fd1211, %p249;
	selp.f64 	%fd1212, %fd984, %fd1212, %p249;
	selp.f64 	%fd1213, %fd985, %fd1213, %p249;
	mov.u32 	%r2608, %r144;
$L__BB1_73:
	mov.b32 	%r2179, 4;
	mov.b32 	%r2181, -1;
	// begin inline asm
	shfl.sync.down.b32 %r2142, %r2608, %r2179, %r127, %r2181;
	// end inline asm
	// begin inline asm
	shfl.sync.down.b32 %r2147, %r2148, %r2179, %r127, %r2181;
	// end inline asm
	mov.b64 	%rd613, %fd1211;
	mov.b64 	{%r2153, %r2158}, %rd613;
	// begin inline asm
	shfl.sync.down.b32 %r2152, %r2153, %r2179, %r127, %r2181;
	// end inline asm
	// begin inline asm
	shfl.sync.down.b32 %r2157, %r2158, %r2179, %r127, %r2181;
	// end inline asm
	mov.b64 	%rd614, %fd1212;
	mov.b64 	{%r2163, %r2168}, %rd614;
	// begin inline asm
	shfl.sync.down.b32 %r2162, %r2163, %r2179, %r127, %r2181;
	// end inline asm
	// begin inline asm
	shfl.sync.down.b32 %r2167, %r2168, %r2179, %r127, %r2181;
	// end inline asm
	mov.b64 	%rd615, %fd1213;
	mov.b64 	{%r2173, %r2178}, %rd615;
	// begin inline asm
	shfl.sync.down.b32 %r2172, %r2173, %r2179, %r127, %r2181;
	// end inline asm
	// begin inline asm
	shfl.sync.down.b32 %r2177, %r2178, %r2179, %r127, %r2181;
	// end inline asm
	setp.gt.s32 	%p250, %r96, %r127;
	@%p250 bra 	$L__BB1_75;
	mov.b64 	%rd616, {%r2172, %r2177};
	mov.b64 	%fd986, %rd616;
	mov.b64 	%rd617, {%r2162, %r2167};
	mov.b64 	%fd987, %rd617;
	mov.b64 	%rd618, {%r2152, %r2157};
	mov.b64 	%fd988, %rd618;
	add.s32 	%r153, %r2142, %r2608;
	setp.eq.s32 	%p251, %r2608, 0;
	add.f64 	%fd989, %fd1211, %fd988;
	add.f64 	%fd990, %fd1212, %fd987;
	add.f64 	%fd991, %fd1213, %fd986;
	selp.f64 	%fd1211, %fd989, %fd1211, %p251;
	selp.f64 	%fd1212, %fd990, %fd1212, %p251;
	selp.f64 	%fd1213, %fd991, %fd1213, %p251;
	mov.u32 	%r2608, %r153;
$L__BB1_75:
	mov.b32 	%r2219, 8;
	mov.b32 	%r2221, -1;
	// begin inline asm
	shfl.sync.down.b32 %r2182, %r2608, %r2219, %r127, %r2221;
	// end inline asm
	// begin inline asm
	shfl.sync.down.b32 %r2187, %r2188, %r2219, %r127, %r2221;
	// end inline asm
	mov.b64 	%rd619, %fd1211;
	mov.b64 	{%r2193, %r2198}, %rd619;
	// begin inline asm
	shfl.sync.down.b32 %r2192, %r2193, %r2219, %r127, %r2221;
	// end inline asm
	// begin inline asm
	shfl.sync.down.b32 %r2197, %r2198, %r2219, %r127, %r2221;
	// end inline asm
	mov.b64 	%rd620, %fd1212;
	mov.b64 	{%r2203, %r2208}, %rd620;
	// begin inline asm
	shfl.sync.down.b32 %r2202, %r2203, %r2219, %r127, %r2221;
	// end inline asm
	// begin inline asm
	shfl.sync.down.b32 %r2207, %r2208, %r2219, %r127, %r2221;
	// end inline asm
	mov.b64 	%rd621, %fd1213;
	mov.b64 	{%r2213, %r2218}, %rd621;
	// begin inline asm
	shfl.sync.down.b32 %r2212, %r2213, %r2219, %r127, %r2221;
	// end inline asm
	// begin inline asm
	shfl.sync.down.b32 %r2217, %r2218, %r2219, %r127, %r2221;
	// end inline asm
	setp.gt.s32 	%p252, %r106, %r127;
	@%p252 bra 	$L__BB1_77;
	mov.b64 	%rd622, {%r2212, %r2217};
	mov.b64 	%fd992, %rd622;
	mov.b64 	%rd623, {%r2202, %r2207};
	mov.b64 	%fd993, %rd623;
	mov.b64 	%rd624, {%r2192, %r2197};
	mov.b64 	%fd994, %rd624;
	add.s32 	%r162, %r2182, %r2608;
	setp.eq.s32 	%p253, %r2608, 0;
	add.f64 	%fd995, %fd1211, %fd994;
	add.f64 	%fd996, %fd1212, %fd993;
	add.f64 	%fd997, %fd1213, %fd992;
	selp.f64 	%fd1211, %fd995, %fd1211, %p253;
	selp.f64 	%fd1212, %fd996, %fd1212, %p253;
	selp.f64 	%fd1213, %fd997, %fd1213, %p253;
	mov.u32 	%r2608, %r162;
$L__BB1_77:
	mov.b32 	%r2259, 16;
	mov.b32 	%r2261, -1;
	// begin inline asm
	shfl.sync.down.b32 %r2222, %r2608, %r2259, %r127, %r2261;
	// end inline asm
	// begin inline asm
	shfl.sync.down.b32 %r2227, %r2228, %r2259, %r127, %r2261;
	// end inline asm
	mov.b64 	%rd625, %fd1211;
	mov.b64 	{%r2233, %r2238}, %rd625;
	// begin inline asm
	shfl.sync.down.b32 %r2232, %r2233, %r2259, %r127, %r2261;
	// end inline asm
	// begin inline asm
	shfl.sync.down.b32 %r2237, %r2238, %r2259, %r127, %r2261;
	// end inline asm
	mov.b64 	%rd626, %fd1212;
	mov.b64 	{%r2243, %r2248}, %rd626;
	// begin inline asm
	shfl.sync.down.b32 %r2242, %r2243, %r2259, %r127, %r2261;
	// end inline asm
	// begin inline asm
	shfl.sync.down.b32 %r2247, %r2248, %r2259, %r127, %r2261;
	// end inline asm
	mov.b64 	%rd627, %fd1213;
	mov.b64 	{%r2253, %r2258}, %rd627;
	// begin inline asm
	shfl.sync.down.b32 %r2252, %r2253, %r2259, %r127, %r2261;
	// end inline asm
	// begin inline asm
	shfl.sync.down.b32 %r2257, %r2258, %r2259, %r127, %r2261;
	// end inline asm
	setp.gt.s32 	%p254, %r116, %r127;
	@%p254 bra 	$L__BB1_79;
	mov.b64 	%rd628, {%r2252, %r2257};
	mov.b64 	%fd998, %rd628;
	mov.b64 	%rd629, {%r2242, %r2247};
	mov.b64 	%fd999, %rd629;
	mov.b64 	%rd630, {%r2232, %r2237};
	mov.b64 	%fd1000, %rd630;
	add.s32 	%r171, %r2222, %r2608;
	setp.eq.s32 	%p255, %r2608, 0;
	add.f64 	%fd1001, %fd1211, %fd1000;
	add.f64 	%fd1002, %fd1212, %fd999;
	add.f64 	%fd1003, %fd1213, %fd998;
	selp.f64 	%fd1211, %fd1001, %fd1211, %p255;
	selp.f64 	%fd1212, %fd1002, %fd1212, %p255;
	selp.f64 	%fd1213, %fd1003, %fd1213, %p255;
	mov.u32 	%r2608, %r171;
$L__BB1_79:
	add.s32 	%r173, %r2608, %r2596;
	setp.eq.s32 	%p256, %r2596, 0;
	add.f64 	%fd1004, %fd1192, %fd1211;
	add.f64 	%fd1005, %fd1191, %fd1212;
	add.f64 	%fd1006, %fd1190, %fd1213;
	selp.f64 	%fd1192, %fd1004, %fd1192, %p256;
	selp.f64 	%fd1191, %fd1005, %fd1191, %p256;
	selp.f64 	%fd1190, %fd1006, %fd1190, %p256;
	add.s32 	%r2605, %r2605, -32;
	mov.u32 	%r2596, %r173;
	bra.uni 	$L__BB1_62;
$L__BB1_80:
	setp.ne.s32 	%p221, %r2620, 0;
	@%p221 bra 	$L__BB1_82;
	add.s32 	%r2020, %r2596, %r61;
	setp.eq.s32 	%p222, %r61, 0;
	add.f64 	%fd940, %fd57, %fd1192;
	add.f64 	%fd941, %fd56, %fd1191;
	add.f64 	%fd942, %fd55, %fd1190;
	selp.f64 	%fd943, %fd940, %fd57, %p222;
	selp.f64 	%fd944, %fd941, %fd56, %p222;
	selp.f64 	%fd945, %fd942, %fd55, %p222;
	mul.wide.u32 	%rd555, %r1, 32;
	add.s64 	%rd556, %rd97, %rd555;
	add.s64 	%rd546, %rd556, 1024;
	mov.b64 	%rd549, %fd943;
	mov.b64 	%rd551, %fd944;
	mov.b64 	%rd553, %fd945;
	mov.b64 	%rd547, {%r2020, %r2021};
	// begin inline asm
	st.cg.u64 [%rd546], %rd547;
	// end inline asm
	add.s64 	%rd548, %rd556, 1032;
	// begin inline asm
	st.cg.u64 [%rd548], %rd549;
	// end inline asm
	add.s64 	%rd550, %rd556, 1040;
	// begin inline asm
	st.cg.u64 [%rd550], %rd551;
	// end inline asm
	add.s64 	%rd552, %rd556, 1048;
	// begin inline asm
	st.cg.u64 [%rd552], %rd553;
	// end inline asm
	mul.wide.u32 	%rd557, %r1, 4;
	add.s64 	%rd558, %rd95, %rd557;
	add.s64 	%rd554, %rd558, 128;
	mov.b32 	%r2019, 101;
	// begin inline asm
	st.release.gpu.u32 [%rd554], %r2019;
	// end inline asm
	st.shared.u32 	[_ZN6thrust24THRUST_300001_SM_1000_NS8cuda_cub4core6detail5shmemE+328], %r2596;
	st.shared.v2.f64 	[_ZN6thrust24THRUST_300001_SM_1000_NS8cuda_cub4core6detail5shmemE+336], {%fd1192, %fd1191};
	st.shared.f64 	[_ZN6thrust24THRUST_300001_SM_1000_NS8cuda_cub4core6detail5shmemE+352], %fd1190;
	st.shared.u32 	[_ZN6thrust24THRUST_300001_SM_1000_NS8cuda_cub4core6detail5shmemE+360], %r2020;
	st.shared.v2.f64 	[_ZN6thrust24THRUST_300001_SM_1000_NS8cuda_cub4core6detail5shmemE+368], {%fd943, %fd944};
	st.shared.f64 	[_ZN6thrust24THRUST_300001_SM_1000_NS8cuda_cub4core6detail5shmemE+384], %fd945;
$L__BB1_82:
	setp.ne.s32 	%p223, %r1515, 0;
	@%p223 bra 	$L__BB1_84;
	st.shared.u32 	[_ZN6thrust24THRUST_300001_SM_1000_NS8cuda_cub4core6detail5shmemE+264], %r2596;
	st.shared.v2.f64 	[_ZN6thrust24THRUST_300001_SM_1000_NS8cuda_cub4core6detail5shmemE+272], {%fd1192, %fd1191};
	st.shared.f64 	[_ZN6thrust24THRUST_300001_SM_1000_NS8cuda_cub4core6detail5shmemE+288], %fd1190;
	mov.f64 	%fd1229, %fd1190;
	mov.f64 	%fd1230, %fd1191;
	mov.f64 	%fd1231, %fd1192;
	mov.u32 	%r2612, %r2596;
$L__BB1_84:
	setp.eq.s32 	%p224, %r2620, 0;
	bar.sync 	0;
	@%p224 bra 	$L__BB1_86;
	ld.shared.u32 	%r2022, [_ZN6thrust24THRUST_300001_SM_1000_NS8cuda_cub4core6detail5shmemE+264];
	ld.shared.v2.f64 	{%fd946, %fd947}, [_ZN6thrust24THRUST_300001_SM_1000_NS8cuda_cub4core6detail5shmemE+272];
	ld.shared.f64 	%fd948, [_ZN6thrust24THRUST_300001_SM_1000_NS8cuda_cub4core6detail5shmemE+288];
	add.s32 	%r176, %r2022, %r2612;
	setp.eq.s32 	%p225, %r2612, 0;
	add.f64 	%fd949, %fd1231, %fd946;
	add.f64 	%fd950, %fd1230, %fd947;
	add.f64 	%fd951, %fd1229, %fd948;
	selp.f64 	%fd1231, %fd949, %fd1231, %p225;
	selp.f64 	%fd1230, %fd950, %fd1230, %p225;
	selp.f64 	%fd1229, %fd951, %fd1229, %p225;
	mov.u32 	%r2612, %r176;
$L__BB1_86:
	setp.ne.s32 	%p226, %r48, %r49;
	setp.ne.s32 	%p227, %r2595, %r48;
	add.s32 	%r178, %r2612, %r56;
	add.f64 	%fd952, %fd1231, %fd37;
	add.f64 	%fd953, %fd1230, %fd38;
	add.f64 	%fd954, %fd1229, %fd39;
	selp.f64 	%fd154, %fd37, %fd952, %p227;
	selp.f64 	%fd155, %fd38, %fd953, %p227;
	selp.f64 	%fd156, %fd39, %fd954, %p227;
	add.s32 	%r179, %r57, %r2612;
	add.f64 	%fd955, %fd154, %fd40;
	add.f64 	%fd956, %fd155, %fd41;
	add.f64 	%fd957, %fd156, %fd42;
	selp.f64 	%fd157, %fd40, %fd955, %p226;
	selp.f64 	%fd158, %fd41, %fd956, %p226;
	selp.f64 	%fd159, %fd42, %fd957, %p226;
	ld.shared.u32 	%r180, [_ZN6thrust24THRUST_300001_SM_1000_NS8cuda_cub4core6detail5shmemE+392];
	ld.shared.u32 	%r181, [_ZN6thrust24THRUST_300001_SM_1000_NS8cuda_cub4core6detail5shmemE+328];
	setp.lt.s32 	%p228, %r180, 257;
	@%p228 bra 	$L__BB1_100;
	setp.eq.s32 	%p232, %r2595, %r48;
	bar.sync 	0;
	@%p232 bra 	$L__BB1_89;
	sub.s32 	%r2023, %r2612, %r181;
	shl.b32 	%r2024, %r2023, 5;
	mov.u32 	%r2025, _ZN6thrust24THRUST_300001_SM_1000_NS8cuda_cub4core6detail5shmemE;
	add.s32 	%r2026, %r2025, %r2024;
	st.shared.u32 	[%r2026], %r2595;
	st.shared.f64 	[%r2026+8], %fd1231;
	st.shared.v2.f64 	[%r2026+16], {%fd1230, %fd1229};
$L__BB1_89:
	setp.eq.s32 	%p233, %r48, %r49;
	@%p233 bra 	$L__BB1_91;
	sub.s32 	%r2027, %r178, %r181;
	shl.b32 	%r2028, %r2027, 5;
	mov.u32 	%r2029, _ZN6thrust24THRUST_300001_SM_1000_NS8cuda_cub4core6detail5shmemE;
	add.s32 	%r2030, %r2029, %r2028;
	st.shared.u32 	[%r2030], %r48;
	st.shared.f64 	[%r2030+8], %fd154;
	st.shared.v2.f64 	[%r2030+16], {%fd155, %fd156};
$L__BB1_91:
	setp.eq.s32 	%p234, %r49, %r50;
	@%p234 bra 	$L__BB1_93;
	sub.s32 	%r2031, %r179, %r181;
	shl.b32 	%r2032, %r2031, 5;
	mov.u32 	%r2033, _ZN6thrust24THRUST_300001_SM_1000_NS8cuda_cub4core6detail5shmemE;
	add.s32 	%r2034, %r2033, %r2032;
	st.shared.u32 	[%r2034], %r49;
	st.shared.f64 	[%r2034+8], %fd157;
	st.shared.v2.f64 	[%r2034+16], {%fd158, %fd159};
$L__BB1_93:
	bar.sync 	0;
	setp.ge.s32 	%p235, %r2620, %r180;
	@%p235 bra 	$L__BB1_242;
	not.b32 	%r2035, %r2620;
	add.s32 	%r182, %r180, %r2035;
	and.b32  	%r2036, %r182, 768;
	setp.eq.s32 	%p236, %r2036, 768;
	@%p236 bra 	$L__BB1_97;
	shr.u32 	%r2037, %r182, 8;
	add.s32 	%r2038, %r2037, 1;
	and.b32  	%r2039, %r2038, 3;
	shl.b32 	%r2040, %r2620, 5;
	mov.u32 	%r2041, _ZN6thrust24THRUST_300001_SM_1000_NS8cuda_cub4core6detail5shmemE;
	add.s32 	%r2042, %r2040, %r2041;
	add.s32 	%r2616, %r2042, 16;
	neg.s32 	%r2615, %r2039;
	add.s32 	%r2614, %r2620, %r181;
	add.s64 	%rd25, %rd8, 16;
	shl.b32 	%r2043, %r2038, 8;
	and.b32  	%r2044, %r2043, 768;
	add.s32 	%r2620, %r2620, %r2044;
$L__BB1_96:
	.pragma "nounroll";
	mul.wide.s32 	%rd571, %r2614, 4;
	add.s64 	%rd572, %rd7, %rd571;
	mul.wide.s32 	%rd573, %r2614, 24;
	add.s64 	%rd574, %rd25, %rd573;
	ld.shared.u32 	%r2045, [%r2616+-16];
	ld.shared.f64 	%fd958, [%r2616+-8];
	ld.shared.v2.f64 	{%fd959, %fd960}, [%r2616];
	st.global.u32 	[%rd572], %r2045;
	st.global.f64 	[%rd574+-16], %fd958;
	st.global.f64 	[%rd574+-8], %fd959;
	st.global.f64 	[%rd574], %fd960;
	add.s32 	%r2616, %r2616, 8192;
	add.s32 	%r2615, %r2615, 1;
	setp.ne.s32 	%p237, %r2615, 0;
	add.s32 	%r2614, %r2614, 256;
	@%p237 bra 	$L__BB1_96;
$L__BB1_97:
	setp.lt.u32 	%p238, %r182, 768;
	@%p238 bra 	$L__BB1_242;
	shl.b32 	%r2046, %r2620, 5;
	mov.u32 	%r2047, _ZN6thrust24THRUST_300001_SM_1000_NS8cuda_cub4core6detail5shmemE;
	add.s32 	%r2048, %r2046, %r2047;
	add.s32 	%r2619, %r2048, 24592;
	add.s64 	%rd26, %rd7, 2048;
	add.s32 	%r2618, %r2620, %r181;
	add.s64 	%rd27, %rd8, 12288;
$L__BB1_99:
	mul.wide.s32 	%rd575, %r2618, 4;
	add.s64 	%rd576, %rd26, %rd575;
	mul.wide.s32 	%rd577, %r2618, 24;
	add.s64 	%rd578, %rd27, %rd577;
	ld.shared.u32 	%r2049, [%r2619+-24592];
	ld.shared.f64 	%fd961, [%r2619+-24584];
	ld.shared.v2.f64 	{%fd962, %fd963}, [%r2619+-24576];
	st.global.u32 	[%rd576+-2048], %r2049;
	st.global.f64 	[%rd578+-12288], %fd961;
	st.global.f64 	[%rd578+-12280], %fd962;
	st.global.f64 	[%rd578+-12272], %fd963;
	ld.shared.u32 	%r2050, [%r2619+-16400];
	ld.shared.f64 	%fd964, [%r2619+-16392];
	ld.shared.v2.f64 	{%fd965, %fd966}, [%r2619+-16384];
	st.global.u32 	[%rd576+-1024], %r2050;
	st.global.f64 	[%rd578+-6144], %fd964;
	st.global.f64 	[%rd578+-6136], %fd965;
	st.global.f64 	[%rd578+-6128], %fd966;
	ld.shared.u32 	%r2051, [%r2619+-8208];
	ld.shared.f64 	%fd967, [%r2619+-8200];
	ld.shared.v2.f64 	{%fd968, %fd969}, [%r2619+-8192];
	st.global.u32 	[%rd576], %r2051;
	st.global.f64 	[%rd578], %fd967;
	st.global.f64 	[%rd578+8], %fd968;
	st.global.f64 	[%rd578+16], %fd969;
	ld.shared.u32 	%r2052, [%r2619+-16];
	ld.shared.f64 	%fd970, [%r2619+-8];
	ld.shared.v2.f64 	{%fd971, %fd972}, [%r2619];
	st.global.u32 	[%rd576+1024], %r2052;
	st.global.f64 	[%rd578+6144], %fd970;
	st.global.f64 	[%rd578+6152], %fd971;
	st.global.f64 	[%rd578+6160], %fd972;
	add.s32 	%r2620, %r2620, 1024;
	add.s32 	%r2619, %r2619, 32768;
	add.s32 	%r2618, %r2618, 1024;
	setp.lt.s32 	%p239, %r2620, %r180;
	@%p239 bra 	$L__BB1_99;
	bra.uni 	$L__BB1_242;
$L__BB1_100:
	setp.eq.s32 	%p229, %r2595, %r48;
	@%p229 bra 	$L__BB1_102;
	mul.wide.s32 	%rd559, %r2612, 4;
	add.s64 	%rd560, %rd7, %rd559;
	st.global.u32 	[%rd560], %r2595;
	mul.wide.s32 	%rd561, %r2612, 24;
	add.s64 	%rd562, %rd8, %rd561;
	st.global.f64 	[%rd562], %fd1231;
	st.global.f64 	[%rd562+8], %fd1230;
	st.global.f64 	[%rd562+16], %fd1229;
$L__BB1_102:
	setp.eq.s32 	%p230, %r48, %r49;
	@%p230 bra 	$L__BB1_104;
	mul.wide.s32 	%rd563, %r178, 4;
	add.s64 	%rd564, %rd7, %rd563;
	st.global.u32 	[%rd564], %r48;
	mul.wide.s32 	%rd565, %r178, 24;
	add.s64 	%rd566, %rd8, %rd565;
	st.global.f64 	[%rd566], %fd154;
	st.global.f64 	[%rd566+8], %fd155;
	st.global.f64 	[%rd566+16], %fd156;
$L__BB1_104:
	setp.eq.s32 	%p231, %r49, %r50;
	@%p231 bra 	$L__BB1_242;
	mul.wide.s32 	%rd567, %r179, 4;
	add.s64 	%rd568, %rd7, %rd567;
	st.global.u32 	[%rd568], %r49;
	mul.wide.s32 	%rd569, %r179, 24;
	add.s64 	%rd570, %rd8, %rd569;
	st.global.f64 	[%rd570], %fd157;
	st.global.f64 	[%rd570+8], %fd158;
	st.global.f64 	[%rd570+16], %fd159;
	bra.uni 	$L__BB1_242;
$L__BB1_106:
	setp.lt.s32 	%p7, %r3, 1;
	@%p7 bra 	$L__BB1_242;
	setp.ne.s32 	%p8, %r1, 0;
	@%p8 bra 	$L__BB1_152;
	mul.wide.u32 	%rd326, %r2, 4;
	add.s64 	%rd325, %rd5, %rd326;
	// begin inline asm
	ld.global.nc.u32 %r2623, [%rd325];
	// end inline asm
	mov.u32 	%r203, %tid.x;
	and.b32  	%r1189, %r203, 31;
	and.b32  	%r1190, %r203, 992;
	mul.lo.s32 	%r1191, %r1190, 3;
	or.b32  	%r204, %r1191, %r1189;
	setp.ge.u32 	%p108, %r204, %r3;
	mov.u32 	%r2621, %r2623;
	@%p108 bra 	$L__BB1_110;
	mul.wide.u32 	%rd328, %r204, 4;
	add.s64 	%rd327, %rd325, %rd328;
	// begin inline asm
	ld.global.nc.u32 %r2621, [%rd327];
	// end inline asm
$L__BB1_110:
	add.s32 	%r207, %r204, 32;
	setp.ge.u32 	%p109, %r207, %r3;
	shl.b32 	%r1193, %r204, 2;
	cvt.u64.u32 	%rd329, %r1193;
	add.s64 	%rd29, %rd325, %rd329;
	mov.u32 	%r2622, %r2623;
	@%p109 bra 	$L__BB1_112;
	add.s64 	%rd330, %rd29, 128;
	// begin inline asm
	ld.global.nc.u32 %r2622, [%rd330];
	// end inline asm
$L__BB1_112:
	add.s32 	%r210, %r204, 64;
	setp.ge.u32 	%p110, %r210, %r3;
	@%p110 bra 	$L__BB1_114;
	add.s64 	%rd331, %rd29, 256;
	// begin inline asm
	ld.global.nc.u32 %r2623, [%rd331];
	// end inline asm
$L__BB1_114:
	setp.ge.u32 	%p111, %r204, %r3;
	// begin inline asm
	mov.u32 %r1196, %laneid;
	// end inline asm
	shr.u32 	%r214, %r203, 5;
	mad.lo.s32 	%r215, %r214, 96, %r1196;
	shl.b32 	%r1197, %r215, 2;
	mov.u32 	%r1198, _ZN6thrust24THRUST_300001_SM_1000_NS8cuda_cub4core6detail5shmemE;
	add.s32 	%r216, %r1198, %r1197;
	st.shared.u32 	[%r216], %r2621;
	st.shared.u32 	[%r216+128], %r2622;
	st.shared.u32 	[%r216+256], %r2623;
	bar.warp.sync 	-1;
	shl.b32 	%r217, %r1196, 1;
	shl.b32 	%r1199, %r1196, 3;
	add.s32 	%r218, %r216, %r1199;
	ld.shared.u32 	%r219, [%r218];
	ld.shared.u32 	%r220, [%r218+4];
	ld.shared.u32 	%r221, [%r218+8];
	bar.sync 	0;
	mul.wide.u32 	%rd338, %r2, 24;
	add.s64 	%rd333, %rd6, %rd338;
	// begin inline asm
	ld.global.nc.u64 %rd728, [%rd333];
	// end inline asm
	add.s64 	%rd335, %rd333, 8;
	// begin inline asm
	ld.global.nc.u64 %rd729, [%rd335];
	// end inline asm
	add.s64 	%rd337, %rd333, 16;
	// begin inline asm
	ld.global.nc.u64 %rd730, [%rd337];
	// end inline asm
	mov.u64 	%rd722, %rd728;
	mov.u64 	%rd723, %rd729;
	mov.u64 	%rd724, %rd730;
	@%p111 bra 	$L__BB1_116;
	mul.wide.u32 	%rd345, %r204, 24;
	add.s64 	%rd340, %rd333, %rd345;
	// begin inline asm
	ld.global.nc.u64 %rd722, [%rd340];
	// end inline asm
	add.s64 	%rd342, %rd340, 8;
	// begin inline asm
	ld.global.nc.u64 %rd723, [%rd342];
	// end inline asm
	add.s64 	%rd344, %rd340, 16;
	// begin inline asm
	ld.global.nc.u64 %rd724, [%rd344];
	// end inline asm
$L__BB1_116:
	setp.ge.u32 	%p112, %r207, %r3;
	mul.lo.s32 	%r1200, %r204, 24;
	cvt.u64.u32 	%rd346, %r1200;
	add.s64 	%rd40, %rd333, %rd346;
	mov.u64 	%rd725, %rd728;
	mov.u64 	%rd726, %rd729;
	mov.u64 	%rd727, %rd730;
	@%p112 bra 	$L__BB1_118;
	add.s64 	%rd348, %rd40, 768;
	// begin inline asm
	ld.global.nc.u64 %rd725, [%rd348];
	// end inline asm
	add.s64 	%rd350, %rd40, 776;
	// begin inline asm
	ld.global.nc.u64 %rd726, [%rd350];
	// end inline asm
	add.s64 	%rd352, %rd40, 784;
	// begin inline asm
	ld.global.nc.u64 %rd727, [%rd352];
	// end inline asm
$L__BB1_118:
	setp.ge.u32 	%p113, %r210, %r3;
	@%p113 bra 	$L__BB1_120;
	add.s64 	%rd354, %rd40, 1536;
	// begin inline asm
	ld.global.nc.u64 %rd728, [%rd354];
	// end inline asm
	add.s64 	%rd356, %rd40, 1544;
	// begin inline asm
	ld.global.nc.u64 %rd729, [%rd356];
	// end inline asm
	add.s64 	%rd358, %rd40, 1552;
	// begin inline asm
	ld.global.nc.u64 %rd730, [%rd358];
	// end inline asm
$L__BB1_120:
	mad.lo.s32 	%r1203, %r215, 20, %r216;
	st.shared.u64 	[%r1203], %rd722;
	st.shared.u64 	[%r1203+8], %rd723;
	st.shared.u64 	[%r1203+16], %rd724;
	st.shared.u64 	[%r1203+768], %rd725;
	st.shared.u64 	[%r1203+776], %rd726;
	st.shared.u64 	[%r1203+784], %rd727;
	st.shared.u64 	[%r1203+1536], %rd728;
	st.shared.u64 	[%r1203+1544], %rd729;
	st.shared.u64 	[%r1203+1552], %rd730;
	bar.warp.sync 	-1;
	add.s32 	%r1204, %r215, %r217;
	mad.lo.s32 	%r1205, %r1204, 20, %r218;
	ld.shared.f64 	%fd1238, [%r1205];
	ld.shared.f64 	%fd1239, [%r1205+8];
	ld.shared.f64 	%fd1240, [%r1205+16];
	ld.shared.f64 	%fd163, [%r1205+24];
	ld.shared.f64 	%fd164, [%r1205+32];
	ld.shared.f64 	%fd165, [%r1205+40];
	ld.shared.f64 	%fd166, [%r1205+48];
	ld.shared.f64 	%fd167, [%r1205+56];
	ld.shared.f64 	%fd168, [%r1205+64];
	bar.sync 	0;
	shl.b32 	%r1206, %r203, 2;
	add.s32 	%r1208, %r1198, %r1206;
	add.s32 	%r222, %r1208, 1448;
	st.shared.u32 	[%r1208+1448], %r221;
	bar.sync 	0;
	setp.eq.s32 	%p114, %r203, 0;
	mov.b32 	%r2625, 1;
	@%p114 bra 	$L__BB1_122;
	ld.shared.u32 	%r2624, [%r222+-4];
	setp.ne.s32 	%p115, %r2624, %r219;
	selp.u32 	%r2625, 1, 0, %p115;
$L__BB1_122:
	setp.eq.s32 	%p116, %r203, 0;
	setp.ne.s32 	%p117, %r219, %r220;
	setp.ne.s32 	%p118, %r220, %r221;
	mul.lo.s32 	%r1449, %r203, 3;
	setp.eq.s32 	%p119, %r1449, %r3;
	selp.u32 	%r1450, 1, 0, %p119;
	selp.b32 	%r1451, %r1450, %r2625, %p119;
	selp.b32 	%r227, %r1450, %r1451, %p116;
	add.s32 	%r1452, %r1449, 1;
	setp.eq.s32 	%p120, %r1452, %r3;
	or.pred  	%p1, %p120, %p117;
	selp.u32 	%r228, 1, 0, %p1;
	add.s32 	%r1453, %r1449, 2;
	setp.eq.s32 	%p121, %r1453, %r3;
	or.pred  	%p2, %p121, %p118;
	selp.u32 	%r1454, 1, 0, %p2;
	add.s32 	%r1455, %r227, %r228;
	add.f64 	%fd576, %fd1238, %fd163;
	add.f64 	%fd577, %fd1239, %fd164;
	add.f64 	%fd578, %fd1240, %fd165;
	selp.f64 	%fd579, %fd163, %fd576, %p1;
	selp.f64 	%fd580, %fd164, %fd577, %p1;
	selp.f64 	%fd581, %fd165, %fd578, %p1;
	add.s32 	%r1210, %r1455, %r1454;
	add.f64 	%fd582, %fd579, %fd166;
	add.f64 	%fd583, %fd580, %fd167;
	add.f64 	%fd584, %fd581, %fd168;
	selp.f64 	%fd585, %fd166, %fd582, %p2;
	mov.b64 	%rd359, %fd585;
	mov.b64 	{%r1220, %r1225}, %rd359;
	selp.f64 	%fd586, %fd167, %fd583, %p2;
	mov.b64 	%rd360, %fd586;
	mov.b64 	{%r1230, %r1235}, %rd360;
	selp.f64 	%fd587, %fd168, %fd584, %p2;
	mov.b64 	%rd361, %fd587;
	mov.b64 	{%r1240, %r1245}, %rd361;
	mov.b32 	%r1446, 1;
	mov.b32 	%r1447, 0;
	mov.b32 	%r1448, -1;
	// begin inline asm
	shfl.sync.up.b32 %r1209, %r1210, %r1446, %r1447, %r1448;
	// end inline asm
	// begin inline asm
	shfl.sync.up.b32 %r1214, %r1215, %r1446, %r1447, %r1448;
	// end inline asm
	// begin inline asm
	shfl.sync.up.b32 %r1219, %r1220, %r1446, %r1447, %r1448;
	// end inline asm
	// begin inline asm
	shfl.sync.up.b32 %r1224, %r1225, %r1446, %r1447, %r1448;
	// end inline asm
	mov.b64 	%rd362, {%r1219, %r1224};
	mov.b64 	%fd588, %rd362;
	// begin inline asm
	shfl.sync.up.b32 %r1229, %r1230, %r1446, %r1447, %r1448;
	// end inline asm
	// begin inline asm
	shfl.sync.up.b32 %r1234, %r1235, %r1446, %r1447, %r1448;
	// end inline asm
	mov.b64 	%rd363, {%r1229, %r1234};
	mov.b64 	%fd589, %rd363;
	// begin inline asm
	shfl.sync.up.b32 %r1239, %r1240, %r1446, %r1447, %r1448;
	// end inline asm
	// begin inline asm
	shfl.sync.up.b32 %r1244, %r1245, %r1446, %r1447, %r1448;
	// end inline asm
	mov.b64 	%rd364, {%r1239, %r1244};
	mov.b64 	%fd590, %rd364;
	setp.eq.s32 	%p122, %r1210, 0;
	add.f64 	%fd591, %fd585, %fd588;
	add.f64 	%fd592, %fd586, %fd589;
	add.f64 	%fd593, %fd587, %fd590;
	selp.f64 	%fd594, %fd591, %fd585, %p122;
	selp.f64 	%fd595, %fd592, %fd586, %p122;
	selp.f64 	%fd596, %fd593, %fd587, %p122;
	setp.lt.s32 	%p123, %r1196, 1;
	selp.b32 	%r1456, 0, %r1209, %p123;
	add.s32 	%r1250, %r1456, %r1210;
	selp.f64 	%fd597, %fd585, %fd594, %p123;
	mov.b64 	%rd365, %fd597;
	mov.b64 	{%r1260, %r1265}, %rd365;
	selp.f64 	%fd598, %fd586, %fd595, %p123;
	mov.b64 	%rd366, %fd598;
	mov.b64 	{%r1270, %r1275}, %rd366;
	selp.f64 	%fd599, %fd587, %fd596, %p123;
	mov.b64 	%rd367, %fd599;
	mov.b64 	{%r1280, %r1285}, %rd367;
	mov.b32 	%r1286, 2;
	// begin inline asm
	shfl.sync.up.b32 %r1249, %r1250, %r1286, %r1447, %r1448;
	// end inline asm
	// begin inline asm
	shfl.sync.up.b32 %r1254, %r1255, %r1286, %r1447, %r1448;
	// end inline asm
	// begin inline asm
	shfl.sync.up.b32 %r1259, %r1260, %r1286, %r1447, %r1448;
	// end inline asm
	// begin inline asm
	shfl.sync.up.b32 %r1264, %r1265, %r1286, %r1447, %r1448;
	// end inline asm
	mov.b64 	%rd368, {%r1259, %r1264};
	mov.b64 	%fd600, %rd368;
	// begin inline asm
	shfl.sync.up.b32 %r1269, %r1270, %r1286, %r1447, %r1448;
	// end inline asm
	// begin inline asm
	shfl.sync.up.b32 %r1274, %r1275, %r1286, %r1447, %r1448;
	// end inline asm
	mov.b64 	%rd369, {%r1269, %r1274};
	mov.b64 	%fd601, %rd369;
	// begin inline asm
	shfl.sync.up.b32 %r1279, %r1280, %r1286, %r1447, %r1448;
	// end inline asm
	// begin inline asm
	shfl.sync.up.b32 %r1284, %r1285, %r1286, %r1447, %r1448;
	// end inline asm
	mov.b64 	%rd370, {%r1279, %r1284};
	mov.b64 	%fd602, %rd370;
	setp.eq.s32 	%p124, %r1250, 0;
	add.f64 	%fd603, %fd597, %fd600;
	add.f64 	%fd604, %fd598, %fd601;
	add.f64 	%fd605, %fd599, %fd602;
	selp.f64 	%fd606, %fd603, %fd597, %p124;
	selp.f64 	%fd607, %fd604, %fd598, %p124;
	selp.f64 	%fd608, %fd605, %fd599, %p124;
	setp.lt.s32 	%p125, %r1196, 2;
	selp.b32 	%r1457, 0, %r1249, %p125;
	add.s32 	%r1290, %r1457, %r1250;
	selp.f64 	%fd609, %fd597, %fd606, %p125;
	mov.b64 	%rd371, %fd609;
	mov.b64 	{%r1300, %r1305}, %rd371;
	selp.f64 	%fd610, %fd598, %fd607, %p125;
	mov.b64 	%rd372, %fd610;
	mov.b64 	{%r1310, %r1315}, %rd372;
	selp.f64 	%fd611, %fd599, %fd608, %p125;
	mov.b64 	%rd373, %fd611;
	mov.b64 	{%r1320, %r1325}, %rd373;
	mov.b32 	%r1326, 4;
	// begin inline asm
	shfl.sync.up.b32 %r1289, %r1290, %r1326, %r1447, %r1448;
	// end inline asm
	// begin inline asm
	shfl.sync.up.b32 %r1294, %r1295, %r1326, %r1447, %r1448;
	// end inline asm
	// begin inline asm
	shfl.sync.up.b32 %r1299, %r1300, %r1326, %r1447, %r1448;
	// end inline asm
	// begin inline asm
	shfl.sync.up.b32 %r1304, %r1305, %r1326, %r1447, %r1448;
	// end inline asm
	mov.b64 	%rd374, {%r1299, %r1304};
	mov.b64 	%fd612, %rd374;
	// begin inline asm
	shfl.sync.up.b32 %r1309, %r1310, %r1326, %r1447, %r1448;
	// end inline asm
	// begin inline asm
	shfl.sync.up.b32 %r1314, %r1315, %r1326, %r1447, %r1448;
	// end inline asm
	mov.b64 	%rd375, {%r1309, %r1314};
	mov.b64 	%fd613, %rd375;
	// begin inline asm
	shfl.sync.up.b32 %r1319, %r1320, %r1326, %r1447, %r1448;
	// end inline asm
	// begin inline asm
	shfl.sync.up.b32 %r1324, %r1325, %r1326, %r1447, %r1448;
	// end inline asm
	mov.b64 	%rd376, {%r1319, %r1324};
	mov.b64 	%fd614, %rd376;
	setp.eq.s32 	%p126, %r1290, 0;
	add.f64 	%fd615, %fd609, %fd612;
	add.f64 	%fd616, %fd610, %fd613;
	add.f64 	%fd617, %fd611, %fd614;
	selp.f64 	%fd618, %fd615, %fd609, %p126;
	selp.f64 	%fd619, %fd616, %fd610, %p126;
	selp.f64 	%fd620, %fd617, %fd611, %p126;
	setp.lt.s32 	%p127, %r1196, 4;
	selp.b32 	%r1458, 0, %r1289, %p127;
	add.s32 	%r1330, %r1458, %r1290;
	selp.f64 	%fd621, %fd609, %fd618, %p127;
	mov.b64 	%rd377, %fd621;
	mov.b64 	{%r1340, %r1345}, %rd377;
	selp.f64 	%fd622, %fd610, %fd619, %p127;
	mov.b64 	%rd378, %fd622;
	mov.b64 	{%r1350, %r1355}, %rd378;
	selp.f64 	%fd623, %fd611, %fd620, %p127;
	mov.b64 	%rd379, %fd623;
	mov.b64 	{%r1360, %r1365}, %rd379;
	mov.b32 	%r1366, 8;
	// begin inline asm
	shfl.sync.up.b32 %r1329, %r1330, %r1366, %r1447, %r1448;
	// end inline asm
	// begin inline asm
	shfl.sync.up.b32 %r1334, %r1335, %r1366, %r1447, %r1448;
	// end inline asm
	// begin inline asm
	shfl.sync.up.b32 %r1339, %r1340, %r1366, %r1447, %r1448;
	// end inline asm
	// begin inline asm
	shfl.sync.up.b32 %r1344, %r1345, %r1366, %r1447, %r1448;
	// end inline asm
	mov.b64 	%rd380, {%r1339, %r1344};
	mov.b64 	%fd624, %rd380;
	// begin inline asm
	shfl.sync.up.b32 %r1349, %r1350, %r1366, %r1447, %r1448;
	// end inline asm
	// begin inline asm
	shfl.sync.up.b32 %r1354, %r1355, %r1366, %r1447, %r1448;
	// end inline asm
	mov.b64 	%rd381, {%r1349, %r1354};
	mov.b64 	%fd625, %rd381;
	// begin inline asm
	shfl.sync.up.b32 %r1359, %r1360, %r1366, %r1447, %r1448;
	// end inline asm
	// begin inline asm
	shfl.sync.up.b32 %r1364, %r1365, %r1366, %r1447, %r1448;
	// end inline asm
	mov.b64 	%rd382, {%r1359, %r1364};
	mov.b64 	%fd626, %rd382;
	setp.eq.s32 	%p128, %r1330, 0;
	add.f64 	%fd627, %fd621, %fd624;
	add.f64 	%fd628, %fd622, %fd625;
	add.f64 	%fd629, %fd623, %fd626;
	selp.f64 	%fd630, %fd627, %fd621, %p128;
	selp.f64 	%fd631, %fd628, %fd622, %p128;
	selp.f64 	%fd632, %fd629, %fd623, %p128;
	setp.lt.s32 	%p129, %r1196, 8;
	selp.b32 	%r1459, 0, %r1329, %p129;
	add.s32 	%r1370, %r1459, %r1330;
	selp.f64 	%fd633, %fd621, %fd630, %p129;
	mov.b64 	%rd383, %fd633;
	mov.b64 	{%r1380, %r1385}, %rd383;
	selp.f64 	%fd634, %fd622, %fd631, %p129;
	mov.b64 	%rd384, %fd634;
	mov.b64 	{%r1390, %r1395}, %rd384;
	selp.f64 	%fd635, %fd623, %fd632, %p129;
	mov.b64 	%rd385, %fd635;
	mov.b64 	{%r1400, %r1405}, %rd385;
	mov.b32 	%r1406, 16;
	// begin inline asm
	shfl.sync.up.b32 %r1369, %r1370, %r1406, %r1447, %r1448;
	// end inline asm
	// begin inline asm
	shfl.sync.up.b32 %r1374, %r1375, %r1406, %r1447, %r1448;
	// end inline asm
	// begin inline asm
	shfl.sync.up.b32 %r1379, %r1380, %r1406, %r1447, %r1448;
	// end inline asm
	// begin inline asm
	shfl.sync.up.b32 %r1384, %r1385, %r1406, %r1447, %r1448;
	// end inline asm
	mov.b64 	%rd386, {%r1379, %r1384};
	mov.b64 	%fd636, %rd386;
	// begin inline asm
	shfl.sync.up.b32 %r1389, %r1390, %r1406, %r1447, %r1448;
	// end inline asm
	// begin inline asm
	shfl.sync.up.b32 %r1394, %r1395, %r1406, %r1447, %r1448;
	// end inline asm
	mov.b64 	%rd387, {%r1389, %r1394};
	mov.b64 	%fd637, %rd387;
	// begin inline asm
	shfl.sync.up.b32 %r1399, %r1400, %r1406, %r1447, %r1448;
	// end inline asm
	// begin inline asm
	shfl.sync.up.b32 %r1404, %r1405, %r1406, %r1447, %r1448;
	// end inline asm
	mov.b64 	%rd388, {%r1399, %r1404};
	mov.b64 	%fd638, %rd388;
	setp.eq.s32 	%p130, %r1370, 0;
	add.f64 	%fd639, %fd633, %fd636;
	add.f64 	%fd640, %fd634, %fd637;
	add.f64 	%fd641, %fd635, %fd638;
	selp.f64 	%fd169, %fd639, %fd633, %p130;
	selp.f64 	%fd170, %fd640, %fd634, %p130;
	selp.f64 	%fd171, %fd641, %fd635, %p130;
	setp.lt.s32 	%p131, %r1196, 16;
	selp.b32 	%r1460, 0, %r1369, %p131;
	add.s32 	%r1410, %r1460, %r1370;
	selp.f64 	%fd642, %fd633, %fd169, %p131;
	mov.b64 	%rd389, %fd642;
	mov.b64 	{%r1420, %r1425}, %rd389;
	selp.f64 	%fd643, %fd634, %fd170, %p131;
	mov.b64 	%rd390, %fd643;
	mov.b64 	{%r1430, %r1435}, %rd390;
	selp.f64 	%fd644, %fd635, %fd171, %p131;
	mov.b64 	%rd391, %fd644;
	mov.b64 	{%r1440, %r1445}, %rd391;
	// begin inline asm
	shfl.sync.up.b32 %r2626, %r1410, %r1446, %r1447, %r1448;
	// end inline asm
	// begin inline asm
	shfl.sync.up.b32 %r1414, %r1415, %r1446, %r1447, %r1448;
	// end inline asm
	// begin inline asm
	shfl.sync.up.b32 %r1419, %r1420, %r1446, %r1447, %r1448;
	// end inline asm
	// begin inline asm
	shfl.sync.up.b32 %r1424, %r1425, %r1446, %r1447, %r1448;
	// end inline asm
	mov.b64 	%rd392, {%r1419, %r1424};
	mov.b64 	%fd1235, %rd392;
	// begin inline asm
	shfl.sync.up.b32 %r1429, %r1430, %r1446, %r1447, %r1448;
	// end inline asm
	// begin inline asm
	shfl.sync.up.b32 %r1434, %r1435, %r1446, %r1447, %r1448;
	// end inline asm
	mov.b64 	%rd393, {%r1429, %r1434};
	mov.b64 	%fd1236, %rd393;
	// begin inline asm
	shfl.sync.up.b32 %r1439, %r1440, %r1446, %r1447, %r1448;
	// end inline asm
	// begin inline asm
	shfl.sync.up.b32 %r1444, %r1445, %r1446, %r1447, %r1448;
	// end inline asm
	mov.b64 	%rd394, {%r1439, %r1444};
	mov.b64 	%fd1237, %rd394;
	setp.ne.s32 	%p132, %r1196, 31;
	@%p132 bra 	$L__BB1_124;
	shl.b32 	%r1461, %r214, 5;
	add.s32 	%r1463, %r1198, %r1461;
	st.shared.u32 	[%r1463], %r1410;
	st.shared.f64 	[%r1463+8], %fd169;
	st.shared.v2.f64 	[%r1463+16], {%fd170, %fd171};
$L__BB1_124:
	bar.sync 	0;
	ld.shared.u32 	%r1464, [_ZN6thrust24THRUST_300001_SM_1000_NS8cuda_cub4core6detail5shmemE];
	ld.shared.f64 	%fd645, [_ZN6thrust24THRUST_300001_SM_1000_NS8cuda_cub4core6detail5shmemE+8];
	ld.shared.v2.f64 	{%fd646, %fd647}, [_ZN6thrust24THRUST_300001_SM_1000_NS8cuda_cub4core6detail5shmemE+16];
	setp.eq.s32 	%p133, %r214, 1;
	selp.f64 	%fd648, %fd645, 0d0000000000000000, %p133;
	selp.f64 	%fd649, %fd646, 0d0000000000000000, %p133;
	selp.f64 	%fd650, %fd647, 0d0000000000000000, %p133;
	ld.shared.u32 	%r1465, [_ZN6thrust24THRUST_300001_SM_1000_NS8cuda_cub4core6detail5shmemE+32];
	ld.shared.f64 	%fd651, [_ZN6thrust24THRUST_300001_SM_1000_NS8cuda_cub4core6detail5shmemE+40];
	ld.shared.v2.f64 	{%fd652, %fd653}, [_ZN6thrust24THRUST_300001_SM_1000_NS8cuda_cub4core6detail5shmemE+48];
	add.s32 	%r1466, %r1465, %r1464;
	setp.eq.s32 	%p134, %r1465, 0;
	add.f64 	%fd654, %fd645, %fd651;
	add.f64 	%fd655, %fd646, %fd652;
	add.f64 	%fd656, %fd647, %fd653;
	selp.f64 	%fd657, %fd654, %fd651, %p134;
	selp.f64 	%fd658, %fd655, %fd652, %p134;
	selp.f64 	%fd659, %fd656, %fd653, %p134;
	setp.eq.s32 	%p135, %r214, 2;
	selp.b32 	%r1467, %r1466, %r1464, %p135;
	selp.f64 	%fd660, %fd657, %fd648, %p135;
	selp.f64 	%fd661, %fd658, %fd649, %p135;
	selp.f64 	%fd662, %fd659, %fd650, %p135;
	ld.shared.u32 	%r1468, [_ZN6thrust24THRUST_300001_SM_1000_NS8cuda_cub4core6detail5shmemE+64];
	ld.shared.f64 	%fd663, [_ZN6thrust24THRUST_300001_SM_1000_NS8cuda_cub4core6detail5shmemE+72];
	ld.shared.v2.f64 	{%fd664, %fd665}, [_ZN6thrust24THRUST_300001_SM_1000_NS8cuda_cub4core6detail5shmemE+80];
	add.s32 	%r1469, %r1466, %r1468;
	setp.eq.s32 	%p136, %r1468, 0;
	add.f64 	%fd666, %fd663, %fd657;
	add.f64 	%fd667, %fd664, %fd658;
	add.f64 	%fd668, %fd665, %fd659;
	selp.f64 	%fd669, %fd666, %fd663, %p136;
	selp.f64 	%fd670, %fd667, %fd664, %p136;
	selp.f64 	%fd671, %fd668, %fd665, %p136;
	setp.eq.s32 	%p137, %r214, 3;
	selp.b32 	%r1470, %r1469, %r1467, %p137;
	selp.f64 	%fd672, %fd669, %fd660, %p137;
	selp.f64 	%fd673, %fd670, %fd661, %p137;
	selp.f64 	%fd674, %fd671, %fd662, %p137;
	ld.shared.u32 	%r1471, [_ZN6thrust24THRUST_300001_SM_1000_NS8cuda_cub4core6detail5shmemE+96];
	ld.shared.f64 	%fd675, [_ZN6thrust24THRUST_300001_SM_1000_NS8cuda_cub4core6detail5shmemE+104];
	ld.shared.v2.f64 	{%fd676, %fd677}, [_ZN6thrust24THRUST_300001_SM_1000_NS8cuda_cub4core6detail5shmemE+112];
	add.s32 	%r1472, %r1469, %r1471;
	setp.eq.s32 	%p138, %r1471, 0;
	add.f64 	%fd678, %fd675, %fd669;
	add.f64 	%fd679, %fd676, %fd670;
	add.f64 	%fd680, %fd677, %fd671;
	selp.f64 	%fd681, %fd678, %fd675, %p138;
	selp.f64 	%fd682, %fd679, %fd676, %p138;
	selp.f64 	%fd683, %fd680, %fd677, %p138;
	setp.eq.s32 	%p139, %r214, 4;
	selp.b32 	%r1473, %r1472, %r1470, %p139;
	selp.f64 	%fd684, %fd681, %fd672, %p139;
	selp.f64 	%fd685, %fd682, %fd673, %p139;
	selp.f64 	%fd686, %fd683, %fd674, %p139;
	ld.shared.u32 	%r1474, [_ZN6thrust24THRUST_300001_SM_1000_NS8cuda_cub4core6detail5shmemE+128];
	ld.shared.f64 	%fd687, [_ZN6thrust24THRUST_300001_SM_1000_NS8cuda_cub4core6detail5shmemE+136];
	ld.shared.v2.f64 	{%fd688, %fd689}, [_ZN6thrust24THRUST_300001_SM_1000_NS8cuda_cub4core6detail5shmemE+144];
	add.s32 	%r1475, %r1472, %r1474;
	setp.eq.s32 	%p140, %r1474, 0;
	add.f64 	%fd690, %fd687, %fd681;
	add.f64 	%fd691, %fd688, %fd682;
	add.f64 	%fd692, %fd689, %fd683;
	selp.f64 	%fd693, %fd690, %fd687, %p140;
	selp.f64 	%fd694, %fd691, %fd688, %p140;
	selp.f64 	%fd695, %fd692, %fd689, %p140;
	setp.eq.s32 	%p141, %r214, 5;
	selp.b32 	%r1476, %r1475, %r1473, %p141;
	selp.f64 	%fd696, %fd693, %fd684, %p141;
	selp.f64 	%fd697, %fd694, %fd685, %p141;
	selp.f64 	%fd698, %fd695, %fd686, %p141;
	ld.shared.u32 	%r1477, [_ZN6thrust24THRUST_300001_SM_1000_NS8cuda_cub4core6detail5shmemE+160];
	ld.shared.f64 	%fd699, [_ZN6thrust24THRUST_300001_SM_1000_NS8cuda_cub4core6detail5shmemE+168];
	ld.shared.v2.f64 	{%fd700, %fd701}, [_ZN6thrust24THRUST_300001_SM_1000_NS8cuda_cub4core6detail5shmemE+176];
	add.s32 	%r1478, %r1475, %r1477;
	setp.eq.s32 	%p142, %r1477, 0;
	add.f64 	%fd702, %fd699, %fd693;
	add.f64 	%fd703, %fd700, %fd694;
	add.f64 	%fd704, %fd701, %fd695;
	selp.f64 	%fd705, %fd702, %fd699, %p142;
	selp.f64 	%fd706, %fd703, %fd700, %p142;
	selp.f64 	%fd707, %fd704, %fd701, %p142;
	setp.eq.s32 	%p143, %r214, 6;
	selp.b32 	%r1479, %r1478, %r1476, %p143;
	selp.f64 	%fd708, %fd705, %fd696, %p143;
	selp.f64 	%fd709, %fd706, %fd697, %p143;
	selp.f64 	%fd710, %fd707, %fd698, %p143;
	ld.shared.u32 	%r1480, [_ZN6thrust24THRUST_300001_SM_1000_NS8cuda_cub4core6detail5shmemE+192];
	ld.shared.f64 	%fd711, [_ZN6thrust24THRUST_300001_SM_1000_NS8cuda_cub4core6detail5shmemE+200];
	ld.shared.v2.f64 	{%fd712, %fd713}, [_ZN6thrust24THRUST_300001_SM_1000_NS8cuda_cub4core6detail5shmemE+208];
	add.s32 	%r1481, %r1478, %r1480;
	setp.eq.s32 	%p144, %r1480, 0;
	add.f64 	%fd714, %fd711, %fd705;
	add.f64 	%fd715, %fd712, %fd706;
	add.f64 	%fd716, %fd713, %fd707;
	selp.f64 	%fd717, %fd714, %fd711, %p144;
	selp.f64 	%fd718, %fd715, %fd712, %p144;
	selp.f64 	%fd719, %fd716, %fd713, %p144;
	setp.eq.s32 	%p145, %r214, 7;
	selp.b32 	%r231, %r1481, %r1479, %p145;
	selp.f64 	%fd175, %fd717, %fd708, %p145;
	selp.f64 	%fd176, %fd718, %fd709, %p145;
	selp.f64 	%fd177, %fd719, %fd710, %p145;
	ld.shared.u32 	%r1482, [_ZN6thrust24THRUST_300001_SM_1000_NS8cuda_cub4core6detail5shmemE+224];
	ld.shared.f64 	%fd720, [_ZN6thrust24THRUST_300001_SM_1000_NS8cuda_cub4core6detail5shmemE+232];
	ld.shared.v2.f64 	{%fd721, %fd722}, [_ZN6thrust24THRUST_300001_SM_1000_NS8cuda_cub4core6detail5shmemE+240];
	add.s32 	%r2634, %r1481, %r1482;
	setp.eq.s32 	%p146, %r1482, 0;
	add.f64 	%fd723, %fd720, %fd717;
	add.f64 	%fd724, %fd721, %fd718;
	add.f64 	%fd725, %fd722, %fd719;
	selp.f64 	%fd178, %fd723, %fd720, %p146;
	selp.f64 	%fd179, %fd724, %fd721, %p146;
	selp.f64 	%fd180, %fd725, %fd722, %p146;
	setp.lt.u32 	%p147, %r203, 32;
	@%p147 bra 	$L__BB1_126;
	setp.eq.s32 	%p148, %r2626, 0;
	add.f64 	%fd726, %fd175, %fd1235;
	add.f64 	%fd727, %fd176, %fd1236;
	add.f64 	%fd728, %fd177, %fd1237;
	selp.f64 	%fd729, %fd726, %fd1235, %p148;
	selp.f64 	%fd730, %fd727, %fd1236, %p148;
	selp.f64 	%fd731, %fd728, %fd1237, %p148;
	setp.eq.s32 	%p149, %r1196, 0;
	selp.b32 	%r1483, 0, %r2626, %p149;
	add.s32 	%r2626, %r231, %r1483;
	selp.f64 	%fd1235, %fd175, %fd729, %p149;
	selp.f64 	%fd1236, %fd176, %fd730, %p149;
	selp.f64 	%fd1237, %fd177, %fd731, %p149;
$L__BB1_126:
	setp.eq.s32 	%p150, %r203, 0;
	mov.b32 	%r2627, 0;
	mov.u32 	%r2628, %r227;
	@%p150 bra 	$L__BB1_128;
	add.s32 	%r2628, %r227, %r2626;
	setp.eq.s32 	%p151, %r227, 0;
	add.f64 	%fd732, %fd1235, %fd1238;
	add.f64 	%fd733, %fd1236, %fd1239;
	add.f64 	%fd734, %fd1237, %fd1240;
	selp.f64 	%fd1238, %fd732, %fd1238, %p151;
	selp.f64 	%fd1239, %fd733, %fd1239, %p151;
	selp.f64 	%fd1240, %fd734, %fd1240, %p151;
	mov.u32 	%r2627, %r2626;
$L__BB1_128:
	add.s32 	%r238, %r2628, %r228;
	add.f64 	%fd735, %fd1238, %fd163;
	add.f64 	%fd736, %fd1239, %fd164;
	add.f64 	%fd737, %fd1240, %fd165;
	selp.f64 	%fd193, %fd163, %fd735, %p1;
	selp.f64 	%fd194, %fd164, %fd736, %p1;
	selp.f64 	%fd195, %fd165, %fd737, %p1;
	setp.lt.s32 	%p152, %r2634, 257;
	@%p152 bra 	$L__BB1_142;
	bar.sync 	0;
	setp.eq.s32 	%p156, %r227, 0;
	@%p156 bra 	$L__BB1_131;
	shl.b32 	%r1485, %r2627, 5;
	add.s32 	%r1487, %r1198, %r1485;
	st.shared.u32 	[%r1487], %r2624;
	st.shared.f64 	[%r1487+8], %fd1235;
	st.shared.v2.f64 	[%r1487+16], {%fd1236, %fd1237};
$L__BB1_131:
	not.pred 	%p157, %p1;
	@%p157 bra 	$L__BB1_133;
	shl.b32 	%r1488, %r2628, 5;
	add.s32 	%r1490, %r1198, %r1488;
	st.shared.u32 	[%r1490], %r219;
	st.shared.f64 	[%r1490+8], %fd1238;
	st.shared.v2.f64 	[%r1490+16], {%fd1239, %fd1240};
$L__BB1_133:
	not.pred 	%p158, %p2;
	@%p158 bra 	$L__BB1_135;
	shl.b32 	%r1491, %r238, 5;
	add.s32 	%r1493, %r1198, %r1491;
	st.shared.u32 	[%r1493], %r220;
	st.shared.f64 	[%r1493+8], %fd193;
	st.shared.v2.f64 	[%r1493+16], {%fd194, %fd195};
$L__BB1_135:
	bar.sync 	0;
	setp.ge.u32 	%p159, %r203, %r2634;
	@%p159 bra 	$L__BB1_148;
	not.b32 	%r1494, %r203;
	add.s32 	%r239, %r2634, %r1494;
	and.b32  	%r1495, %r239, 768;
	setp.eq.s32 	%p160, %r1495, 768;
	mov.u32 	%r2633, %r203;
	@%p160 bra 	$L__BB1_139;
	shr.u32 	%r1496, %r239, 8;
	add.s32 	%r1497, %r1496, 1;
	and.b32  	%r1498, %r1497, 3;
	neg.s32 	%r2630, %r1498;
	shl.b32 	%r1499, %r203, 5;
	add.s32 	%r1501, %r1499, %r1198;
	add.s32 	%r2629, %r1501, 8;
	mul.wide.u32 	%rd407, %r203, 24;
	add.s64 	%rd408, %rd407, %rd8;
	add.s64 	%rd732, %rd408, 16;
	mul.wide.u32 	%rd409, %r203, 4;
	add.s64 	%rd731, %rd7, %rd409;
	shl.b32 	%r1502, %r1497, 8;
	and.b32  	%r1503, %r1502, 768;
	add.s32 	%r2633, %r203, %r1503;
$L__BB1_138:
	.pragma "nounroll";
	ld.shared.u32 	%r1504, [%r2629+-8];
	ld.shared.f64 	%fd738, [%r2629];
	ld.shared.v2.f64 	{%fd739, %fd740}, [%r2629+8];
	st.global.u32 	[%rd731], %r1504;
	st.global.f64 	[%rd732+-16], %fd738;
	st.global.f64 	[%rd732+-8], %fd739;
	st.global.f64 	[%rd732], %fd740;
	add.s32 	%r2630, %r2630, 1;
	setp.ne.s32 	%p161, %r2630, 0;
	add.s32 	%r2629, %r2629, 8192;
	add.s64 	%rd732, %rd732, 6144;
	add.s64 	%rd731, %rd731, 1024;
	@%p161 bra 	$L__BB1_138;
$L__BB1_139:
	setp.lt.u32 	%p162, %r239, 768;
	@%p162 bra 	$L__BB1_148;
	shl.b32 	%r1505, %r2633, 5;
	add.s32 	%r1507, %r1505, %r1198;
	add.s32 	%r2632, %r1507, 24592;
	mul.wide.u32 	%rd410, %r2633, 4;
	add.s64 	%rd411, %rd410, %rd7;
	add.s64 	%rd734, %rd411, 2048;
	mul.wide.u32 	%rd412, %r2633, 24;
	add.s64 	%rd413, %rd412, %rd8;
	add.s64 	%rd733, %rd413, 12288;
$L__BB1_141:
	ld.shared.u32 	%r1508, [%r2632+-24592];
	ld.shared.f64 	%fd741, [%r2632+-24584];
	ld.shared.v2.f64 	{%fd742, %fd743}, [%r2632+-24576];
	st.global.u32 	[%rd734+-2048], %r1508;
	st.global.f64 	[%rd733+-12288], %fd741;
	st.global.f64 	[%rd733+-12280], %fd742;
	st.global.f64 	[%rd733+-12272], %fd743;
	ld.shared.u32 	%r1509, [%r2632+-16400];
	ld.shared.f64 	%fd744, [%r2632+-16392];
	ld.shared.v2.f64 	{%fd745, %fd746}, [%r2632+-16384];
	st.global.u32 	[%rd734+-1024], %r1509;
	st.global.f64 	[%rd733+-6144], %fd744;
	st.global.f64 	[%rd733+-6136], %fd745;
	st.global.f64 	[%rd733+-6128], %fd746;
	ld.shared.u32 	%r1510, [%r2632+-8208];
	ld.shared.f64 	%fd747, [%r2632+-8200];
	ld.shared.v2.f64 	{%fd748, %fd749}, [%r2632+-8192];
	st.global.u32 	[%rd734], %r1510;
	st.global.f64 	[%rd733], %fd747;
	st.global.f64 	[%rd733+8], %fd748;
	st.global.f64 	[%rd733+16], %fd749;
	ld.shared.u32 	%r1511, [%r2632+-16];
	ld.shared.f64 	%fd750, [%r2632+-8];
	ld.shared.v2.f64 	{%fd751, %fd752}, [%r2632];
	st.global.u32 	[%rd734+1024], %r1511;
	st.global.f64 	[%rd733+6144], %fd750;
	st.global.f64 	[%rd733+6152], %fd751;
	st.global.f64 	[%rd733+6160], %fd752;
	add.s32 	%r2633, %r2633, 1024;
	add.s32 	%r2632, %r2632, 32768;
	add.s64 	%rd734, %rd734, 4096;
	add.s64 	%rd733, %rd733, 24576;
	setp.lt.s32 	%p163, %r2633, %r2634;
	@%p163 bra 	$L__BB1_141;
	bra.uni 	$L__BB1_148;
$L__BB1_142:
	setp.eq.s32 	%p153, %r227, 0;
	@%p153 bra 	$L__BB1_144;
	mul.wide.s32 	%rd395, %r2627, 4;
	add.s64 	%rd396, %rd7, %rd395;
	st.global.u32 	[%rd396], %r2624;
	mul.wide.s32 	%rd397, %r2627, 24;
	add.s64 	%rd398, %rd8, %rd397;
	st.global.f64 	[%rd398], %fd1235;
	st.global.f64 	[%rd398+8], %fd1236;
	st.global.f64 	[%rd398+16], %fd1237;
$L__BB1_144:
	not.pred 	%p154, %p1;
	@%p154 bra 	$L__BB1_146;
	mul.wide.s32 	%rd399, %r2628, 4;
	add.s64 	%rd400, %rd7, %rd399;
	st.global.u32 	[%rd400], %r219;
	mul.wide.s32 	%rd401, %r2628, 24;
	add.s64 	%rd402, %rd8, %rd401;
	st.global.f64 	[%rd402], %fd1238;
	st.global.f64 	[%rd402+8], %fd1239;
	st.global.f64 	[%rd402+16], %fd1240;
$L__BB1_146:
	not.pred 	%p155, %p2;
	@%p155 bra 	$L__BB1_148;
	mul.wide.s32 	%rd403, %r238, 4;
	add.s64 	%rd404, %rd7, %rd403;
	st.global.u32 	[%rd404], %r220;
	mul.wide.s32 	%rd405, %r238, 24;
	add.s64 	%rd406, %rd8, %rd405;
	st.global.f64 	[%rd406], %fd193;
	st.global.f64 	[%rd406+8], %fd194;
	st.global.f64 	[%rd406+16], %fd195;
$L__BB1_148:
	setp.ne.s32 	%p164, %r203, 255;
	@%p164 bra 	$L__BB1_242;
	setp.ne.s32 	%p165, %r3, 768;
	@%p165 bra 	$L__BB1_151;
	mul.wide.s32 	%rd414, %r2634, 4;
	add.s64 	%rd415, %rd7, %rd414;
	st.global.u32 	[%rd415], %r221;
	mul.wide.s32 	%rd416, %r2634, 24;
	add.s64 	%rd417, %rd8, %rd416;
	st.global.f64 	[%rd417], %fd178;
	st.global.f64 	[%rd417+8], %fd179;
	st.global.f64 	[%rd417+16], %fd180;
	add.s32 	%r2634, %r2634, 1;
$L__BB1_151:
	st.global.u32 	[%rd1], %r2634;
	bra.uni 	$L__BB1_242;
$L__BB1_152:
	mul.wide.u32 	%rd102, %r2, 4;
	add.s64 	%rd101, %rd5, %rd102;
	// begin inline asm
	ld.global.nc.u32 %r2637, [%rd101];
	// end inline asm
	mov.u32 	%r256, %tid.x;
	and.b32  	%r431, %r256, 31;
	and.b32  	%r432, %r256, 992;
	mul.lo.s32 	%r433, %r432, 3;
	or.b32  	%r257, %r433, %r431;
	setp.ge.u32 	%p9, %r257, %r3;
	mov.u32 	%r2635, %r2637;
	@%p9 bra 	$L__BB1_154;
	add.s32 	%r435, %r257, %r2;
	mul.wide.u32 	%rd104, %r435, 4;
	add.s64 	%rd103, %rd5, %rd104;
	// begin inline asm
	ld.global.nc.u32 %r2635, [%rd103];
	// end inline asm
$L__BB1_154:
	add.s32 	%r260, %r257, 32;
	setp.ge.u32 	%p10, %r260, %r3;
	shl.b32 	%r436, %r257, 2;
	cvt.u64.u32 	%rd105, %r436;
	add.s64 	%rd66, %rd101, %rd105;
	mov.u32 	%r2636, %r2637;
	@%p10 bra 	$L__BB1_156;
	add.s64 	%rd106, %rd66, 128;
	// begin inline asm
	ld.global.nc.u32 %r2636, [%rd106];
	// end inline asm
$L__BB1_156:
	add.s32 	%r263, %r257, 64;
	setp.ge.u32 	%p11, %r263, %r3;
	@%p11 bra 	$L__BB1_158;
	add.s64 	%rd107, %rd66, 256;
	// begin inline asm
	ld.global.nc.u32 %r2637, [%rd107];
	// end inline asm
$L__BB1_158:
	// begin inline asm
	mov.u32 %r439, %laneid;
	// end inline asm
	shr.u32 	%r267, %r256, 5;
	mad.lo.s32 	%r268, %r267, 96, %r439;
	shl.b32 	%r441, %r268, 2;
	mov.u32 	%r442, _ZN6thrust24THRUST_300001_SM_1000_NS8cuda_cub4core6detail5shmemE;
	add.s32 	%r269, %r442, %r441;
	st.shared.u32 	[%r269], %r2635;
	st.shared.u32 	[%r269+128], %r2636;
	st.shared.u32 	[%r269+256], %r2637;
	bar.warp.sync 	-1;
	shl.b32 	%r270, %r439, 1;
	shl.b32 	%r443, %r439, 3;
	add.s32 	%r271, %r269, %r443;
	ld.shared.u32 	%r272, [%r271];
	ld.shared.u32 	%r273, [%r271+4];
	ld.shared.u32 	%r274, [%r271+8];
	setp.ne.s32 	%p12, %r256, 0;
	mov.b32 	%r2639, 0;
	@%p12 bra 	$L__BB1_160;
	add.s64 	%rd108, %rd101, -4;
	// begin inline asm
	ld.global.nc.u32 %r2639, [%rd108];
	// end inline asm
$L__BB1_160:
	setp.ge.u32 	%p13, %r257, %r3;
	bar.sync 	0;
	mul.wide.u32 	%rd115, %r2, 24;
	add.s64 	%rd110, %rd6, %rd115;
	// begin inline asm
	ld.global.nc.u64 %rd741, [%rd110];
	// end inline asm
	add.s64 	%rd112, %rd110, 8;
	// begin inline asm
	ld.global.nc.u64 %rd742, [%rd112];
	// end inline asm
	add.s64 	%rd114, %rd110, 16;
	// begin inline asm
	ld.global.nc.u64 %rd743, [%rd114];
	// end inline asm
	mov.u64 	%rd735, %rd741;
	mov.u64 	%rd736, %rd742;
	mov.u64 	%rd737, %rd743;
	@%p13 bra 	$L__BB1_162;
	add.s32 	%r445, %r257, %r2;
	mul.wide.u32 	%rd122, %r445, 24;
	add.s64 	%rd117, %rd6, %rd122;
	// begin inline asm
	ld.global.nc.u64 %rd735, [%rd117];
	// end inline asm
	add.s64 	%rd119, %rd117, 8;
	// begin inline asm
	ld.global.nc.u64 %rd736, [%rd119];
	// end inline asm
	add.s64 	%rd121, %rd117, 16;
	// begin inline asm
	ld.global.nc.u64 %rd737, [%rd121];
	// end inline asm
$L__BB1_162:
	setp.ge.u32 	%p14, %r260, %r3;
	mul.lo.s32 	%r446, %r257, 24;
	cvt.u64.u32 	%rd123, %r446;
	add.s64 	%rd77, %rd110, %rd123;
	mov.u64 	%rd738, %rd741;
	mov.u64 	%rd739, %rd742;
	mov.u64 	%rd740, %rd743;
	@%p14 bra 	$L__BB1_164;
	add.s64 	%rd125, %rd77, 768;
	// begin inline asm
	ld.global.nc.u64 %rd738, [%rd125];
	// end inline asm
	add.s64 	%rd127, %rd77, 776;
	// begin inline asm
	ld.global.nc.u64 %rd739, [%rd127];
	// end inline asm
	add.s64 	%rd129, %rd77, 784;
	// begin inline asm
	ld.global.nc.u64 %rd740, [%rd129];
	// end inline asm
$L__BB1_164:
	setp.ge.u32 	%p15, %r263, %r3;
	@%p15 bra 	$L__BB1_166;
	add.s64 	%rd131, %rd77, 1536;
	// begin inline asm
	ld.global.nc.u64 %rd741, [%rd131];
	// end inline asm
	add.s64 	%rd133, %rd77, 1544;
	// begin inline asm
	ld.global.nc.u64 %rd742, [%rd133];
	// end inline asm
	add.s64 	%rd135, %rd77, 1552;
	// begin inline asm
	ld.global.nc.u64 %rd743, [%rd135];
	// end inline asm
$L__BB1_166:
	setp.eq.s32 	%p16, %r256, 0;
	mad.lo.s32 	%r447, %r268, 20, %r269;
	st.shared.u64 	[%r447], %rd735;
	st.shared.u64 	[%r447+8], %rd736;
	st.shared.u64 	[%r447+16], %rd737;
	st.shared.u64 	[%r447+768], %rd738;
	st.shared.u64 	[%r447+776], %rd739;
	st.shared.u64 	[%r447+784], %rd740;
	st.shared.u64 	[%r447+1536], %rd741;
	st.shared.u64 	[%r447+1544], %rd742;
	st.shared.u64 	[%r447+1552], %rd743;
	bar.warp.sync 	-1;
	add.s32 	%r448, %r268, %r270;
	mad.lo.s32 	%r449, %r448, 20, %r271;
	ld.shared.f64 	%fd196, [%r449];
	ld.shared.f64 	%fd197, [%r449+8];
	ld.shared.f64 	%fd198, [%r449+16];
	ld.shared.f64 	%fd199, [%r449+24];
	ld.shared.f64 	%fd200, [%r449+32];
	ld.shared.f64 	%fd201, [%r449+40];
	ld.shared.f64 	%fd202, [%r449+48];
	ld.shared.f64 	%fd203, [%r449+56];
	ld.shared.f64 	%fd204, [%r449+64];
	bar.sync 	0;
	shl.b32 	%r450, %r256, 2;
	add.s32 	%r452, %r442, %r450;
	add.s32 	%r277, %r452, 1448;
	st.shared.u32 	[%r452+1448], %r274;
	bar.sync 	0;
	@%p16 bra 	$L__BB1_168;
	ld.shared.u32 	%r2639, [%r277+-4];
$L__BB1_168:
	setp.ne.s32 	%p17, %r2639, %r272;
	setp.ne.s32 	%p18, %r272, %r273;
	setp.ne.s32 	%p19, %r273, %r274;
	mul.lo.s32 	%r693, %r256, 3;
	setp.eq.s32 	%p20, %r693, %r3;
	or.pred  	%p3, %p20, %p17;
	selp.u32 	%r280, 1, 0, %p3;
	add.s32 	%r694, %r693, 1;
	setp.eq.s32 	%p21, %r694, %r3;
	or.pred  	%p4, %p21, %p18;
	selp.u32 	%r695, 1, 0, %p4;
	add.s32 	%r696, %r693, 2;
	setp.eq.s32 	%p22, %r696, %r3;
	or.pred  	%p5, %p22, %p19;
	selp.u32 	%r697, 1, 0, %p5;
	add.s32 	%r281, %r695, %r280;
	add.f64 	%fd322, %fd196, %fd199;
	add.f64 	%fd323, %fd197, %fd200;
	add.f64 	%fd324, %fd198, %fd201;
	selp.f64 	%fd325, %fd199, %fd322, %p4;
	selp.f64 	%fd326, %fd200, %fd323, %p4;
	selp.f64 	%fd327, %fd201, %fd324, %p4;
	add.s32 	%r454, %r281, %r697;
	add.f64 	%fd328, %fd325, %fd202;
	add.f64 	%fd329, %fd326, %fd203;
	add.f64 	%fd330, %fd327, %fd204;
	selp.f64 	%fd331, %fd202, %fd328, %p5;
	mov.b64 	%rd136, %fd331;
	mov.b64 	{%r464, %r469}, %rd136;
	selp.f64 	%fd332, %fd203, %fd329, %p5;
	mov.b64 	%rd137, %fd332;
	mov.b64 	{%r474, %r479}, %rd137;
	selp.f64 	%fd333, %fd204, %fd330, %p5;
	mov.b64 	%rd138, %fd333;
	mov.b64 	{%r484, %r489}, %rd138;
	mov.b32 	%r690, 1;
	mov.b32 	%r691, 0;
	mov.b32 	%r692, -1;
	// begin inline asm
	shfl.sync.up.b32 %r453, %r454, %r690, %r691, %r692;
	// end inline asm
	// begin inline asm
	shfl.sync.up.b32 %r458, %r459, %r690, %r691, %r692;
	// end inline asm
	// begin inline asm
	shfl.sync.up.b32 %r463, %r464, %r690, %r691, %r692;
	// end inline asm
	// begin inline asm
	shfl.sync.up.b32 %r468, %r469, %r690, %r691, %r692;
	// end inline asm
	mov.b64 	%rd139, {%r463, %r468};
	mov.b64 	%fd334, %rd139;
	// begin inline asm
	shfl.sync.up.b32 %r473, %r474, %r690, %r691, %r692;
	// end inline asm
	// begin inline asm
	shfl.sync.up.b32 %r478, %r479, %r690, %r691, %r692;
	// end inline asm
	mov.b64 	%rd140, {%r473, %r478};
	mov.b64 	%fd335, %rd140;
	// begin inline asm
	shfl.sync.up.b32 %r483, %r484, %r690, %r691, %r692;
	// end inline asm
	// begin inline asm
	shfl.sync.up.b32 %r488, %r489, %r690, %r691, %r692;
	// end inline asm
	mov.b64 	%rd141, {%r483, %r488};
	mov.b64 	%fd336, %rd141;
	setp.eq.s32 	%p23, %r454, 0;
	add.f64 	%fd337, %fd331, %fd334;
	add.f64 	%fd338, %fd332, %fd335;
	add.f64 	%fd339, %fd333, %fd336;
	selp.f64 	%fd340, %fd337, %fd331, %p23;
	selp.f64 	%fd341, %fd338, %fd332, %p23;
	selp.f64 	%fd342, %fd339, %fd333, %p23;
	setp.lt.s32 	%p24, %r439, 1;
	selp.b32 	%r698, 0, %r453, %p24;
	add.s32 	%r494, %r698, %r454;
	selp.f64 	%fd343, %fd331, %fd340, %p24;
	mov.b64 	%rd142, %fd343;
	mov.b64 	{%r504, %r509}, %rd142;
	selp.f64 	%fd344, %fd332, %fd341, %p24;
	mov.b64 	%rd143, %fd344;
	mov.b64 	{%r514, %r519}, %rd143;
	selp.f64 	%fd345, %fd333, %fd342, %p24;
	mov.b64 	%rd144, %fd345;
	mov.b64 	{%r524, %r529}, %rd144;
	mov.b32 	%r530, 2;
	// begin inline asm
	shfl.sync.up.b32 %r493, %r494, %r530, %r691, %r692;
	// end inline asm
	// begin inline asm
	shfl.sync.up.b32 %r498, %r499, %r530, %r691, %r692;
	// end inline asm
	// begin inline asm
	shfl.sync.up.b32 %r503, %r504, %r530, %r691, %r692;
	// end inline asm
	// begin inline asm
	shfl.sync.up.b32 %r508, %r509, %r530, %r691, %r692;
	// end inline asm
	mov.b64 	%rd145, {%r503, %r508};
	mov.b64 	%fd346, %rd145;
	// begin inline asm
	shfl.sync.up.b32 %r513, %r514, %r530, %r691, %r692;
	// end inline asm
	// begin inline asm
	shfl.sync.up.b32 %r518, %r519, %r530, %r691, %r692;
	// end inline asm
	mov.b64 	%rd146, {%r513, %r518};
	mov.b64 	%fd347, %rd146;
	// begin inline asm
	shfl.sync.up.b32 %r523, %r524, %r530, %r691, %r692;
	// end inline asm
	// begin inline asm
	shfl.sync.up.b32 %r528, %r529, %r530, %r691, %r692;
	// end inline asm
	mov.b64 	%rd147, {%r523, %r528};
	mov.b64 	%fd348, %rd147;
	setp.eq.s32 	%p25, %r494, 0;
	add.f64 	%fd349, %fd343, %fd346;
	add.f64 	%fd350, %fd344, %fd347;
	add.f64 	%fd351, %fd345, %fd348;
	selp.f64 	%fd352, %fd349, %fd343, %p25;
	selp.f64 	%fd353, %fd350, %fd344, %p25;
	selp.f64 	%fd354, %fd351, %fd345, %p25;
	setp.lt.s32 	%p26, %r439, 2;
	selp.b32 	%r699, 0, %r493, %p26;
	add.s32 	%r534, %r699, %r494;
	selp.f64 	%fd355, %fd343, %fd352, %p26;
	mov.b64 	%rd148, %fd355;
	mov.b64 	{%r544, %r549}, %rd148;
	selp.f64 	%fd356, %fd344, %fd353, %p26;
	mov.b64 	%rd149, %fd356;
	mov.b64 	{%r554, %r559}, %rd149;
	selp.f64 	%fd357, %fd345, %fd354, %p26;
	mov.b64 	%rd150, %fd357;
	mov.b64 	{%r564, %r569}, %rd150;
	mov.b32 	%r570, 4;
	// begin inline asm
	shfl.sync.up.b32 %r533, %r534, %r570, %r691, %r692;
	// end inline asm
	// begin inline asm
	shfl.sync.up.b32 %r538, %r539, %r570, %r691, %r692;
	// end inline asm
	// begin inline asm
	shfl.sync.up.b32 %r543, %r544, %r570, %r691, %r692;
	// end inline asm
	// begin inline asm
	shfl.sync.up.b32 %r548, %r549, %r570, %r691, %r692;
	// end inline asm
	mov.b64 	%rd151, {%r543, %r548};
	mov.b64 	%fd358, %rd151;
	// begin inline asm
	shfl.sync.up.b32 %r553, %r554, %r570, %r691, %r692;
	// end inline asm
	// begin inline asm
	shfl.sync.up.b32 %r558, %r559, %r570, %r691, %r692;
	// end inline asm
	mov.b64 	%rd152, {%r553, %r558};
	mov.b64 	%fd359, %rd152;
	// begin inline asm
	shfl.sync.up.b32 %r563, %r564, %r570, %r691, %r692;
	// end inline asm
	// begin inline asm
	shfl.sync.up.b32 %r568, %r569, %r570, %r691, %r692;
	// end inline asm
	mov.b64 	%rd153, {%r563, %r568};
	mov.b64 	%fd360, %rd153;
	setp.eq.s32 	%p27, %r534, 0;
	add.f64 	%fd361, %fd355, %fd358;
	add.f64 	%fd362, %fd356, %fd359;
	add.f64 	%fd363, %fd357, %fd360;
	selp.f64 	%fd364, %fd361, %fd355, %p27;
	selp.f64 	%fd365, %fd362, %fd356, %p27;
	selp.f64 	%fd366, %fd363, %fd357, %p27;
	setp.lt.s32 	%p28, %r439, 4;
	selp.b32 	%r700, 0, %r533, %p28;
	add.s32 	%r574, %r700, %r534;
	selp.f64 	%fd367, %fd355, %fd364, %p28;
	mov.b64 	%rd154, %fd367;
	mov.b64 	{%r584, %r589}, %rd154;
	selp.f64 	%fd368, %fd356, %fd365, %p28;
	mov.b64 	%rd155, %fd368;
	mov.b64 	{%r594, %r599}, %rd155;
	selp.f64 	%fd369, %fd357, %fd366, %p28;
	mov.b64 	%rd156, %fd369;
	mov.b64 	{%r604, %r609}, %rd156;
	mov.b32 	%r610, 8;
	// begin inline asm
	shfl.sync.up.b32 %r573, %r574, %r610, %r691, %r692;
	// end inline asm
	// begin inline asm
	shfl.sync.up.b32 %r578, %r579, %r610, %r691, %r692;
	// end inline asm
	// begin inline asm
	shfl.sync.up.b32 %r583, %r584, %r610, %r691, %r692;
	// end inline asm
	// begin inline asm
	shfl.sync.up.b32 %r588, %r589, %r610, %r691, %r692;
	// end inline asm
	mov.b64 	%rd157, {%r583, %r588};
	mov.b64 	%fd370, %rd157;
	// begin inline asm
	shfl.sync.up.b32 %r593, %r594, %r610, %r691, %r692;
	// end inline asm
	// begin inline asm
	shfl.sync.up.b32 %r598, %r599, %r610, %r691, %r692;
	// end inline asm
	mov.b64 	%rd158, {%r593, %r598};
	mov.b64 	%fd371, %rd158;
	// begin inline asm
	shfl.sync.up.b32 %r603, %r604, %r610, %r691, %r692;
	// end inline asm
	// begin inline asm
	shfl.sync.up.b32 %r608, %r609, %r610, %r691, %r692;
	// end inline asm
	mov.b64 	%rd159, {%r603, %r608};
	mov.b64 	%fd372, %rd159;
	setp.eq.s32 	%p29, %r574, 0;
	add.f64 	%fd373, %fd367, %fd370;
	add.f64 	%fd374, %fd368, %fd371;
	add.f64 	%fd375, %fd369, %fd372;
	selp.f64 	%fd376, %fd373, %fd367, %p29;
	selp.f64 	%fd377, %fd374, %fd368, %p29;
	selp.f64 	%fd378, %fd375, %fd369, %p29;
	setp.lt.s32 	%p30, %r439, 8;
	selp.b32 	%r701, 0, %r573, %p30;
	add.s32 	%r614, %r701, %r574;
	selp.f64 	%fd379, %fd367, %fd376, %p30;
	mov.b64 	%rd160, %fd379;
	mov.b64 	{%r624, %r629}, %rd160;
	selp.f64 	%fd380, %fd368, %fd377, %p30;
	mov.b64 	%rd161, %fd380;
	mov.b64 	{%r634, %r639}, %rd161;
	selp.f64 	%fd381, %fd369, %fd378, %p30;
	mov.b64 	%rd162, %fd381;
	mov.b64 	{%r644, %r649}, %rd162;
	mov.b32 	%r650, 16;
	// begin inline asm
	shfl.sync.up.b32 %r613, %r614, %r650, %r691, %r692;
	// end inline asm
	// begin inline asm
	shfl.sync.up.b32 %r618, %r619, %r650, %r691, %r692;
	// end inline asm
	// begin inline asm
	shfl.sync.up.b32 %r623, %r624, %r650, %r691, %r692;
	// end inline asm
	// begin inline asm
	shfl.sync.up.b32 %r628, %r629, %r650, %r691, %r692;
	// end inline asm
	mov.b64 	%rd163, {%r623, %r628};
	mov.b64 	%fd382, %rd163;
	// begin inline asm
	shfl.sync.up.b32 %r633, %r634, %r650, %r691, %r692;
	// end inline asm
	// begin inline asm
	shfl.sync.up.b32 %r638, %r639, %r650, %r691, %r692;
	// end inline asm
	mov.b64 	%rd164, {%r633, %r638};
	mov.b64 	%fd383, %rd164;
	// begin inline asm
	shfl.sync.up.b32 %r643, %r644, %r650, %r691, %r692;
	// end inline asm
	// begin inline asm
	shfl.sync.up.b32 %r648, %r649, %r650, %r691, %r692;
	// end inline asm
	mov.b64 	%rd165, {%r643, %r648};
	mov.b64 	%fd384, %rd165;
	setp.eq.s32 	%p31, %r614, 0;
	add.f64 	%fd385, %fd379, %fd382;
	add.f64 	%fd386, %fd380, %fd383;
	add.f64 	%fd387, %fd381, %fd384;
	selp.f64 	%fd205, %fd385, %fd379, %p31;
	selp.f64 	%fd206, %fd386, %fd380, %p31;
	selp.f64 	%fd207, %fd387, %fd381, %p31;
	setp.lt.s32 	%p32, %r439, 16;
	selp.b32 	%r702, 0, %r613, %p32;
	add.s32 	%r654, %r702, %r614;
	selp.f64 	%fd388, %fd379, %fd205, %p32;
	mov.b64 	%rd166, %fd388;
	mov.b64 	{%r664, %r669}, %rd166;
	selp.f64 	%fd389, %fd380, %fd206, %p32;
	mov.b64 	%rd167, %fd389;
	mov.b64 	{%r674, %r679}, %rd167;
	selp.f64 	%fd390, %fd381, %fd207, %p32;
	mov.b64 	%rd168, %fd390;
	mov.b64 	{%r684, %r689}, %rd168;
	// begin inline asm
	shfl.sync.up.b32 %r2656, %r654, %r690, %r691, %r692;
	// end inline asm
	// begin inline asm
	shfl.sync.up.b32 %r658, %r659, %r690, %r691, %r692;
	// end inline asm
	// begin inline asm
	shfl.sync.up.b32 %r663, %r664, %r690, %r691, %r692;
	// end inline asm
	// begin inline asm
	shfl.sync.up.b32 %r668, %r669, %r690, %r691, %r692;
	// end inline asm
	mov.b64 	%rd169, {%r663, %r668};
	mov.b64 	%fd1280, %rd169;
	// begin inline asm
	shfl.sync.up.b32 %r673, %r674, %r690, %r691, %r692;
	// end inline asm
	// begin inline asm
	shfl.sync.up.b32 %r678, %r679, %r690, %r691, %r692;
	// end inline asm
	mov.b64 	%rd170, {%r673, %r678};
	mov.b64 	%fd1281, %rd170;
	// begin inline asm
	shfl.sync.up.b32 %r683, %r684, %r690, %r691, %r692;
	// end inline asm
	// begin inline asm
	shfl.sync.up.b32 %r688, %r689, %r690, %r691, %r692;
	// end inline asm
	mov.b64 	%rd171, {%r683, %r688};
	mov.b64 	%fd1282, %rd171;
	setp.ne.s32 	%p33, %r439, 31;
	@%p33 bra 	$L__BB1_170;
	shl.b32 	%r703, %r267, 5;
	add.s32 	%r705, %r442, %r703;
	st.shared.u32 	[%r705], %r654;
	st.shared.f64 	[%r705+8], %fd205;
	st.shared.v2.f64 	[%r705+16], {%fd206, %fd207};
$L__BB1_170:
	bar.sync 	0;
	ld.shared.u32 	%r706, [_ZN6thrust24THRUST_300001_SM_1000_NS8cuda_cub4core6detail5shmemE];
	ld.shared.f64 	%fd391, [_ZN6thrust24THRUST_300001_SM_1000_NS8cuda_cub4core6detail5shmemE+8];
	ld.shared.v2.f64 	{%fd392, %fd393}, [_ZN6thrust24THRUST_300001_SM_1000_NS8cuda_cub4core6detail5shmemE+16];
	setp.eq.s32 	%p34, %r267, 1;
	selp.f64 	%fd394, %fd391, 0d0000000000000000, %p34;
	selp.f64 	%fd395, %fd392, 0d0000000000000000, %p34;
	selp.f64 	%fd396, %fd393, 0d0000000000000000, %p34;
	ld.shared.u32 	%r707, [_ZN6thrust24THRUST_300001_SM_1000_NS8cuda_cub4core6detail5shmemE+32];
	ld.shared.f64 	%fd397, [_ZN6thrust24THRUST_300001_SM_1000_NS8cuda_cub4core6detail5shmemE+40];
	ld.shared.v2.f64 	{%fd398, %fd399}, [_ZN6thrust24THRUST_300001_SM_1000_NS8cuda_cub4core6detail5shmemE+48];
	add.s32 	%r708, %r707, %r706;
	setp.eq.s32 	%p35, %r707, 0;
	add.f64 	%fd400, %fd391, %fd397;
	add.f64 	%fd401, %fd392, %fd398;
	add.f64 	%fd402, %fd393, %fd399;
	selp.f64 	%fd403, %fd400, %fd397, %p35;
	selp.f64 	%fd404, %fd401, %fd398, %p35;
	selp.f64 	%fd405, %fd402, %fd399, %p35;
	setp.eq.s32 	%p36, %r267, 2;
	selp.b32 	%r709, %r708, %r706, %p36;
	selp.f64 	%fd406, %fd403, %fd394, %p36;
	selp.f64 	%fd407, %fd404, %fd395, %p36;
	selp.f64 	%fd408, %fd405, %fd396, %p36;
	ld.shared.u32 	%r710, [_ZN6thrust24THRUST_300001_SM_1000_NS8cuda_cub4core6detail5shmemE+64];
	ld.shared.f64 	%fd409, [_ZN6thrust24THRUST_300001_SM_1000_NS8cuda_cub4core6detail5shmemE+72];
	ld.shared.v2.f64 	{%fd410, %fd411}, [_ZN6thrust24THRUST_300001_SM_1000_NS8cuda_cub4core6detail5shmemE+80];
	add.s32 	%r711, %r708, %r710;
	setp.eq.s32 	%p37, %r710, 0;
	add.f64 	%fd412, %fd409, %fd403;
	add.f64 	%fd413, %fd410, %fd404;
	add.f64 	%fd414, %fd411, %fd405;
	selp.f64 	%fd415, %fd412, %fd409, %p37;
	selp.f64 	%fd416, %fd413, %fd410, %p37;
	selp.f64 	%fd417, %fd414, %fd411, %p37;
	setp.eq.s32 	%p38, %r267, 3;
	selp.b32 	%r712, %r711, %r709, %p38;
	selp.f64 	%fd418, %fd415, %fd406, %p38;
	selp.f64 	%fd419, %fd416, %fd407, %p38;
	selp.f64 	%fd420, %fd417, %fd408, %p38;
	ld.shared.u32 	%r713, [_ZN6thrust24THRUST_300001_SM_1000_NS8cuda_cub4core6detail5shmemE+96];
	ld.shared.f64 	%fd421, [_ZN6thrust24THRUST_300001_SM_1000_NS8cuda_cub4core6detail5shmemE+104];
	ld.shared.v2.f64 	{%fd422, %fd423}, [_ZN6thrust24THRUST_300001_SM_1000_NS8cuda_cub4core6detail5shmemE+112];
	add.s32 	%r714, %r711, %r713;
	setp.eq.s32 	%p39, %r713, 0;
	add.f64 	%fd424, %fd421, %fd415;
	add.f64 	%fd425, %fd422, %fd416;
	add.f64 	%fd426, %fd423, %fd417;
	selp.f64 	%fd427, %fd424, %fd421, %p39;
	selp.f64 	%fd428, %fd425, %fd422, %p39;
	selp.f64 	%fd429, %fd426, %fd423, %p39;
	setp.eq.s32 	%p40, %r267, 4;
	selp.b32 	%r715, %r714, %r712, %p40;
	selp.f64 	%fd430, %fd427, %fd418, %p40;
	selp.f64 	%fd431, %fd428, %fd419, %p40;
	selp.f64 	%fd432, %fd429, %fd420, %p40;
	ld.shared.u32 	%r716, [_ZN6thrust24THRUST_300001_SM_1000_NS8cuda_cub4core6detail5shmemE+128];
	ld.shared.f64 	%fd433, [_ZN6thrust24THRUST_300001_SM_1000_NS8cuda_cub4core6detail5shmemE+136];
	ld.shared.v2.f64 	{%fd434, %fd435}, [_ZN6thrust24THRUST_300001_SM_1000_NS8cuda_cub4core6detail5shmemE+144];
	add.s32 	%r717, %r714, %r716;
	setp.eq.s32 	%p41, %r716, 0;
	add.f64 	%fd436, %fd433, %fd427;
	add.f64 	%fd437, %fd434, %fd428;
	add.f64 	%fd438, %fd435, %fd429;
	selp.f64 	%fd439, %fd436, %fd433, %p41;
	selp.f64 	%fd440, %fd437, %fd434, %p41;
	selp.f64 	%fd441, %fd438, %fd435, %p41;
	setp.eq.s32 	%p42, %r267, 5;
	selp.b32 	%r718, %r717, %r715, %p42;
	selp.f64 	%fd442, %fd439, %fd430, %p42;
	selp.f64 	%fd443, %fd440, %fd431, %p42;
	selp.f64 	%fd444, %fd441, %fd432, %p42;
	ld.shared.u32 	%r719, [_ZN6thrust24THRUST_300001_SM_1000_NS8cuda_cub4core6detail5shmemE+160];
	ld.shared.f64 	%fd445, [_ZN6thrust24THRUST_300001_SM_1000_NS8cuda_cub4core6detail5shmemE+168];
	ld.shared.v2.f64 	{%fd446, %fd447}, [_ZN6thrust24THRUST_300001_SM_1000_NS8cuda_cub4core6detail5shmemE+176];
	add.s32 	%r720, %r717, %r719;
	setp.eq.s32 	%p43, %r719, 0;
	add.f64 	%fd448, %fd445, %fd439;
	add.f64 	%fd449, %fd446, %fd440;
	add.f64 	%fd450, %fd447, %fd441;
	selp.f64 	%fd451, %fd448, %fd445, %p43;
	selp.f64 	%fd452, %fd449, %fd446, %p43;
	selp.f64 	%fd453, %fd450, %fd447, %p43;
	setp.eq.s32 	%p44, %r267, 6;
	selp.b32 	%r721, %r720, %r718, %p44;
	selp.f64 	%fd454, %fd451, %fd442, %p44;
	selp.f64 	%fd455, %fd452, %fd443, %p44;
	selp.f64 	%fd456, %fd453, %fd444, %p44;
	ld.shared.u32 	%r722, [_ZN6thrust24THRUST_300001_SM_1000_NS8cuda_cub4core6detail5shmemE+192];
	ld.shared.f64 	%fd457, [_ZN6thrust24THRUST_300001_SM_1000_NS8cuda_cub4core6detail5shmemE+200];
	ld.shared.v2.f64 	{%fd458, %fd459}, [_ZN6thrust24THRUST_300001_SM_1000_NS8cuda_cub4core6detail5shmemE+208];
	add.s32 	%r723, %r720, %r722;
	setp.eq.s32 	%p45, %r722, 0;
	add.f64 	%fd460, %fd457, %fd451;
	add.f64 	%fd461, %fd458, %fd452;
	add.f64 	%fd462, %fd459, %fd453;
	selp.f64 	%fd463, %fd460, %fd457, %p45;
	selp.f64 	%fd464, %fd461, %fd458, %p45;
	selp.f64 	%fd465, %fd462, %fd459, %p45;
	setp.eq.s32 	%p46, %r267, 7;
	selp.b32 	%r284, %r723, %r721, %p46;
	selp.f64 	%fd211, %fd463, %fd454, %p46;
	selp.f64 	%fd212, %fd464, %fd455, %p46;
	selp.f64 	%fd213, %fd465, %fd456, %p46;
	ld.shared.u32 	%r724, [_ZN6thrust24THRUST_300001_SM_1000_NS8cuda_cub4core6detail5shmemE+224];
	ld.shared.f64 	%fd466, [_ZN6thrust24THRUST_300001_SM_1000_NS8cuda_cub4core6detail5shmemE+232];
	ld.shared.v2.f64 	{%fd467, %fd468}, [_ZN6thrust24THRUST_300001_SM_1000_NS8cuda_cub4core6detail5shmemE+240];
	add.s32 	%r285, %r723, %r724;
	setp.eq.s32 	%p47, %r724, 0;
	add.f64 	%fd469, %fd466, %fd463;
	add.f64 	%fd470, %fd467, %fd464;
	add.f64 	%fd471, %fd468, %fd465;
	selp.f64 	%fd214, %fd469, %fd466, %p47;
	selp.f64 	%fd215, %fd470, %fd467, %p47;
	selp.f64 	%fd216, %fd471, %fd468, %p47;
	setp.lt.u32 	%p48, %r256, 32;
	@%p48 bra 	$L__BB1_172;
	setp.eq.s32 	%p49, %r2656, 0;
	add.f64 	%fd472, %fd211, %fd1280;
	add.f64 	%fd473, %fd212, %fd1281;
	add.f64 	%fd474, %fd213, %fd1282;
	selp.f64 	%fd475, %fd472, %fd1280, %p49;
	selp.f64 	%fd476, %fd473, %fd1281, %p49;
	selp.f64 	%fd477, %fd474, %fd1282, %p49;
	setp.eq.s32 	%p50, %r439, 0;
	selp.b32 	%r725, 0, %r2656, %p50;
	add.s32 	%r2656, %r284, %r725;
	selp.f64 	%fd1280, %fd211, %fd475, %p50;
	selp.f64 	%fd1281, %fd212, %fd476, %p50;
	selp.f64 	%fd1282, %fd213, %fd477, %p50;
	bra.uni 	$L__BB1_216;
$L__BB1_172:
	setp.ne.s32 	%p51, %r256, 0;
	@%p51 bra 	$L__BB1_174;
	st.shared.u32 	[_ZN6thrust24THRUST_300001_SM_1000_NS8cuda_cub4core6detail5shmemE+392], %r285;
	st.shared.v2.f64 	[_ZN6thrust24THRUST_300001_SM_1000_NS8cuda_cub4core6detail5shmemE+400], {%fd214, %fd215};
	st.shared.f64 	[_ZN6thrust24THRUST_300001_SM_1000_NS8cuda_cub4core6detail5shmemE+416], %fd216;
	mul.wide.u32 	%rd181, %r1, 32;
	add.s64 	%rd182, %rd96, %rd181;
	add.s64 	%rd172, %rd182, 1024;
	mov.b64 	%rd175, %fd214;
	mov.b64 	%rd177, %fd215;
	mov.b64 	%rd179, %fd216;
	mov.b64 	%rd173, {%r285, %r727};
	// begin inline asm
	st.cg.u64 [%rd172], %rd173;
	// end inline asm
	add.s64 	%rd174, %rd182, 1032;
	// begin inline asm
	st.cg.u64 [%rd174], %rd175;
	// end inline asm
	add.s64 	%rd176, %rd182, 1040;
	// begin inline asm
	st.cg.u64 [%rd176], %rd177;
	// end inline asm
	add.s64 	%rd178, %rd182, 1048;
	// begin inline asm
	st.cg.u64 [%rd178], %rd179;
	// end inline asm
	mul.wide.u32 	%rd183, %r1, 4;
	add.s64 	%rd184, %rd95, %rd183;
	add.s64 	%rd180, %rd184, 128;
	mov.b32 	%r726, 100;
	// begin inline asm
	st.release.gpu.u32 [%rd180], %r726;
	// end inline asm
$L__BB1_174:
	not.b32 	%r728, %r256;
	add.s32 	%r2649, %r1, %r728;
	mov.u32 	%r729, %nctaid.x;
	setp.gt.u32 	%p52, %r729, 499;
	@%p52 bra 	$L__BB1_176;
	membar.cta;
	bra.uni 	$L__BB1_177;
$L__BB1_176:
	mov.b32 	%r730, 450;
	// begin inline asm
	nanosleep.u32 %r730;
	// end inline asm
$L__BB1_177:
	mul.wide.s32 	%rd185, %r2649, 4;
	add.s64 	%rd186, %rd95, %rd185;
	add.s64 	%rd90, %rd186, 128;
$L__BB1_178:
	// begin inline asm
	ld.relaxed.gpu.u32 %r2647, [%rd90];
	// end inline asm
	membar.gl;
	setp.eq.s32 	%p53, %r2647, 99;
	mov.b32 	%r732, -1;
	vote.sync.any.pred 	%p54, %p53, %r732;
	@%p54 bra 	$L__BB1_178;
	mov.f64 	%fd1241, 0d0000000000000000;
	setp.eq.s32 	%p55, %r2647, 101;
	@%p55 bra 	$L__BB1_182;
	setp.ne.s32 	%p56, %r2647, 100;
	mov.f64 	%fd1242, %fd1241;
	mov.f64 	%fd1243, %fd1241;
	@%p56 bra 	$L__BB1_183;
	mul.wide.s32 	%rd206, %r2649, 32;
	add.s64 	%rd207, %rd96, %rd206;
	add.s64 	%rd199, %rd207, 1024;
	// begin inline asm
	ld.cg.u64 %rd198, [%rd199];
	// end inline asm
	add.s64 	%rd201, %rd207, 1032;
	// begin inline asm
	ld.cg.u64 %rd200, [%rd201];
	// end inline asm
	add.s64 	%rd203, %rd207, 1040;
	// begin inline asm
	ld.cg.u64 %rd202, [%rd203];
	// end inline asm
	add.s64 	%rd205, %rd207, 1048;
	// begin inline asm
	ld.cg.u64 %rd204, [%rd205];
	// end inline asm
	cvt.u32.u64 	%r2640, %rd198;
	mov.b64 	%fd1241, %rd200;
	mov.b64 	%fd1242, %rd202;
	mov.b64 	%fd1243, %rd204;
	bra.uni 	$L__BB1_183;
$L__BB1_182:
	mul.wide.s32 	%rd196, %r2649, 32;
	add.s64 	%rd197, %rd97, %rd196;
	add.s64 	%rd189, %rd197, 1024;
	// begin inline asm
	ld.cg.u64 %rd188, [%rd189];
	// end inline asm
	add.s64 	%rd191, %rd197, 1032;
	// begin inline asm
	ld.cg.u64 %rd190, [%rd191];
	// end inline asm
	add.s64 	%rd193, %rd197, 1040;
	// begin inline asm
	ld.cg.u64 %rd192, [%rd193];
	// end inline asm
	add.s64 	%rd195, %rd197, 1048;
	// begin inline asm
	ld.cg.u64 %rd194, [%rd195];
	// end inline asm
	cvt.u32.u64 	%r2640, %rd188;
	mov.b64 	%fd1241, %rd190;
	mov.b64 	%fd1242, %rd192;
	mov.b64 	%fd1243, %rd194;
$L__BB1_183:
	mov.b32 	%r775, -1;
	vote.sync.ballot.b32 	%r776, %p55, %r775;
	// begin inline asm
	mov.u32 %r735, %lanemask_ge;
	// end inline asm
	and.b32  	%r777, %r776, %r735;
	or.b32  	%r778, %r777, -2147483648;
	add.s32 	%r779, %r778, -1;
	not.b32 	%r780, %r778;
	and.b32  	%r781, %r780, %r779;
	popc.b32 	%r293, %r781;
	mov.b32 	%r773, 1;
	// begin inline asm
	shfl.sync.down.b32 %r736, %r2640, %r773, %r293, %r775;
	// end inline asm
	// begin inline asm
	shfl.sync.down.b32 %r741, %r742, %r773, %r293, %r775;
	// end inline asm
	mov.b64 	%rd208, %fd1241;
	mov.b64 	{%r747, %r752}, %rd208;
	// begin inline asm
	shfl.sync.down.b32 %r746, %r747, %r773, %r293, %r775;
	// end inline asm
	// begin inline asm
	shfl.sync.down.b32 %r751, %r752, %r773, %r293, %r775;
	// end inline asm
	mov.b64 	%rd209, %fd1242;
	mov.b64 	{%r757, %r762}, %rd209;
	// begin inline asm
	shfl.sync.down.b32 %r756, %r757, %r773, %r293, %r775;
	// end inline asm
	// begin inline asm
	shfl.sync.down.b32 %r761, %r762, %r773, %r293, %r775;
	// end inline asm
	mov.b64 	%rd210, %fd1243;
	mov.b64 	{%r767, %r772}, %rd210;
	// begin inline asm
	shfl.sync.down.b32 %r766, %r767, %r773, %r293, %r775;
	// end inline asm
	// begin inline asm
	shfl.sync.down.b32 %r771, %r772, %r773, %r293, %r775;
	// end inline asm
	setp.ge.s32 	%p59, %r439, %r293;
	@%p59 bra 	$L__BB1_185;
	mov.b64 	%rd211, {%r766, %r771};
	mov.b64 	%fd479, %rd211;
	mov.b64 	%rd212, {%r756, %r761};
	mov.b64 	%fd480, %rd212;
	mov.b64 	%rd213, {%r746, %r751};
	mov.b64 	%fd481, %rd213;
	add.s32 	%r301, %r736, %r2640;
	setp.eq.s32 	%p60, %r2640, 0;
	add.f64 	%fd482, %fd1241, %fd481;
	add.f64 	%fd483, %fd1242, %fd480;
	add.f64 	%fd484, %fd1243, %fd479;
	selp.f64 	%fd1241, %fd482, %fd1241, %p60;
	selp.f64 	%fd1242, %fd483, %fd1242, %p60;
	selp.f64 	%fd1243, %fd484, %fd1243, %p60;
	mov.u32 	%r2640, %r301;
$L__BB1_185:
	mov.b32 	%r819, 2;
	mov.b32 	%r821, -1;
	// begin inline asm
	shfl.sync.down.b32 %r782, %r2640, %r819, %r293, %r821;
	// end inline asm
	// begin inline asm
	shfl.sync.down.b32 %r787, %r788, %r819, %r293, %r821;
	// end inline asm
	mov.b64 	%rd214, %fd1241;
	mov.b64 	{%r793, %r798}, %rd214;
	// begin inline asm
	shfl.sync.down.b32 %r792, %r793, %r819, %r293, %r821;
	// end inline asm
	// begin inline asm
	shfl.sync.down.b32 %r797, %r798, %r819, %r293, %r821;
	// end inline asm
	mov.b64 	%rd215, %fd1242;
	mov.b64 	{%r803, %r808}, %rd215;
	// begin inline asm
	shfl.sync.down.b32 %r802, %r803, %r819, %r293, %r821;
	// end inline asm
	// begin inline asm
	shfl.sync.down.b32 %r807, %r808, %r819, %r293, %r821;
	// end inline asm
	mov.b64 	%rd216, %fd1243;
	mov.b64 	{%r813, %r818}, %rd216;
	// begin inline asm
	shfl.sync.down.b32 %r812, %r813, %r819, %r293, %r821;
	// end inline asm
	// begin inline asm
	shfl.sync.down.b32 %r817, %r818, %r819, %r293, %r821;
	// end inline asm
	add.s32 	%r310, %r439, 2;
	setp.gt.s32 	%p61, %r310, %r293;
	@%p61 bra 	$L__BB1_187;
	mov.b64 	%rd217, {%r812, %r817};
	mov.b64 	%fd485, %rd217;
	mov.b64 	%rd218, {%r802, %r807};
	mov.b64 	%fd486, %rd218;
	mov.b64 	%rd219, {%r792, %r797};
	mov.b64 	%fd487, %rd219;
	add.s32 	%r311, %r782, %r2640;
	setp.eq.s32 	%p62, %r2640, 0;
	add.f64 	%fd488, %fd1241, %fd487;
	add.f64 	%fd489, %fd1242, %fd486;
	add.f64 	%fd490, %fd1243, %fd485;
	selp.f64 	%fd1241, %fd488, %fd1241, %p62;
	selp.f64 	%fd1242, %fd489, %fd1242, %p62;
	selp.f64 	%fd1243, %fd490, %fd1243, %p62;
	mov.u32 	%r2640, %r311;
$L__BB1_187:
	mov.b32 	%r859, 4;
	mov.b32 	%r861, -1;
	// begin inline asm
	shfl.sync.down.b32 %r822, %r2640, %r859, %r293, %r861;
	// end inline asm
	// begin inline asm
	shfl.sync.down.b32 %r827, %r828, %r859, %r293, %r861;
	// end inline asm
	mov.b64 	%rd220, %fd1241;
	mov.b64 	{%r833, %r838}, %rd220;
	// begin inline asm
	shfl.sync.down.b32 %r832, %r833, %r859, %r293, %r861;
	// end inline asm
	// begin inline asm
	shfl.sync.down.b32 %r837, %r838, %r859, %r293, %r861;
	// end inline asm
	mov.b64 	%rd221, %fd1242;
	mov.b64 	{%r843, %r848}, %rd221;
	// begin inline asm
	shfl.sync.down.b32 %r842, %r843, %r859, %r293, %r861;
	// end inline asm
	// begin inline asm
	shfl.sync.down.b32 %r847, %r848, %r859, %r293, %r861;
	// end inline asm
	mov.b64 	%rd222, %fd1243;
	mov.b64 	{%r853, %r858}, %rd222;
	// begin inline asm
	shfl.sync.down.b32 %r852, %r853, %r859, %r293, %r861;
	// end inline asm
	// begin inline asm
	shfl.sync.down.b32 %r857, %r858, %r859, %r293, %r861;
	// end inline asm
	add.s32 	%r320, %r439, 4;
	setp.gt.s32 	%p63, %r320, %r293;
	@%p63 bra 	$L__BB1_189;
	mov.b64 	%rd223, {%r852, %r857};
	mov.b64 	%fd491, %rd223;
	mov.b64 	%rd224, {%r842, %r847};
	mov.b64 	%fd492, %rd224;
	mov.b64 	%rd225, {%r832, %r837};
	mov.b64 	%fd493, %rd225;
	add.s32 	%r321, %r822, %r2640;
	setp.eq.s32 	%p64, %r2640, 0;
	add.f64 	%fd494, %fd1241, %fd493;
	add.f64 	%fd495, %fd1242, %fd492;
	add.f64 	%fd496, %fd1243, %fd491;
	selp.f64 	%fd1241, %fd494, %fd1241, %p64;
	selp.f64 	%fd1242, %fd495, %fd1242, %p64;
	selp.f64 	%fd1243, %fd496, %fd1243, %p64;
	mov.u32 	%r2640, %r321;
$L__BB1_189:
	mov.b32 	%r899, 8;
	mov.b32 	%r901, -1;
	// begin inline asm
	shfl.sync.down.b32 %r862, %r2640, %r899, %r293, %r901;
	// end inline asm
	// begin inline asm
	shfl.sync.down.b32 %r867, %r868, %r899, %r293, %r901;
	// end inline asm
	mov.b64 	%rd226, %fd1241;
	mov.b64 	{%r873, %r878}, %rd226;
	// begin inline asm
	shfl.sync.down.b32 %r872, %r873, %r899, %r293, %r901;
	// end inline asm
	// begin inline asm
	shfl.sync.down.b32 %r877, %r878, %r899, %r293, %r901;
	// end inline asm
	mov.b64 	%rd227, %fd1242;
	mov.b64 	{%r883, %r888}, %rd227;
	// begin inline asm
	shfl.sync.down.b32 %r882, %r883, %r899, %r293, %r901;
	// end inline asm
	// begin inline asm
	shfl.sync.down.b32 %r887, %r888, %r899, %r293, %r901;
	// end inline asm
	mov.b64 	%rd228, %fd1243;
	mov.b64 	{%r893, %r898}, %rd228;
	// begin inline asm
	shfl.sync.down.b32 %r892, %r893, %r899, %r293, %r901;
	// end inline asm
	// begin inline asm
	shfl.sync.down.b32 %r897, %r898, %r899, %r293, %r901;
	// end inline asm
	add.s32 	%r330, %r439, 8;
	setp.gt.s32 	%p65, %r330, %r293;
	@%p65 bra 	$L__BB1_191;
	mov.b64 	%rd229, {%r892, %r897};
	mov.b64 	%fd497, %rd229;
	mov.b64 	%rd230, {%r882, %r887};
	mov.b64 	%fd498, %rd230;
	mov.b64 	%rd231, {%r872, %r877};
	mov.b64 	%fd499, %rd231;
	add.s32 	%r331, %r862, %r2640;
	setp.eq.s32 	%p66, %r2640, 0;
	add.f64 	%fd500, %fd1241, %fd499;
	add.f64 	%fd501, %fd1242, %fd498;
	add.f64 	%fd502, %fd1243, %fd497;
	selp.f64 	%fd1241, %fd500, %fd1241, %p66;
	selp.f64 	%fd1242, %fd501, %fd1242, %p66;
	selp.f64 	%fd1243, %fd502, %fd1243, %p66;
	mov.u32 	%r2640, %r331;
$L__BB1_191:
	mov.b32 	%r939, 16;
	mov.b32 	%r941, -1;
	// begin inline asm
	shfl.sync.down.b32 %r902, %r2640, %r939, %r293, %r941;
	// end inline asm
	// begin inline asm
	shfl.sync.down.b32 %r907, %r908, %r939, %r293, %r941;
	// end inline asm
	mov.b64 	%rd232, %fd1241;
	mov.b64 	{%r913, %r918}, %rd232;
	// begin inline asm
	shfl.sync.down.b32 %r912, %r913, %r939, %r293, %r941;
	// end inline asm
	// begin inline asm
	shfl.sync.down.b32 %r917, %r918, %r939, %r293, %r941;
	// end inline asm
	mov.b64 	%rd233, %fd1242;
	mov.b64 	{%r923, %r928}, %rd233;
	// begin inline asm
	shfl.sync.down.b32 %r922, %r923, %r939, %r293, %r941;
	// end inline asm
	// begin inline asm
	shfl.sync.down.b32 %r927, %r928, %r939, %r293, %r941;
	// end inline asm
	mov.b64 	%rd234, %fd1243;
	mov.b64 	{%r933, %r938}, %rd234;
	// begin inline asm
	shfl.sync.down.b32 %r932, %r933, %r939, %r293, %r941;
	// end inline asm
	// begin inline asm
	shfl.sync.down.b32 %r937, %r938, %r939, %r293, %r941;
	// end inline asm
	add.s32 	%r340, %r439, 16;
	setp.gt.s32 	%p67, %r340, %r293;
	@%p67 bra 	$L__BB1_193;
	mov.b64 	%rd235, {%r932, %r937};
	mov.b64 	%fd503, %rd235;
	mov.b64 	%rd236, {%r922, %r927};
	mov.b64 	%fd504, %rd236;
	mov.b64 	%rd237, {%r912, %r917};
	mov.b64 	%fd505, %rd237;
	add.s32 	%r341, %r902, %r2640;
	setp.eq.s32 	%p68, %r2640, 0;
	add.f64 	%fd506, %fd1241, %fd505;
	add.f64 	%fd507, %fd1242, %fd504;
	add.f64 	%fd508, %fd1243, %fd503;
	selp.f64 	%fd1241, %fd506, %fd1241, %p68;
	selp.f64 	%fd1242, %fd507, %fd1242, %p68;
	selp.f64 	%fd1243, %fd508, %fd1243, %p68;
	mov.u32 	%r2640, %r341;
$L__BB1_193:
$L__BB1_194:
	setp.ne.s32 	%p69, %r2647, 101;
	mov.b32 	%r943, -1;
	vote.sync.all.pred 	%p70, %p69, %r943;
	not.pred 	%p71, %p70;
	@%p71 bra 	$L__BB1_212;
	mul.wide.s32 	%rd275, %r2649, 4;
	add.s64 	%rd91, %rd95, %rd275;
$L__BB1_196:
	// begin inline asm
	ld.relaxed.gpu.u32 %r2647, [%rd91];
	// end inline asm
	membar.gl;
	setp.eq.s32 	%p91, %r2647, 99;
	mov.b32 	%r980, -1;
	vote.sync.any.pred 	%p92, %p91, %r980;
	@%p92 bra 	$L__BB1_196;
	mov.f64 	%fd1262, 0d0000000000000000;
	setp.eq.s32 	%p93, %r2647, 101;
	@%p93 bra 	$L__BB1_200;
	setp.ne.s32 	%p94, %r2647, 100;
	mov.f64 	%fd1263, %fd1262;
	mov.f64 	%fd1264, %fd1262;
	@%p94 bra 	$L__BB1_201;
	mul.wide.s32 	%rd294, %r2649, 32;
	add.s64 	%rd287, %rd96, %rd294;
	// begin inline asm
	ld.cg.u64 %rd286, [%rd287];
	// end inline asm
	add.s64 	%rd289, %rd287, 8;
	// begin inline asm
	ld.cg.u64 %rd288, [%rd289];
	// end inline asm
	add.s64 	%rd291, %rd287, 16;
	// begin inline asm
	ld.cg.u64 %rd290, [%rd291];
	// end inline asm
	add.s64 	%rd293, %rd287, 24;
	// begin inline asm
	ld.cg.u64 %rd292, [%rd293];
	// end inline asm
	cvt.u32.u64 	%r2650, %rd286;
	mov.b64 	%fd1262, %rd288;
	mov.b64 	%fd1263, %rd290;
	mov.b64 	%fd1264, %rd292;
	bra.uni 	$L__BB1_201;
$L__BB1_200:
	mul.wide.s32 	%rd285, %r2649, 32;
	add.s64 	%rd278, %rd97, %rd285;
	// begin inline asm
	ld.cg.u64 %rd277, [%rd278];
	// end inline asm
	add.s64 	%rd280, %rd278, 8;
	// begin inline asm
	ld.cg.u64 %rd279, [%rd280];
	// end inline asm
	add.s64 	%rd282, %rd278, 16;
	// begin inline asm
	ld.cg.u64 %rd281, [%rd282];
	// end inline asm
	add.s64 	%rd284, %rd278, 24;
	// begin inline asm
	ld.cg.u64 %rd283, [%rd284];
	// end inline asm
	cvt.u32.u64 	%r2650, %rd277;
	mov.b64 	%fd1262, %rd279;
	mov.b64 	%fd1263, %rd281;
	mov.b64 	%fd1264, %rd283;
$L__BB1_201:
	mov.b32 	%r1021, -1;
	vote.sync.ballot.b32 	%r1022, %p93, %r1021;
	and.b32  	%r1023, %r1022, %r735;
	or.b32  	%r1024, %r1023, -2147483648;
	add.s32 	%r1025, %r1024, -1;
	not.b32 	%r1026, %r1024;
	and.b32  	%r1027, %r1026, %r1025;
	popc.b32 	%r351, %r1027;
	mov.b32 	%r1019, 1;
	// begin inline asm
	shfl.sync.down.b32 %r982, %r2650, %r1019, %r351, %r1021;
	// end inline asm
	// begin inline asm
	shfl.sync.down.b32 %r987, %r988, %r1019, %r351, %r1021;
	// end inline asm
	mov.b64 	%rd295, %fd1262;
	mov.b64 	{%r993, %r998}, %rd295;
	// begin inline asm
	shfl.sync.down.b32 %r992, %r993, %r1019, %r351, %r1021;
	// end inline asm
	// begin inline asm
	shfl.sync.down.b32 %r997, %r998, %r1019, %r351, %r1021;
	// end inline asm
	mov.b64 	%rd296, %fd1263;
	mov.b64 	{%r1003, %r1008}, %rd296;
	// begin inline asm
	shfl.sync.down.b32 %r1002, %r1003, %r1019, %r351, %r1021;
	// end inline asm
	// begin inline asm
	shfl.sync.down.b32 %r1007, %r1008, %r1019, %r351, %r1021;
	// end inline asm
	mov.b64 	%rd297, %fd1264;
	mov.b64 	{%r1013, %r1018}, %rd297;
	// begin inline asm
	shfl.sync.down.b32 %r1012, %r1013, %r1019, %r351, %r1021;
	// end inline asm
	// begin inline asm
	shfl.sync.down.b32 %r1017, %r1018, %r1019, %r351, %r1021;
	// end inline asm
	setp.ge.s32 	%p97, %r439, %r351;
	mov.u32 	%r2652, %r2650;
	@%p97 bra 	$L__BB1_203;
	mov.b64 	%rd298, {%r1012, %r1017};
	mov.b64 	%fd543, %rd298;
	mov.b64 	%rd299, {%r1002, %r1007};
	mov.b64 	%fd544, %rd299;
	mov.b64 	%rd300, {%r992, %r997};
	mov.b64 	%fd545, %rd300;
	add.s32 	%r2652, %r982, %r2650;
	setp.eq.s32 	%p98, %r2650, 0;
	add.f64 	%fd546, %fd1262, %fd545;
	add.f64 	%fd547, %fd1263, %fd544;
	add.f64 	%fd548, %fd1264, %fd543;
	selp.f64 	%fd1262, %fd546, %fd1262, %p98;
	selp.f64 	%fd1263, %fd547, %fd1263, %p98;
	selp.f64 	%fd1264, %fd548, %fd1264, %p98;
$L__BB1_203:
	mov.b32 	%r1065, 2;
	mov.b32 	%r1067, -1;
	// begin inline asm
	shfl.sync.down.b32 %r1028, %r2652, %r1065, %r351, %r1067;
	// end inline asm
	// begin inline asm
	shfl.sync.down.b32 %r1033, %r1034, %r1065, %r351, %r1067;
	// end inline asm
	mov.b64 	%rd301, %fd1262;
	mov.b64 	{%r1039, %r1044}, %rd301;
	// begin inline asm
	shfl.sync.down.b32 %r1038, %r1039, %r1065, %r351, %r1067;
	// end inline asm
	// begin inline asm
	shfl.sync.down.b32 %r1043, %r1044, %r1065, %r351, %r1067;
	// end inline asm
	mov.b64 	%rd302, %fd1263;
	mov.b64 	{%r1049, %r1054}, %rd302;
	// begin inline asm
	shfl.sync.down.b32 %r1048, %r1049, %r1065, %r351, %r1067;
	// end inline asm
	// begin inline asm
	shfl.sync.down.b32 %r1053, %r1054, %r1065, %r351, %r1067;
	// end inline asm
	mov.b64 	%rd303, %fd1264;
	mov.b64 	{%r1059, %r1064}, %rd303;
	// begin inline asm
	shfl.sync.down.b32 %r1058, %r1059, %r1065, %r351, %r1067;
	// end inline asm
	// begin inline asm
	shfl.sync.down.b32 %r1063, %r1064, %r1065, %r351, %r1067;
	// end inline asm
	setp.gt.s32 	%p99, %r310, %r351;
	@%p99 bra 	$L__BB1_205;
	mov.b64 	%rd304, {%r1058, %r1063};
	mov.b64 	%fd549, %rd304;
	mov.b64 	%rd305, {%r1048, %r1053};
	mov.b64 	%fd550, %rd305;
	mov.b64 	%rd306, {%r1038, %r1043};
	mov.b64 	%fd551, %rd306;
	add.s32 	%r368, %r1028, %r2652;
	setp.eq.s32 	%p100, %r2652, 0;
	add.f64 	%fd552, %fd1262, %fd551;
	add.f64 	%fd553, %fd1263, %fd550;
	add.f64 	%fd554, %fd1264, %fd549;
	selp.f64 	%fd1262, %fd552, %fd1262, %p100;
	selp.f64 	%fd1263, %fd553, %fd1263, %p100;
	selp.f64 	%fd1264, %fd554, %fd1264, %p100;
	mov.u32 	%r2652, %r368;
$L__BB1_205:
	mov.b32 	%r1105, 4;
	mov.b32 	%r1107, -1;
	// begin inline asm
	shfl.sync.down.b32 %r1068, %r2652, %r1105, %r351, %r1107;
	// end inline asm
	// begin inline asm
	shfl.sync.down.b32 %r1073, %r1074, %r1105, %r351, %r1107;
	// end inline asm
	mov.b64 	%rd307, %fd1262;
	mov.b64 	{%r1079, %r1084}, %rd307;
	// begin inline asm
	shfl.sync.down.b32 %r1078, %r1079, %r1105, %r351, %r1107;
	// end inline asm
	// begin inline asm
	shfl.sync.down.b32 %r1083, %r1084, %r1105, %r351, %r1107;
	// end inline asm
	mov.b64 	%rd308, %fd1263;
	mov.b64 	{%r1089, %r1094}, %rd308;
	// begin inline asm
	shfl.sync.down.b32 %r1088, %r1089, %r1105, %r351, %r1107;
	// end inline asm
	// begin inline asm
	shfl.sync.down.b32 %r1093, %r1094, %r1105, %r351, %r1107;
	// end inline asm
	mov.b64 	%rd309, %fd1264;
	mov.b64 	{%r1099, %r1104}, %rd309;
	// begin inline asm
	shfl.sync.down.b32 %r1098, %r1099, %r1105, %r351, %r1107;
	// end inline asm
	// begin inline asm
	shfl.sync.down.b32 %r1103, %r1104, %r1105, %r351, %r1107;
	// end inline asm
	setp.gt.s32 	%p101, %r320, %r351;
	@%p101 bra 	$L__BB1_207;
	mov.b64 	%rd310, {%r1098, %r1103};
	mov.b64 	%fd555, %rd310;
	mov.b64 	%rd311, {%r1088, %r1093};
	mov.b64 	%fd556, %rd311;
	mov.b64 	%rd312, {%r1078, %r1083};
	mov.b64 	%fd557, %rd312;
	add.s32 	%r377, %r1068, %r2652;
	setp.eq.s32 	%p102, %r2652, 0;
	add.f64 	%fd558, %fd1262, %fd557;
	add.f64 	%fd559, %fd1263, %fd556;
	add.f64 	%fd560, %fd1264, %fd555;
	selp.f64 	%fd1262, %fd558, %fd1262, %p102;
	selp.f64 	%fd1263, %fd559, %fd1263, %p102;
	selp.f64 	%fd1264, %fd560, %fd1264, %p102;
	mov.u32 	%r2652, %r377;
$L__BB1_207:
	mov.b32 	%r1145, 8;
	mov.b32 	%r1147, -1;
	// begin inline asm
	shfl.sync.down.b32 %r1108, %r2652, %r1145, %r351, %r1147;
	// end inline asm
	// begin inline asm
	shfl.sync.down.b32 %r1113, %r1114, %r1145, %r351, %r1147;
	// end inline asm
	mov.b64 	%rd313, %fd1262;
	mov.b64 	{%r1119, %r1124}, %rd313;
	// begin inline asm
	shfl.sync.down.b32 %r1118, %r1119, %r1145, %r351, %r1147;
	// end inline asm
	// begin inline asm
	shfl.sync.down.b32 %r1123, %r1124, %r1145, %r351, %r1147;
	// end inline asm
	mov.b64 	%rd314, %fd1263;
	mov.b64 	{%r1129, %r1134}, %rd314;
	// begin inline asm
	shfl.sync.down.b32 %r1128, %r1129, %r1145, %r351, %r1147;
	// end inline asm
	// begin inline asm
	shfl.sync.down.b32 %r1133, %r1134, %r1145, %r351, %r1147;
	// end inline asm
	mov.b64 	%rd315, %fd1264;
	mov.b64 	{%r1139, %r1144}, %rd315;
	// begin inline asm
	shfl.sync.down.b32 %r1138, %r1139, %r1145, %r351, %r1147;
	// end inline asm
	// begin inline asm
	shfl.sync.down.b32 %r1143, %r1144, %r1145, %r351, %r1147;
	// end inline asm
	setp.gt.s32 	%p103, %r330, %r351;
	@%p103 bra 	$L__BB1_209;
	mov.b64 	%rd316, {%r1138, %r1143};
	mov.b64 	%fd561, %rd316;
	mov.b64 	%rd317, {%r1128, %r1133};
	mov.b64 	%fd562, %rd317;
	mov.b64 	%rd318, {%r1118, %r1123};
	mov.b64 	%fd563, %rd318;
	add.s32 	%r386, %r1108, %r2652;
	setp.eq.s32 	%p104, %r2652, 0;
	add.f64 	%fd564, %fd1262, %fd563;
	add.f64 	%fd565, %fd1263, %fd562;
	add.f64 	%fd566, %fd1264, %fd561;
	selp.f64 	%fd1262, %fd564, %fd1262, %p104;
	selp.f64 	%fd1263, %fd565, %fd1263, %p104;
	selp.f64 	%fd1264, %fd566, %fd1264, %p104;
	mov.u32 	%r2652, %r386;
$L__BB1_209:
	mov.b32 	%r1185, 16;
	mov.b32 	%r1187, -1;
	// begin inline asm
	shfl.sync.down.b32 %r1148, %r2652, %r1185, %r351, %r1187;
	// end inline asm
	// begin inline asm
	shfl.sync.down.b32 %r1153, %r1154, %r1185, %r351, %r1187;
	// end inline asm
	mov.b64 	%rd319, %fd1262;
	mov.b64 	{%r1159, %r1164}, %rd319;
	// begin inline asm
	shfl.sync.down.b32 %r1158, %r1159, %r1185, %r351, %r1187;
	// end inline asm
	// begin inline asm
	shfl.sync.down.b32 %r1163, %r1164, %r1185, %r351, %r1187;
	// end inline asm
	mov.b64 	%rd320, %fd1263;
	mov.b64 	{%r1169, %r1174}, %rd320;
	// begin inline asm
	shfl.sync.down.b32 %r1168, %r1169, %r1185, %r351, %r1187;
	// end inline asm
	// begin inline asm
	shfl.sync.down.b32 %r1173, %r1174, %r1185, %r351, %r1187;
	// end inline asm
	mov.b64 	%rd321, %fd1264;
	mov.b64 	{%r1179, %r1184}, %rd321;
	// begin inline asm
	shfl.sync.down.b32 %r1178, %r1179, %r1185, %r351, %r1187;
	// end inline asm
	// begin inline asm
	shfl.sync.down.b32 %r1183, %r1184, %r1185, %r351, %r1187;
	// end inline asm
	setp.gt.s32 	%p105, %r340, %r351;
	@%p105 bra 	$L__BB1_211;
	mov.b64 	%rd322, {%r1178, %r1183};
	mov.b64 	%fd567, %rd322;
	mov.b64 	%rd323, {%r1168, %r1173};
	mov.b64 	%fd568, %rd323;
	mov.b64 	%rd324, {%r1158, %r1163};
	mov.b64 	%fd569, %rd324;
	add.s32 	%r395, %r1148, %r2652;
	setp.eq.s32 	%p106, %r2652, 0;
	add.f64 	%fd570, %fd1262, %fd569;
	add.f64 	%fd571, %fd1263, %fd568;
	add.f64 	%fd572, %fd1264, %fd567;
	selp.f64 	%fd1262, %fd570, %fd1262, %p106;
	selp.f64 	%fd1263, %fd571, %fd1263, %p106;
	selp.f64 	%fd1264, %fd572, %fd1264, %p106;
	mov.u32 	%r2652, %r395;
$L__BB1_211:
	add.s32 	%r397, %r2652, %r2640;
	setp.eq.s32 	%p107, %r2640, 0;
	add.f64 	%fd573, %fd1241, %fd1262;
	add.f64 	%fd574, %fd1242, %fd1263;
	add.f64 	%fd575, %fd1243, %fd1264;
	selp.f64 	%fd1241, %fd573, %fd1241, %p107;
	selp.f64 	%fd1242, %fd574, %fd1242, %p107;
	selp.f64 	%fd1243, %fd575, %fd1243, %p107;
	add.s32 	%r2649, %r2649, -32;
	mov.u32 	%r2640, %r397;
	bra.uni 	$L__BB1_194;
$L__BB1_212:
	setp.ne.s32 	%p72, %r256, 0;
	@%p72 bra 	$L__BB1_214;
	add.s32 	%r946, %r2640, %r285;
	setp.eq.s32 	%p73, %r285, 0;
	add.f64 	%fd509, %fd214, %fd1241;
	add.f64 	%fd510, %fd215, %fd1242;
	add.f64 	%fd511, %fd216, %fd1243;
	selp.f64 	%fd512, %fd509, %fd214, %p73;
	selp.f64 	%fd513, %fd510, %fd215, %p73;
	selp.f64 	%fd514, %fd511, %fd216, %p73;
	mul.wide.u32 	%rd247, %r1, 32;
	add.s64 	%rd248, %rd97, %rd247;
	add.s64 	%rd238, %rd248, 1024;
	mov.b64 	%rd241, %fd512;
	mov.b64 	%rd243, %fd513;
	mov.b64 	%rd245, %fd514;
	mov.b64 	%rd239, {%r946, %r947};
	// begin inline asm
	st.cg.u64 [%rd238], %rd239;
	// end inline asm
	add.s64 	%rd240, %rd248, 1032;
	// begin inline asm
	st.cg.u64 [%rd240], %rd241;
	// end inline asm
	add.s64 	%rd242, %rd248, 1040;
	// begin inline asm
	st.cg.u64 [%rd242], %rd243;
	// end inline asm
	add.s64 	%rd244, %rd248, 1048;
	// begin inline asm
	st.cg.u64 [%rd244], %rd245;
	// end inline asm
	mul.wide.u32 	%rd249, %r1, 4;
	add.s64 	%rd250, %rd95, %rd249;
	add.s64 	%rd246, %rd250, 128;
	mov.b32 	%r945, 101;
	// begin inline asm
	st.release.gpu.u32 [%rd246], %r945;
	// end inline asm
	st.shared.u32 	[_ZN6thrust24THRUST_300001_SM_1000_NS8cuda_cub4core6detail5shmemE+328], %r2640;
	st.shared.v2.f64 	[_ZN6thrust24THRUST_300001_SM_1000_NS8cuda_cub4core6detail5shmemE+336], {%fd1241, %fd1242};
	st.shared.f64 	[_ZN6thrust24THRUST_300001_SM_1000_NS8cuda_cub4core6detail5shmemE+352], %fd1243;
	st.shared.u32 	[_ZN6thrust24THRUST_300001_SM_1000_NS8cuda_cub4core6detail5shmemE+360], %r946;
	st.shared.v2.f64 	[_ZN6thrust24THRUST_300001_SM_1000_NS8cuda_cub4core6detail5shmemE+368], {%fd512, %fd513};
	st.shared.f64 	[_ZN6thrust24THRUST_300001_SM_1000_NS8cuda_cub4core6detail5shmemE+384], %fd514;
$L__BB1_214:
	setp.ne.s32 	%p74, %r439, 0;
	@%p74 bra 	$L__BB1_216;
	st.shared.u32 	[_ZN6thrust24THRUST_300001_SM_1000_NS8cuda_cub4core6detail5shmemE+264], %r2640;
	st.shared.v2.f64 	[_ZN6thrust24THRUST_300001_SM_1000_NS8cuda_cub4core6detail5shmemE+272], {%fd1241, %fd1242};
	st.shared.f64 	[_ZN6thrust24THRUST_300001_SM_1000_NS8cuda_cub4core6detail5shmemE+288], %fd1243;
	mov.u32 	%r2656, %r2640;
	mov.f64 	%fd1280, %fd1241;
	mov.f64 	%fd1281, %fd1242;
	mov.f64 	%fd1282, %fd1243;
$L__BB1_216:
	setp.eq.s32 	%p75, %r256, 0;
	bar.sync 	0;
	@%p75 bra 	$L__BB1_218;
	ld.shared.u32 	%r948, [_ZN6thrust24THRUST_300001_SM_1000_NS8cuda_cub4core6detail5shmemE+264];
	ld.shared.v2.f64 	{%fd515, %fd516}, [_ZN6thrust24THRUST_300001_SM_1000_NS8cuda_cub4core6detail5shmemE+272];
	ld.shared.f64 	%fd517, [_ZN6thrust24THRUST_300001_SM_1000_NS8cuda_cub4core6detail5shmemE+288];
	add.s32 	%r400, %r948, %r2656;
	setp.eq.s32 	%p76, %r2656, 0;
	add.f64 	%fd518, %fd1280, %fd515;
	add.f64 	%fd519, %fd1281, %fd516;
	add.f64 	%fd520, %fd1282, %fd517;
	selp.f64 	%fd1280, %fd518, %fd1280, %p76;
	selp.f64 	%fd1281, %fd519, %fd1281, %p76;
	selp.f64 	%fd1282, %fd520, %fd1282, %p76;
	mov.u32 	%r2656, %r400;
$L__BB1_218:
	add.s32 	%r402, %r2656, %r280;
	add.f64 	%fd521, %fd1280, %fd196;
	add.f64 	%fd522, %fd1281, %fd197;
	add.f64 	%fd523, %fd1282, %fd198;
	selp.f64 	%fd313, %fd196, %fd521, %p3;
	selp.f64 	%fd314, %fd197, %fd522, %p3;
	selp.f64 	%fd315, %fd198, %fd523, %p3;
	add.s32 	%r403, %r281, %r2656;
	add.f64 	%fd524, %fd313, %fd199;
	add.f64 	%fd525, %fd314, %fd200;
	add.f64 	%fd526, %fd315, %fd201;
	selp.f64 	%fd316, %fd199, %fd524, %p4;
	selp.f64 	%fd317, %fd200, %fd525, %p4;
	selp.f64 	%fd318, %fd201, %fd526, %p4;
	ld.shared.u32 	%r404, [_ZN6thrust24THRUST_300001_SM_1000_NS8cuda_cub4core6detail5shmemE+392];
	ld.shared.u32 	%r2665, [_ZN6thrust24THRUST_300001_SM_1000_NS8cuda_cub4core6detail5shmemE+360];
	ld.shared.v2.f64 	{%fd320, %fd319}, [_ZN6thrust24THRUST_300001_SM_1000_NS8cuda_cub4core6detail5shmemE+368];
	ld.shared.f64 	%fd321, [_ZN6thrust24THRUST_300001_SM_1000_NS8cuda_cub4core6detail5shmemE+384];
	ld.shared.u32 	%r406, [_ZN6thrust24THRUST_300001_SM_1000_NS8cuda_cub4core6detail5shmemE+328];
	setp.lt.s32 	%p77, %r404, 257;
	@%p77 bra 	$L__BB1_232;
	bar.sync 	0;
	not.pred 	%p81, %p3;
	@%p81 bra 	$L__BB1_221;
	sub.s32 	%r949, %r2656, %r406;
	shl.b32 	%r950, %r949, 5;
	mov.u32 	%r951, _ZN6thrust24THRUST_300001_SM_1000_NS8cuda_cub4core6detail5shmemE;
	add.s32 	%r952, %r951, %r950;
	st.shared.u32 	[%r952], %r2639;
	st.shared.f64 	[%r952+8], %fd1280;
	st.shared.v2.f64 	[%r952+16], {%fd1281, %fd1282};
$L__BB1_221:
	not.pred 	%p82, %p4;
	@%p82 bra 	$L__BB1_223;
	sub.s32 	%r953, %r402, %r406;
	shl.b32 	%r954, %r953, 5;
	mov.u32 	%r955, _ZN6thrust24THRUST_300001_SM_1000_NS8cuda_cub4core6detail5shmemE;
	add.s32 	%r956, %r955, %r954;
	st.shared.u32 	[%r956], %r272;
	st.shared.f64 	[%r956+8], %fd313;
	st.shared.v2.f64 	[%r956+16], {%fd314, %fd315};
$L__BB1_223:
	not.pred 	%p83, %p5;
	@%p83 bra 	$L__BB1_225;
	sub.s32 	%r957, %r403, %r406;
	shl.b32 	%r958, %r957, 5;
	mov.u32 	%r959, _ZN6thrust24THRUST_300001_SM_1000_NS8cuda_cub4core6detail5shmemE;
	add.s32 	%r960, %r959, %r958;
	st.shared.u32 	[%r960], %r273;
	st.shared.f64 	[%r960+8], %fd316;
	st.shared.v2.f64 	[%r960+16], {%fd317, %fd318};
$L__BB1_225:
	bar.sync 	0;
	setp.ge.s32 	%p84, %r256, %r404;
	@%p84 bra 	$L__BB1_238;
	not.b32 	%r961, %r256;
	add.s32 	%r407, %r404, %r961;
	and.b32  	%r962, %r407, 768;
	setp.eq.s32 	%p85, %r962, 768;
	mov.u32 	%r2664, %r256;
	@%p85 bra 	$L__BB1_229;
	shr.u32 	%r963, %r407, 8;
	add.s32 	%r964, %r963, 1;
	and.b32  	%r965, %r964, 3;
	shl.b32 	%r966, %r256, 5;
	mov.u32 	%r967, _ZN6thrust24THRUST_300001_SM_1000_NS8cuda_cub4core6detail5shmemE;
	add.s32 	%r968, %r966, %r967;
	add.s32 	%r2660, %r968, 16;
	neg.s32 	%r2659, %r965;
	add.s32 	%r2658, %r256, %r406;
	add.s64 	%rd92, %rd8, 16;
	shl.b32 	%r969, %r964, 8;
	and.b32  	%r970, %r969, 768;
	add.s32 	%r2664, %r256, %r970;
$L__BB1_228:
	.pragma "nounroll";
	mul.wide.s32 	%rd263, %r2658, 4;
	add.s64 	%rd264, %rd7, %rd263;
	mul.wide.s32 	%rd265, %r2658, 24;
	add.s64 	%rd266, %rd92, %rd265;
	ld.shared.u32 	%r971, [%r2660+-16];
	ld.shared.f64 	%fd527, [%r2660+-8];
	ld.shared.v2.f64 	{%fd528, %fd529}, [%r2660];
	st.global.u32 	[%rd264], %r971;
	st.global.f64 	[%rd266+-16], %fd527;
	st.global.f64 	[%rd266+-8], %fd528;
	st.global.f64 	[%rd266], %fd529;
	add.s32 	%r2660, %r2660, 8192;
	add.s32 	%r2659, %r2659, 1;
	setp.ne.s32 	%p86, %r2659, 0;
	add.s32 	%r2658, %r2658, 256;
	@%p86 bra 	$L__BB1_228;
$L__BB1_229:
	setp.lt.u32 	%p87, %r407, 768;
	@%p87 bra 	$L__BB1_238;
	shl.b32 	%r972, %r2664, 5;
	mov.u32 	%r973, _ZN6thrust24THRUST_300001_SM_1000_NS8cuda_cub4core6detail5shmemE;
	add.s32 	%r974, %r972, %r973;
	add.s32 	%r2663, %r974, 24592;
	add.s64 	%rd93, %rd7, 2048;
	add.s32 	%r2662, %r2664, %r406;
	add.s64 	%rd94, %rd8, 12288;
$L__BB1_231:
	mul.wide.s32 	%rd267, %r2662, 4;
	add.s64 	%rd268, %rd93, %rd267;
	mul.wide.s32 	%rd269, %r2662, 24;
	add.s64 	%rd270, %rd94, %rd269;
	ld.shared.u32 	%r975, [%r2663+-24592];
	ld.shared.f64 	%fd530, [%r2663+-24584];
	ld.shared.v2.f64 	{%fd531, %fd532}, [%r2663+-24576];
	st.global.u32 	[%rd268+-2048], %r975;
	st.global.f64 	[%rd270+-12288], %fd530;
	st.global.f64 	[%rd270+-12280], %fd531;
	st.global.f64 	[%rd270+-12272], %fd532;
	ld.shared.u32 	%r976, [%r2663+-16400];
	ld.shared.f64 	%fd533, [%r2663+-16392];
	ld.shared.v2.f64 	{%fd534, %fd535}, [%r2663+-16384];
	st.global.u32 	[%rd268+-1024], %r976;
	st.global.f64 	[%rd270+-6144], %fd533;
	st.global.f64 	[%rd270+-6136], %fd534;
	st.global.f64 	[%rd270+-6128], %fd535;
	ld.shared.u32 	%r977, [%r2663+-8208];
	ld.shared.f64 	%fd536, [%r2663+-8200];
	ld.shared.v2.f64 	{%fd537, %fd538}, [%r2663+-8192];
	st.global.u32 	[%rd268], %r977;
	st.global.f64 	[%rd270], %fd536;
	st.global.f64 	[%rd270+8], %fd537;
	st.global.f64 	[%rd270+16], %fd538;
	ld.shared.u32 	%r978, [%r2663+-16];
	ld.shared.f64 	%fd539, [%r2663+-8];
	ld.shared.v2.f64 	{%fd540, %fd541}, [%r2663];
	st.global.u32 	[%rd268+1024], %r978;
	st.global.f64 	[%rd270+6144], %fd539;
	st.global.f64 	[%rd270+6152], %fd540;
	st.global.f64 	[%rd270+6160], %fd541;
	add.s32 	%r2664, %r2664, 1024;
	add.s32 	%r2663, %r2663, 32768;
	add.s32 	%r2662, %r2662, 1024;
	setp.lt.s32 	%p88, %r2664, %r404;
	@%p88 bra 	$L__BB1_231;
	bra.uni 	$L__BB1_238;
$L__BB1_232:
	not.pred 	%p78, %p3;
	@%p78 bra 	$L__BB1_234;
	mul.wide.s32 	%rd251, %r2656, 4;
	add.s64 	%rd252, %rd7, %rd251;
	st.global.u32 	[%rd252], %r2639;
	mul.wide.s32 	%rd253, %r2656, 24;
	add.s64 	%rd254, %rd8, %rd253;
	st.global.f64 	[%rd254], %fd1280;
	st.global.f64 	[%rd254+8], %fd1281;
	st.global.f64 	[%rd254+16], %fd1282;
$L__BB1_234:
	not.pred 	%p79, %p4;
	@%p79 bra 	$L__BB1_236;
	mul.wide.s32 	%rd255, %r402, 4;
	add.s64 	%rd256, %rd7, %rd255;
	st.global.u32 	[%rd256], %r272;
	mul.wide.s32 	%rd257, %r402, 24;
	add.s64 	%rd258, %rd8, %rd257;
	st.global.f64 	[%rd258], %fd313;
	st.global.f64 	[%rd258+8], %fd314;
	st.global.f64 	[%rd258+16], %fd315;
$L__BB1_236:
	not.pred 	%p80, %p5;
	@%p80 bra 	$L__BB1_238;
	mul.wide.s32 	%rd259, %r403, 4;
	add.s64 	%rd260, %rd7, %rd259;
	st.global.u32 	[%rd260], %r273;
	mul.wide.s32 	%rd261, %r403, 24;
	add.s64 	%rd262, %rd8, %rd261;
	st.global.f64 	[%rd262], %fd316;
	st.global.f64 	[%rd262+8], %fd317;
	st.global.f64 	[%rd262+16], %fd318;
$L__BB1_238:
	setp.ne.s32 	%p89, %r256, 255;
	@%p89 bra 	$L__BB1_242;
	setp.ne.s32 	%p90, %r3, 768;
	@%p90 bra 	$L__BB1_241;
	mul.wide.s32 	%rd271, %r2665, 4;
	add.s64 	%rd272, %rd7, %rd271;
	st.global.u32 	[%rd272], %r274;
	mul.wide.s32 	%rd273, %r2665, 24;
	add.s64 	%rd274, %rd8, %rd273;
	st.global.f64 	[%rd274], %fd320;
	st.global.f64 	[%rd274+8], %fd319;
	st.global.f64 	[%rd274+16], %fd321;
	add.s32 	%r2665, %r2665, 1;
$L__BB1_241:
	st.global.u32 	[%rd1], %r2665;
$L__BB1_242:
	ret;

}
	// .globl	_ZN6thrust24THRUST_300001_SM_1000_NS8cuda_cub4core6detail13_kernel_agentINS1_15__reduce_by_key9InitAgentIN3cub18CUB_300001_SM_100024ReduceByKeyScanTileStateI5VoxellLb0EEElPlEEJSB_lSC_EEEvDpT0_
.visible .entry _ZN6thrust24THRUST_300001_SM_1000_NS8cuda_cub4core6detail13_kernel_agentINS1_15__reduce_by_key9InitAgentIN3cub18CUB_300001_SM_100024ReduceByKeyScanTileStateI5VoxellLb0EEElPlEEJSB_lSC_EEEvDpT0_(
	.param .align 8 .b8 _ZN6thrust24THRUST_300001_SM_1000_NS8cuda_cub4core6detail13_kernel_agentINS1_15__reduce_by_key9InitAgentIN3cub18CUB_300001_SM_100024ReduceByKeyScanTileStateI5VoxellLb0EEElPlEEJSB_lSC_EEEvDpT0__param_0[24],
	.param .u64 _ZN6thrust24THRUST_300001_SM_1000_NS8cuda_cub4core6detail13_kernel_agentINS1_15__reduce_by_key9InitAgentIN3cub18CUB_300001_SM_100024ReduceByKeyScanTileStateI5VoxellLb0EEElPlEEJSB_lSC_EEEvDpT0__param_1,
	.param .u64 .ptr .align 1 _ZN6thrust24THRUST_300001_SM_1000_NS8cuda_cub4core6detail13_kernel_agentINS1_15__reduce_by_key9InitAgentIN3cub18CUB_300001_SM_100024ReduceByKeyScanTileStateI5VoxellLb0EEElPlEEJSB_lSC_EEEvDpT0__param_2
)
.maxntid 128
{
	.reg .pred 	%p<6>;
	.reg .b32 	%r<10>;
	.reg .b64 	%rd<10>;

	ld.param.u64 	%rd3, [_ZN6thrust24THRUST_300001_SM_1000_NS8cuda_cub4core6detail13_kernel_agentINS1_15__reduce_by_key9InitAgentIN3cub18CUB_300001_SM_100024ReduceByKeyScanTileStateI5VoxellLb0EEElPlEEJSB_lSC_EEEvDpT0__param_0];
	ld.param.u32 	%r4, [_ZN6thrust24THRUST_300001_SM_1000_NS8cuda_cub4core6detail13_kernel_agentINS1_15__reduce_by_key9InitAgentIN3cub18CUB_300001_SM_100024ReduceByKeyScanTileStateI5VoxellLb0EEElPlEEJSB_lSC_EEEvDpT0__param_1];
	ld.param.u64 	%rd2, [_ZN6thrust24THRUST_300001_SM_1000_NS8cuda_cub4core6detail13_kernel_agentINS1_15__reduce_by_key9InitAgentIN3cub18CUB_300001_SM_100024ReduceByKeyScanTileStateI5VoxellLb0EEElPlEEJSB_lSC_EEEvDpT0__param_2];
	cvta.to.global.u64 	%rd1, %rd3;
	mov.u32 	%r1, %ctaid.x;
	mov.u32 	%r5, %ntid.x;
	mov.u32 	%r2, %tid.x;
	mad.lo.s32 	%r3, %r1, %r5, %r2;
	setp.ge.s32 	%p1, %r3, %r4;
	@%p1 bra 	$L__BB2_2;
	mul.wide.s32 	%rd4, %r3, 4;
	add.s64 	%rd5, %rd1, %rd4;
	mov.b32 	%r6, 99;
	st.global.u32 	[%rd5+128], %r6;
$L__BB2_2:
	setp.ne.s32 	%p2, %r1, 0;
	setp.gt.u32 	%p3, %r2, 31;
	or.pred  	%p4, %p2, %p3;
	@%p4 bra 	$L__BB2_4;
	mul.wide.u32 	%rd6, %r2, 4;
	add.s64 	%rd7, %rd1, %rd6;
	mov.b32 	%r8, 0;
	st.global.u32 	[%rd7], %r8;
$L__BB2_4:
	or.b32  	%r9, %r1, %r2;
	setp.ne.s32 	%p5, %r9, 0;
	@%p5 bra 	$L__BB2_6;
	cvta.to.global.u64 	%rd8, %rd2;
	mov.b64 	%rd9, 0;
	st.global.u64 	[%rd8], %rd9;
$L__BB2_6:
	ret;

}
	// .globl	_ZN6thrust24THRUST_300001_SM_1000_NS8cuda_cub4core6detail13_kernel_agentINS1_15__reduce_by_key16ReduceByKeyAgentINS0_10device_ptrIiEENS7_I5VoxelEES8_SA_N4cuda3std3__48equal_toIiEENSD_4plusIS9_EEPllEEJS8_SA_S8_SA_SI_N3cub18CUB_300001_SM_100024ReduceByKeyScanTileStateIS9_lLb0EEESF_SH_llEEEvDpT0_
.visible .entry _ZN6thrust24THRUST_300001_SM_1000_NS8cuda_cub4core6detail13_kernel_agentINS1_15__reduce_by_key16ReduceByKeyAgentINS0_10device_ptrIiEENS7_I5VoxelEES8_SA_N4cuda3std3__48equal_toIiEENSD_4plusIS9_EEPllEEJS8_SA_S8_SA_SI_N3cub18CUB_300001_SM_100024ReduceByKeyScanTileStateIS9_lLb0EEESF_SH_llEEEvDpT0_(
	.param .align 8 .b8 _ZN6thrust24THRUST_300001_SM_1000_NS8cuda_cub4core6detail13_kernel_agentINS1_15__reduce_by_key16ReduceByKeyAgentINS0_10device_ptrIiEENS7_I5VoxelEES8_SA_N4cuda3std3__48equal_toIiEENSD_4plusIS9_EEPllEEJS8_SA_S8_SA_SI_N3cub18CUB_300001_SM_100024ReduceByKeyScanTileStateIS9_lLb0EEESF_SH_llEEEvDpT0__param_0[8],
	.param .align 8 .b8 _ZN6thrust24THRUST_300001_SM_1000_NS8cuda_cub4core6detail13_kernel_agentINS1_15__reduce_by_key16ReduceByKeyAgentINS0_10device_ptrIiEENS7_I5VoxelEES8_SA_N4cuda3std3__48equal_toIiEENSD_4plusIS9_EEPllEEJS8_SA_S8_SA_SI_N3cub18CUB_300001_SM_100024ReduceByKeyScanTileStateIS9_lLb0EEESF_SH_llEEEvDpT0__param_1[8],
	.param .align 8 .b8 _ZN6thrust24THRUST_300001_SM_1000_NS8cuda_cub4core6detail13_kernel_agentINS1_15__reduce_by_key16ReduceByKeyAgentINS0_10device_ptrIiEENS7_I5VoxelEES8_SA_N4cuda3std3__48equal_toIiEENSD_4plusIS9_EEPllEEJS8_SA_S8_SA_SI_N3cub18CUB_300001_SM_100024ReduceByKeyScanTileStateIS9_lLb0EEESF_SH_llEEEvDpT0__param_2[8],
	.param .align 8 .b8 _ZN6thrust24THRUST_300001_SM_1000_NS8cuda_cub4core6detail13_kernel_agentINS1_15__reduce_by_key16ReduceByKeyAgentINS0_10device_ptrIiEENS7_I5VoxelEES8_SA_N4cuda3std3__48equal_toIiEENSD_4plusIS9_EEPllEEJS8_SA_S8_SA_SI_N3cub18CUB_300001_SM_100024ReduceByKeyScanTileStateIS9_lLb0EEESF_SH_llEEEvDpT0__param_3[8],
	.param .u64 .ptr .align 1 _ZN6thrust24THRUST_300001_SM_1000_NS8cuda_cub4core6detail13_kernel_agentINS1_15__reduce_by_key16ReduceByKeyAgentINS0_10device_ptrIiEENS7_I5VoxelEES8_SA_N4cuda3std3__48equal_toIiEENSD_4plusIS9_EEPllEEJS8_SA_S8_SA_SI_N3cub18CUB_300001_SM_100024ReduceByKeyScanTileStateIS9_lLb0EEESF_SH_llEEEvDpT0__param_4,
	.param .align 8 .b8 _ZN6thrust24THRUST_300001_SM_1000_NS8cuda_cub4core6detail13_kernel_agentINS1_15__reduce_by_key16ReduceByKeyAgentINS0_10device_ptrIiEENS7_I5VoxelEES8_SA_N4cuda3std3__48equal_toIiEENSD_4plusIS9_EEPllEEJS8_SA_S8_SA_SI_N3cub18CUB_300001_SM_100024ReduceByKeyScanTileStateIS9_lLb0EEESF_SH_llEEEvDpT0__param_5[24],
	.param .align 1 .b8 _ZN6thrust24THRUST_300001_SM_1000_NS8cuda_cub4core6detail13_kernel_agentINS1_15__reduce_by_key16ReduceByKeyAgentINS0_10device_ptrIiEENS7_I5VoxelEES8_SA_N4cuda3std3__48equal_toIiEENSD_4plusIS9_EEPllEEJS8_SA_S8_SA_SI_N3cub18CUB_300001_SM_100024ReduceByKeyScanTileStateIS9_lLb0EEESF_SH_llEEEvDpT0__param_6[1],
	.param .align 1 .b8 _ZN6thrust24THRUST_300001_SM_1000_NS8cuda_cub4core6detail13_kernel_agentINS1_15__reduce_by_key16ReduceByKeyAgentINS0_10device_ptrIiEENS7_I5VoxelEES8_SA_N4cuda3std3__48equal_toIiEENSD_4plusIS9_EEPllEEJS8_SA_S8_SA_SI_N3cub18CUB_300001_SM_100024ReduceByKeyScanTileStateIS9_lLb0EEESF_SH_llEEEvDpT0__param_7[1],
	.param .u64 _ZN6thrust24THRUST_300001_SM_1000_NS8cuda_cub4core6detail13_kernel_agentINS1_15__reduce_by_key16ReduceByKeyAgentINS0_10device_ptrIiEENS7_I5VoxelEES8_SA_N4cuda3std3__48equal_toIiEENSD_4plusIS9_EEPllEEJS8_SA_S8_SA_SI_N3cub18CUB_300001_SM_100024ReduceByKeyScanTileStateIS9_lLb0EEESF_SH_llEEEvDpT0__param_8,
	.param .u64 _ZN6thrust24THRUST_300001_SM_1000_NS8cuda_cub4core6detail13_kernel_agentINS1_15__reduce_by_key16ReduceByKeyAgentINS0_10device_ptrIiEENS7_I5VoxelEES8_SA_N4cuda3std3__48equal_toIiEENSD_4plusIS9_EEPllEEJS8_SA_S8_SA_SI_N3cub18CUB_300001_SM_100024ReduceByKeyScanTileStateIS9_lLb0EEESF_SH_llEEEvDpT0__param_9
)
.maxntid 256
{
	.reg .pred 	%p<305>;
	.reg .b32 	%r<2314>;
	.reg .b64 	%rd<1204>;
	.reg .b64 	%fd<1286>;

	ld.param.u64 	%rd261, [_ZN6thrust24THRUST_300001_SM_1000_NS8cuda_cub4core6detail13_kernel_agentINS1_15__reduce_by_key16ReduceByKeyAgentINS0_10device_ptrIiEENS7_I5VoxelEES8_SA_N4cuda3std3__48equal_toIiEENSD_4plusIS9_EEPllEEJS8_SA_S8_SA_SI_N3cub18CUB_300001_SM_100024ReduceByKeyScanTileStateIS9_lLb0EEESF_SH_llEEEvDpT0__param_5+16];
	ld.param.u64 	%rd260, [_ZN6thrust24THRUST_300001_SM_1000_NS8cuda_cub4core6detail13_kernel_agentINS1_15__reduce_by_key16ReduceByKeyAgentINS0_10device_ptrIiEENS7_I5VoxelEES8_SA_N4cuda3std3__48equal_toIiEENSD_4plusIS9_EEPllEEJS8_SA_S8_SA_SI_N3cub18CUB_300001_SM_100024ReduceByKeyScanTileStateIS9_lLb0EEESF_SH_llEEEvDpT0__param_5+8];
	ld.param.u64 	%rd259, [_ZN6thrust24THRUST_300001_SM_1000_NS8cuda_cub4core6detail13_kernel_agentINS1_15__reduce_by_key16ReduceByKeyAgentINS0_10device_ptrIiEENS7_I5VoxelEES8_SA_N4cuda3std3__48equal_toIiEENSD_4plusIS9_EEPllEEJS8_SA_S8_SA_SI_N3cub18CUB_300001_SM_100024ReduceByKeyScanTileStateIS9_lLb0EEESF_SH_llEEEvDpT0__param_5];
	ld.param.u64 	%rd4, [_ZN6thrust24THRUST_300001_SM_1000_NS8cuda_cub4core6detail13_kernel_agentINS1_15__reduce_by_key16ReduceByKeyAgentINS0_10device_ptrIiEENS7_I5VoxelEES8_SA_N4cuda3std3__48equal_toIiEENSD_4plusIS9_EEPllEEJS8_SA_S8_SA_SI_N3cub18CUB_300001_SM_100024ReduceByKeyScanTileStateIS9_lLb0EEESF_SH_llEEEvDpT0__param_0];
	ld.param.u64 	%rd5, [_ZN6thrust24THRUST_300001_SM_1000_NS8cuda_cub4core6detail13_kernel_agentINS1_15__reduce_by_key16ReduceByKeyAgentINS0_10device_ptrIiEENS7_I5VoxelEES8_SA_N4cuda3std3__48equal_toIiEENSD_4plusIS9_EEPllEEJS8_SA_S8_SA_SI_N3cub18CUB_300001_SM_100024ReduceByKeyScanTileStateIS9_lLb0EEESF_SH_llEEEvDpT0__param_1];
	ld.param.u64 	%rd263, [_ZN6thrust24THRUST_300001_SM_1000_NS8cuda_cub4core6detail13_kernel_agentINS1_15__reduce_by_key16ReduceByKeyAgentINS0_10device_ptrIiEENS7_I5VoxelEES8_SA_N4cuda3std3__48equal_toIiEENSD_4plusIS9_EEPllEEJS8_SA_S8_SA_SI_N3cub18CUB_300001_SM_100024ReduceByKeyScanTileStateIS9_lLb0EEESF_SH_llEEEvDpT0__param_3];
	ld.param.u64 	%rd264, [_ZN6thrust24THRUST_300001_SM_1000_NS8cuda_cub4core6detail13_kernel_agentINS1_15__reduce_by_key16ReduceByKeyAgentINS0_10device_ptrIiEENS7_I5VoxelEES8_SA_N4cuda3std3__48equal_toIiEENSD_4plusIS9_EEPllEEJS8_SA_S8_SA_SI_N3cub18CUB_300001_SM_100024ReduceByKeyScanTileStateIS9_lLb0EEESF_SH_llEEEvDpT0__param_2];
	ld.param.u64 	%rd262, [_ZN6thrust24THRUST_300001_SM_1000_NS8cuda_cub4core6detail13_kernel_agentINS1_15__reduce_by_key16ReduceByKeyAgentINS0_10device_ptrIiEENS7_I5VoxelEES8_SA_N4cuda3std3__48equal_toIiEENSD_4plusIS9_EEPllEEJS8_SA_S8_SA_SI_N3cub18CUB_300001_SM_100024ReduceByKeyScanTileStateIS9_lLb0EEESF_SH_llEEEvDpT0__param_8];
	cvta.to.global.u64 	%rd6, %rd264;
	cvta.to.global.u64 	%rd7, %rd263;
	mov.u32 	%r1, %ctaid.x;
	mul.wide.u32 	%rd8, %r1, 768;
	sub.s64 	%rd9, %rd262, %rd8;
	setp.lt.s64 	%p6, %rd9, 769;
	@%p6 bra 	$L__BB3_105;
	setp.ne.s32 	%p166, %r1, 0;
	@%p166 bra 	$L__BB3_31;
	mov.u32 	%r2, %tid.x;
	and.b32  	%r2010, %r2, 31;
	and.b32  	%r2011, %r2, 992;
	mul.lo.s32 	%r2012, %r2011, 3;
	or.b32  	%r2013, %r2012, %r2010;
	cvt.u64.u32 	%rd1004, %r2013;
	add.s64 	%rd1005, %rd8, %rd1004;
	shl.b64 	%rd1006, %rd1005, 2;
	add.s64 	%rd982, %rd4, %rd1006;
	// begin inline asm
	ld.global.nc.u32 %r2005, [%rd982];
	// end inline asm
	add.s64 	%rd983, %rd982, 128;
	// begin inline asm
	ld.global.nc.u32 %r2006, [%rd983];
	// end inline asm
	add.s64 	%rd984, %rd982, 256;
	// begin inline asm
	ld.global.nc.u32 %r2007, [%rd984];
	// end inline asm
	// begin inline asm
	mov.u32 %r2008, %laneid;
	// end inline asm
	shr.u32 	%r4, %r2, 5;
	mad.lo.s32 	%r2014, %r4, 96, %r2008;
	shl.b32 	%r2015, %r2014, 2;
	mov.u32 	%r2016, _ZN6thrust24THRUST_300001_SM_1000_NS8cuda_cub4core6detail5shmemE;
	add.s32 	%r2017, %r2016, %r2015;
	st.shared.u32 	[%r2017], %r2005;
	st.shared.u32 	[%r2017+128], %r2006;
	st.shared.u32 	[%r2017+256], %r2007;
	bar.warp.sync 	-1;
	shl.b32 	%r2018, %r2008, 1;
	add.s32 	%r2019, %r2014, %r2018;
	shl.b32 	%r2020, %r2008, 3;
	add.s32 	%r2021, %r2017, %r2020;
	ld.shared.u32 	%r5, [%r2021];
	ld.shared.u32 	%r6, [%r2021+4];
	ld.shared.u32 	%r7, [%r2021+8];
	bar.sync 	0;
	mad.lo.s64 	%rd986, %rd1005, 24, %rd5;
	// begin inline asm
	ld.global.nc.u64 %rd985, [%rd986];
	// end inline asm
	add.s64 	%rd988, %rd986, 8;
	// begin inline asm
	ld.global.nc.u64 %rd987, [%rd988];
	// end inline asm
	add.s64 	%rd990, %rd986, 16;
	// begin inline asm
	ld.global.nc.u64 %rd989, [%rd990];
	// end inline asm
	add.s64 	%rd992, %rd986, 768;
	// begin inline asm
	ld.global.nc.u64 %rd991, [%rd992];
	// end inline asm
	add.s64 	%rd994, %rd986, 776;
	// begin inline asm
	ld.global.nc.u64 %rd993, [%rd994];
	// end inline asm
	add.s64 	%rd996, %rd986, 784;
	// begin inline asm
	ld.global.nc.u64 %rd995, [%rd996];
	// end inline asm
	add.s64 	%rd998, %rd986, 1536;
	// begin inline asm
	ld.global.nc.u64 %rd997, [%rd998];
	// end inline asm
	add.s64 	%rd1000, %rd986, 1544;
	// begin inline asm
	ld.global.nc.u64 %rd999, [%rd1000];
	// end inline asm
	add.s64 	%rd1002, %rd986, 1552;
	// begin inline asm
	ld.global.nc.u64 %rd1001, [%rd1002];
	// end inline asm
	mad.lo.s32 	%r2022, %r2014, 20, %r2017;
	st.shared.u64 	[%r2022], %rd985;
	st.shared.u64 	[%r2022+8], %rd987;
	st.shared.u64 	[%r2022+16], %rd989;
	st.shared.u64 	[%r2022+768], %rd991;
	st.shared.u64 	[%r2022+776], %rd993;
	st.shared.u64 	[%r2022+784], %rd995;
	st.shared.u64 	[%r2022+1536], %rd997;
	st.shared.u64 	[%r2022+1544], %rd999;
	st.shared.u64 	[%r2022+1552], %rd1001;
	bar.warp.sync 	-1;
	mad.lo.s32 	%r2023, %r2019, 20, %r2021;
	ld.shared.f64 	%fd1189, [%r2023];
	ld.shared.f64 	%fd1188, [%r2023+8];
	ld.shared.f64 	%fd1187, [%r2023+16];
	ld.shared.f64 	%fd4, [%r2023+24];
	ld.shared.f64 	%fd5, [%r2023+32];
	ld.shared.f64 	%fd6, [%r2023+40];
	ld.shared.f64 	%fd7, [%r2023+48];
	ld.shared.f64 	%fd8, [%r2023+56];
	ld.shared.f64 	%fd9, [%r2023+64];
	bar.sync 	0;
	shl.b32 	%r2024, %r2, 2;
	add.s32 	%r2025, %r2016, %r2024;
	add.s32 	%r8, %r2025, 1448;
	st.shared.u32 	[%r2025+1448], %r7;
	bar.sync 	0;
	setp.eq.s32 	%p257, %r2, 0;
	mov.b64 	%rd1124, 0;
	@%p257 bra 	$L__BB3_4;
	ld.shared.u32 	%r2294, [%r8+-4];
	setp.ne.s32 	%p258, %r2294, %r5;
	selp.u64 	%rd1124, 1, 0, %p258;
$L__BB3_4:
	setp.ne.s32 	%p259, %r5, %r6;
	selp.u64 	%rd12, 1, 0, %p259;
	setp.ne.s32 	%p260, %r6, %r7;
	selp.u64 	%rd1007, 1, 0, %p260;
	add.s64 	%rd1008, %rd1124, %rd12;
	add.f64 	%fd1007, %fd1189, %fd4;
	add.f64 	%fd1008, %fd1188, %fd5;
	add.f64 	%fd1009, %fd1187, %fd6;
	selp.f64 	%fd1010, %fd6, %fd1009, %p259;
	selp.f64 	%fd1011, %fd5, %fd1008, %p259;
	selp.f64 	%fd1012, %fd4, %fd1007, %p259;
	add.s64 	%rd1009, %rd1008, %rd1007;
	mov.b64 	{%r2027, %r2032}, %rd1009;
	add.f64 	%fd1013, %fd1012, %fd7;
	add.f64 	%fd1014, %fd1011, %fd8;
	add.f64 	%fd1015, %fd1010, %fd9;
	selp.f64 	%fd1016, %fd9, %fd1015, %p260;
	mov.b64 	%rd1010, %fd1016;
	mov.b64 	{%r2057, %r2062}, %rd1010;
	selp.f64 	%fd1017, %fd8, %fd1014, %p260;
	mov.b64 	%rd1011, %fd1017;
	mov.b64 	{%r2047, %r2052}, %rd1011;
	selp.f64 	%fd1018, %fd7, %fd1013, %p260;
	mov.b64 	%rd1012, %fd1018;
	mov.b64 	{%r2037, %r2042}, %rd1012;
	mov.b32 	%r2263, 1;
	mov.b32 	%r2264, 0;
	mov.b32 	%r2265, -1;
	// begin inline asm
	shfl.sync.up.b32 %r2026, %r2027, %r2263, %r2264, %r2265;
	// end inline asm
	// begin inline asm
	shfl.sync.up.b32 %r2031, %r2032, %r2263, %r2264, %r2265;
	// end inline asm
	mov.b64 	%rd1013, {%r2026, %r2031};
	// begin inline asm
	shfl.sync.up.b32 %r2036, %r2037, %r2263, %r2264, %r2265;
	// end inline asm
	// begin inline asm
	shfl.sync.up.b32 %r2041, %r2042, %r2263, %r2264, %r2265;
	// end inline asm
	mov.b64 	%rd1014, {%r2036, %r2041};
	mov.b64 	%fd1019, %rd1014;
	// begin inline asm
	shfl.sync.up.b32 %r2046, %r2047, %r2263, %r2264, %r2265;
	// end inline asm
	// begin inline asm
	shfl.sync.up.b32 %r2051, %r2052, %r2263, %r2264, %r2265;
	// end inline asm
	mov.b64 	%rd1015, {%r2046, %r2051};
	mov.b64 	%fd1020, %rd1015;
	// begin inline asm
	shfl.sync.up.b32 %r2056, %r2057, %r2263, %r2264, %r2265;
	// end inline asm
	// begin inline asm
	shfl.sync.up.b32 %r2061, %r2062, %r2263, %r2264, %r2265;
	// end inline asm
	mov.b64 	%rd1016, {%r2056, %r2061};
	mov.b64 	%fd1021, %rd1016;
	setp.eq.s64 	%p261, %rd1009, 0;
	add.f64 	%fd1022, %fd1018, %fd1019;
	add.f64 	%fd1023, %fd1017, %fd1020;
	add.f64 	%fd1024, %fd1016, %fd1021;
	selp.f64 	%fd1025, %fd1024, %fd1016, %p261;
	selp.f64 	%fd1026, %fd1023, %fd1017, %p261;
	selp.f64 	%fd1027, %fd1022, %fd1018, %p261;
	setp.lt.s32 	%p262, %r2008, 1;
	selp.f64 	%fd1028, %fd1016, %fd1025, %p262;
	mov.b64 	%rd1017, %fd1028;
	mov.b64 	{%r2097, %r2102}, %rd1017;
	selp.f64 	%fd1029, %fd1017, %fd1026, %p262;
	mov.b64 	%rd1018, %fd1029;
	mov.b64 	{%r2087, %r2092}, %rd1018;
	selp.f64 	%fd1030, %fd1018, %fd1027, %p262;
	mov.b64 	%rd1019, %fd1030;
	mov.b64 	{%r2077, %r2082}, %rd1019;
	selp.b64 	%rd1020, 0, %rd1013, %p262;
	add.s64 	%rd1021, %rd1020, %rd1009;
	mov.b64 	{%r2067, %r2072}, %rd1021;
	mov.b32 	%r2103, 2;
	// begin inline asm
	shfl.sync.up.b32 %r2066, %r2067, %r2103, %r2264, %r2265;
	// end inline asm
	// begin inline asm
	shfl.sync.up.b32 %r2071, %r2072, %r2103, %r2264, %r2265;
	// end inline asm
	mov.b64 	%rd1022, {%r2066, %r2071};
	// begin inline asm
	shfl.sync.up.b32 %r2076, %r2077, %r2103, %r2264, %r2265;
	// end inline asm
	// begin inline asm
	shfl.sync.up.b32 %r2081, %r2082, %r2103, %r2264, %r2265;
	// end inline asm
	mov.b64 	%rd1023, {%r2076, %r2081};
	mov.b64 	%fd1031, %rd1023;
	// begin inline asm
	shfl.sync.up.b32 %r2086, %r2087, %r2103, %r2264, %r2265;
	// end inline asm
	// begin inline asm
	shfl.sync.up.b32 %r2091, %r2092, %r2103, %r2264, %r2265;
	// end inline asm
	mov.b64 	%rd1024, {%r2086, %r2091};
	mov.b64 	%fd1032, %rd1024;
	// begin inline asm
	shfl.sync.up.b32 %r2096, %r2097, %r2103, %r2264, %r2265;
	// end inline asm
	// begin inline asm
	shfl.sync.up.b32 %r2101, %r2102, %r2103, %r2264, %r2265;
	// end inline asm
	mov.b64 	%rd1025, {%r2096, %r2101};
	mov.b64 	%fd1033, %rd1025;
	setp.eq.s64 	%p263, %rd1021, 0;
	add.f64 	%fd1034, %fd1030, %fd1031;
	add.f64 	%fd1035, %fd1029, %fd1032;
	add.f64 	%fd1036, %fd1028, %fd1033;
	selp.f64 	%fd1037, %fd1036, %fd1028, %p263;
	selp.f64 	%fd1038, %fd1035, %fd1029, %p263;
	selp.f64 	%fd1039, %fd1034, %fd1030, %p263;
	setp.lt.s32 	%p264, %r2008, 2;
	selp.f64 	%fd1040, %fd1028, %fd1037, %p264;
	mov.b64 	%rd1026, %fd1040;
	mov.b64 	{%r2137, %r2142}, %rd1026;
	selp.f64 	%fd1041, %fd1029, %fd1038, %p264;
	mov.b64 	%rd1027, %fd1041;
	mov.b64 	{%r2127, %r2132}, %rd1027;
	selp.f64 	%fd1042, %fd1030, %fd1039, %p264;
	mov.b64 	%rd1028, %fd1042;
	mov.b64 	{%r2117, %r2122}, %rd1028;
	selp.b64 	%rd1029, 0, %rd1022, %p264;
	add.s64 	%rd1030, %rd1029, %rd1021;
	mov.b64 	{%r2107, %r2112}, %rd1030;
	mov.b32 	%r2143, 4;
	// begin inline asm
	shfl.sync.up.b32 %r2106, %r2107, %r2143, %r2264, %r2265;
	// end inline asm
	// begin inline asm
	shfl.sync.up.b32 %r2111, %r2112, %r2143, %r2264, %r2265;
	// end inline asm
	mov.b64 	%rd1031, {%r2106, %r2111};
	// begin inline asm
	shfl.sync.up.b32 %r2116, %r2117, %r2143, %r2264, %r2265;
	// end inline asm
	// begin inline asm
	shfl.sync.up.b32 %r2121, %r2122, %r2143, %r2264, %r2265;
	// end inline asm
	mov.b64 	%rd1032, {%r2116, %r2121};
	mov.b64 	%fd1043, %rd1032;
	// begin inline asm
	shfl.sync.up.b32 %r2126, %r2127, %r2143, %r2264, %r2265;
	// end inline asm
	// begin inline asm
	shfl.sync.up.b32 %r2131, %r2132, %r2143, %r2264, %r2265;
	// end inline asm
	mov.b64 	%rd1033, {%r2126, %r2131};
	mov.b64 	%fd1044, %rd1033;
	// begin inline asm
	shfl.sync.up.b32 %r2136, %r2137, %r2143, %r2264, %r2265;
	// end inline asm
	// begin inline asm
	shfl.sync.up.b32 %r2141, %r2142, %r2143, %r2264, %r2265;
	// end inline asm
	mov.b64 	%rd1034, {%r2136, %r2141};
	mov.b64 	%fd1045, %rd1034;
	setp.eq.s64 	%p265, %rd1030, 0;
	add.f64 	%fd1046, %fd1042, %fd1043;
	add.f64 	%fd1047, %fd1041, %fd1044;
	add.f64 	%fd1048, %fd1040, %fd1045;
	selp.f64 	%fd1049, %fd1048, %fd1040, %p265;
	selp.f64 	%fd1050, %fd1047, %fd1041, %p265;
	selp.f64 	%fd1051, %fd1046, %fd1042, %p265;
	setp.lt.s32 	%p266, %r2008, 4;
	selp.f64 	%fd1052, %fd1040, %fd1049, %p266;
	mov.b64 	%rd1035, %fd1052;
	mov.b64 	{%r2177, %r2182}, %rd1035;
	selp.f64 	%fd1053, %fd1041, %fd1050, %p266;
	mov.b64 	%rd1036, %fd1053;
	mov.b64 	{%r2167, %r2172}, %rd1036;
	selp.f64 	%fd1054, %fd1042, %fd1051, %p266;
	mov.b64 	%rd1037, %fd1054;
	mov.b64 	{%r2157, %r2162}, %rd1037;
	selp.b64 	%rd1038, 0, %rd1031, %p266;
	add.s64 	%rd1039, %rd1038, %rd1030;
	mov.b64 	{%r2147, %r2152}, %rd1039;
	mov.b32 	%r2183, 8;
	// begin inline asm
	shfl.sync.up.b32 %r2146, %r2147, %r2183, %r2264, %r2265;
	// end inline asm
	// begin inline asm
	shfl.sync.up.b32 %r2151, %r2152, %r2183, %r2264, %r2265;
	// end inline asm
	mov.b64 	%rd1040, {%r2146, %r2151};
	// begin inline asm
	shfl.sync.up.b32 %r2156, %r2157, %r2183, %r2264, %r2265;
	// end inline asm
	// begin inline asm
	shfl.sync.up.b32 %r2161, %r2162, %r2183, %r2264, %r2265;
	// end inline asm
	mov.b64 	%rd1041, {%r2156, %r2161};
	mov.b64 	%fd1055, %rd1041;
	// begin inline asm
	shfl.sync.up.b32 %r2166, %r2167, %r2183, %r2264, %r2265;
	// end inline asm
	// begin inline asm
	shfl.sync.up.b32 %r2171, %r2172, %r2183, %r2264, %r2265;
	// end inline asm
	mov.b64 	%rd1042, {%r2166, %r2171};
	mov.b64 	%fd1056, %rd1042;
	// begin inline asm
	shfl.sync.up.b32 %r2176, %r2177, %r2183, %r2264, %r2265;
	// end inline asm
	// begin inline asm
	shfl.sync.up.b32 %r2181, %r2182, %r2183, %r2264, %r2265;
	// end inline asm
	mov.b64 	%rd1043, {%r2176, %r2181};
	mov.b64 	%fd1057, %rd1043;
	setp.eq.s64 	%p267, %rd1039, 0;
	add.f64 	%fd1058, %fd1054, %fd1055;
	add.f64 	%fd1059, %fd1053, %fd1056;
	add.f64 	%fd1060, %fd1052, %fd1057;
	selp.f64 	%fd1061, %fd1060, %fd1052, %p267;
	selp.f64 	%fd1062, %fd1059, %fd1053, %p267;
	selp.f64 	%fd1063, %fd1058, %fd1054, %p267;
	setp.lt.s32 	%p268, %r2008, 8;
	selp.f64 	%fd1064, %fd1052, %fd1061, %p268;
	mov.b64 	%rd1044, %fd1064;
	mov.b64 	{%r2217, %r2222}, %rd1044;
	selp.f64 	%fd1065, %fd1053, %fd1062, %p268;
	mov.b64 	%rd1045, %fd1065;
	mov.b64 	{%r2207, %r2212}, %rd1045;
	selp.f64 	%fd1066, %fd1054, %fd1063, %p268;
	mov.b64 	%rd1046, %fd1066;
	mov.b64 	{%r2197, %r2202}, %rd1046;
	selp.b64 	%rd1047, 0, %rd1040, %p268;
	add.s64 	%rd1048, %rd1047, %rd1039;
	mov.b64 	{%r2187, %r2192}, %rd1048;
	mov.b32 	%r2223, 16;
	// begin inline asm
	shfl.sync.up.b32 %r2186, %r2187, %r2223, %r2264, %r2265;
	// end inline asm
	// begin inline asm
	shfl.sync.up.b32 %r2191, %r2192, %r2223, %r2264, %r2265;
	// end inline asm
	mov.b64 	%rd1049, {%r2186, %r2191};
	// begin inline asm
	shfl.sync.up.b32 %r2196, %r2197, %r2223, %r2264, %r2265;
	// end inline asm
	// begin inline asm
	shfl.sync.up.b32 %r2201, %r2202, %r2223, %r2264, %r2265;
	// end inline asm
	mov.b64 	%rd1050, {%r2196, %r2201};
	mov.b64 	%fd1067, %rd1050;
	// begin inline asm
	shfl.sync.up.b32 %r2206, %r2207, %r2223, %r2264, %r2265;
	// end inline asm
	// begin inline asm
	shfl.sync.up.b32 %r2211, %r2212, %r2223, %r2264, %r2265;
	// end inline asm
	mov.b64 	%rd1051, {%r2206, %r2211};
	mov.b64 	%fd1068, %rd1051;
	// begin inline asm
	shfl.sync.up.b32 %r2216, %r2217, %r2223, %r2264, %r2265;
	// end inline asm
	// begin inline asm
	shfl.sync.up.b32 %r2221, %r2222, %r2223, %r2264, %r2265;
	// end inline asm
	mov.b64 	%rd1052, {%r2216, %r2221};
	mov.b64 	%fd1069, %rd1052;
	setp.eq.s64 	%p269, %rd1048, 0;
	add.f64 	%fd1070, %fd1066, %fd1067;
	add.f64 	%fd1071, %fd1065, %fd1068;
	add.f64 	%fd1072, %fd1064, %fd1069;
	selp.f64 	%fd10, %fd1072, %fd1064, %p269;
	selp.f64 	%fd11, %fd1071, %fd1065, %p269;
	selp.f64 	%fd12, %fd1070, %fd1066, %p269;
	setp.lt.s32 	%p270, %r2008, 16;
	selp.f64 	%fd1073, %fd1064, %fd10, %p270;
	mov.b64 	%rd1053, %fd1073;
	mov.b64 	{%r2257, %r2262}, %rd1053;
	selp.f64 	%fd1074, %fd1065, %fd11, %p270;
	mov.b64 	%rd1054, %fd1074;
	mov.b64 	{%r2247, %r2252}, %rd1054;
	selp.f64 	%fd1075, %fd1066, %fd12, %p270;
	mov.b64 	%rd1055, %fd1075;
	mov.b64 	{%r2237, %r2242}, %rd1055;
	selp.b64 	%rd1056, 0, %rd1049, %p270;
	add.s64 	%rd13, %rd1056, %rd1048;
	mov.b64 	{%r2227, %r2232}, %rd13;
	// begin inline asm
	shfl.sync.up.b32 %r2226, %r2227, %r2263, %r2264, %r2265;
	// end inline asm
	// begin inline asm
	shfl.sync.up.b32 %r2231, %r2232, %r2263, %r2264, %r2265;
	// end inline asm
	mov.b64 	%rd1127, {%r2226, %r2231};
	// begin inline asm
	shfl.sync.up.b32 %r2236, %r2237, %r2263, %r2264, %r2265;
	// end inline asm
	// begin inline asm
	shfl.sync.up.b32 %r2241, %r2242, %r2263, %r2264, %r2265;
	// end inline asm
	mov.b64 	%rd1057, {%r2236, %r2241};
	mov.b64 	%fd1186, %rd1057;
	// begin inline asm
	shfl.sync.up.b32 %r2246, %r2247, %r2263, %r2264, %r2265;
	// end inline asm
	// begin inline asm
	shfl.sync.up.b32 %r2251, %r2252, %r2263, %r2264, %r2265;
	// end inline asm
	mov.b64 	%rd1058, {%r2246, %r2251};
	mov.b64 	%fd1185, %rd1058;
	// begin inline asm
	shfl.sync.up.b32 %r2256, %r2257, %r2263, %r2264, %r2265;
	// end inline asm
	// begin inline asm
	shfl.sync.up.b32 %r2261, %r2262, %r2263, %r2264, %r2265;
	// end inline asm
	mov.b64 	%rd1059, {%r2256, %r2261};
	mov.b64 	%fd1184, %rd1059;
	setp.ne.s32 	%p271, %r2008, 31;
	@%p271 bra 	$L__BB3_6;
	shl.b32 	%r2266, %r4, 5;
	add.s32 	%r2268, %r2016, %r2266;
	mov.b64 	%rd1060, %fd12;
	st.shared.v2.u64 	[%r2268], {%rd13, %rd1060};
	st.shared.v2.f64 	[%r2268+16], {%fd11, %fd10};
$L__BB3_6:
	bar.sync 	0;
	ld.shared.v2.u64 	{%rd15, %rd1061}, [_ZN6thrust24THRUST_300001_SM_1000_NS8cuda_cub4core6detail5shmemE];
	mov.b64 	%fd1076, %rd1061;
	ld.shared.v2.f64 	{%fd1077, %fd1078}, [_ZN6thrust24THRUST_300001_SM_1000_NS8cuda_cub4core6detail5shmemE+16];
	setp.eq.s32 	%p272, %r4, 1;
	selp.f64 	%fd1079, %fd1078, 0d0000000000000000, %p272;
	selp.f64 	%fd1080, %fd1077, 0d0000000000000000, %p272;
	selp.f64 	%fd1081, %fd1076, 0d0000000000000000, %p272;
	ld.shared.v2.u64 	{%rd16, %rd1062}, [_ZN6thrust24THRUST_300001_SM_1000_NS8cuda_cub4core6detail5shmemE+32];
	mov.b64 	%fd1082, %rd1062;
	ld.shared.v2.f64 	{%fd1083, %fd1084}, [_ZN6thrust24THRUST_300001_SM_1000_NS8cuda_cub4core6detail5shmemE+48];
	add.s64 	%rd1063, %rd16, %rd15;
	setp.eq.s64 	%p273, %rd16, 0;
	add.f64 	%fd1085, %fd1076, %fd1082;
	add.f64 	%fd1086, %fd1077, %fd1083;
	add.f64 	%fd1087, %fd1078, %fd1084;
	selp.f64 	%fd1088, %fd1087, %fd1084, %p273;
	selp.f64 	%fd1089, %fd1086, %fd1083, %p273;
	selp.f64 	%fd1090, %fd1085, %fd1082, %p273;
	setp.eq.s32 	%p274, %r4, 2;
	selp.f64 	%fd1091, %fd1088, %fd1079, %p274;
	selp.f64 	%fd1092, %fd1089, %fd1080, %p274;
	selp.f64 	%fd1093, %fd1090, %fd1081, %p274;
	selp.b64 	%rd1064, %rd1063, %rd15, %p274;
	ld.shared.v2.u64 	{%rd17, %rd1065}, [_ZN6thrust24THRUST_300001_SM_1000_NS8cuda_cub4core6detail5shmemE+64];
	mov.b64 	%fd1094, %rd1065;
	ld.shared.v2.f64 	{%fd1095, %fd1096}, [_ZN6thrust24THRUST_300001_SM_1000_NS8cuda_cub4core6detail5shmemE+80];
	add.s64 	%rd1066, %rd17, %rd1063;
	setp.eq.s64 	%p275, %rd17, 0;
	add.f64 	%fd1097, %fd1090, %fd1094;
	add.f64 	%fd1098, %fd1089, %fd1095;
	add.f64 	%fd1099, %fd1088, %fd1096;
	selp.f64 	%fd1100, %fd1099, %fd1096, %p275;
	selp.f64 	%fd1101, %fd1098, %fd1095, %p275;
	selp.f64 	%fd1102, %fd1097, %fd1094, %p275;
	setp.eq.s32 	%p276, %r4, 3;
	selp.f64 	%fd1103, %fd1100, %fd1091, %p276;
	selp.f64 	%fd1104, %fd1101, %fd1092, %p276;
	selp.f64 	%fd1105, %fd1102, %fd1093, %p276;
	selp.b64 	%rd1067, %rd1066, %rd1064, %p276;
	ld.shared.v2.u64 	{%rd18, %rd1068}, [_ZN6thrust24THRUST_300001_SM_1000_NS8cuda_cub4core6detail5shmemE+96];
	mov.b64 	%fd1106, %rd1068;
	ld.shared.v2.f64 	{%fd1107, %fd1108}, [_ZN6thrust24THRUST_300001_SM_1000_NS8cuda_cub4core6detail5shmemE+112];
	add.s64 	%rd1069, %rd18, %rd1066;
	setp.eq.s64 	%p277, %rd18, 0;
	add.f64 	%fd1109, %fd1102, %fd1106;
	add.f64 	%fd1110, %fd1101, %fd1107;
	add.f64 	%fd1111, %fd1100, %fd1108;
	selp.f64 	%fd1112, %fd1111, %fd1108, %p277;
	selp.f64 	%fd1113, %fd1110, %fd1107, %p277;
	selp.f64 	%fd1114, %fd1109, %fd1106, %p277;
	setp.eq.s32 	%p278, %r4, 4;
	selp.f64 	%fd1115, %fd1112, %fd1103, %p278;
	selp.f64 	%fd1116, %fd1113, %fd1104, %p278;
	selp.f64 	%fd1117, %fd1114, %fd1105, %p278;
	selp.b64 	%rd1070, %rd1069, %rd1067, %p278;
	ld.shared.v2.u64 	{%rd19, %rd1071}, [_ZN6thrust24THRUST_300001_SM_1000_NS8cuda_cub4core6detail5shmemE+128];
	mov.b64 	%fd1118, %rd1071;
	ld.shared.v2.f64 	{%fd1119, %fd1120}, [_ZN6thrust24THRUST_300001_SM_1000_NS8cuda_cub4core6detail5shmemE+144];
	add.s64 	%rd1072, %rd19, %rd1069;
	setp.eq.s64 	%p279, %rd19, 0;
	add.f64 	%fd1121, %fd1114, %fd1118;
	add.f64 	%fd1122, %fd1113, %fd1119;
	add.f64 	%fd1123, %fd1112, %fd1120;
	selp.f64 	%fd1124, %fd1123, %fd1120, %p279;
	selp.f64 	%fd1125, %fd1122, %fd1119, %p279;
	selp.f64 	%fd1126, %fd1121, %fd1118, %p279;
	setp.eq.s32 	%p280, %r4, 5;
	selp.f64 	%fd1127, %fd1124, %fd1115, %p280;
	selp.f64 	%fd1128, %fd1125, %fd1116, %p280;
	selp.f64 	%fd1129, %fd1126, %fd1117, %p280;
	selp.b64 	%rd1073, %rd1072, %rd1070, %p280;
	ld.shared.v2.u64 	{%rd20, %rd1074}, [_ZN6thrust24THRUST_300001_SM_1000_NS8cuda_cub4core6detail5shmemE+160];
	mov.b64 	%fd1130, %rd1074;
	ld.shared.v2.f64 	{%fd1131, %fd1132}, [_ZN6thrust24THRUST_300001_SM_1000_NS8cuda_cub4core6detail5shmemE+176];
	add.s64 	%rd1075, %rd20, %rd1072;
	setp.eq.s64 	%p281, %rd20, 0;
	add.f64 	%fd1133, %fd1126, %fd1130;
	add.f64 	%fd1134, %fd1125, %fd1131;
	add.f64 	%fd1135, %fd1124, %fd1132;
	selp.f64 	%fd1136, %fd1135, %fd1132, %p281;
	selp.f64 	%fd1137, %fd1134, %fd1131, %p281;
	selp.f64 	%fd1138, %fd1133, %fd1130, %p281;
	setp.eq.s32 	%p282, %r4, 6;
	selp.f64 	%fd1139, %fd1136, %fd1127, %p282;
	selp.f64 	%fd1140, %fd1137, %fd1128, %p282;
	selp.f64 	%fd1141, %fd1138, %fd1129, %p282;
	selp.b64 	%rd1076, %rd1075, %rd1073, %p282;
	ld.shared.v2.u64 	{%rd21, %rd1077}, [_ZN6thrust24THRUST_300001_SM_1000_NS8cuda_cub4core6detail5shmemE+192];
	mov.b64 	%fd1142, %rd1077;
	ld.shared.v2.f64 	{%fd1143, %fd1144}, [_ZN6thrust24THRUST_300001_SM_1000_NS8cuda_cub4core6detail5shmemE+208];
	add.s64 	%rd1078, %rd21, %rd1075;
	setp.eq.s64 	%p283, %rd21, 0;
	add.f64 	%fd1145, %fd1138, %fd1142;
	add.f64 	%fd1146, %fd1137, %fd1143;
	add.f64 	%fd1147, %fd1136, %fd1144;
	selp.f64 	%fd1148, %fd1147, %fd1144, %p283;
	selp.f64 	%fd1149, %fd1146, %fd1143, %p283;
	selp.f64 	%fd1150, %fd1145, %fd1142, %p283;
	setp.eq.s32 	%p284, %r4, 7;
	selp.f64 	%fd16, %fd1148, %fd1139, %p284;
	selp.f64 	%fd17, %fd1149, %fd1140, %p284;
	selp.f64 	%fd18, %fd1150, %fd1141, %p284;
	selp.b64 	%rd22, %rd1078, %rd1076, %p284;
	ld.shared.v2.u64 	{%rd23, %rd1079}, [_ZN6thrust24THRUST_300001_SM_1000_NS8cuda_cub4core6detail5shmemE+224];
	mov.b64 	%fd1151, %rd1079;
	ld.shared.v2.f64 	{%fd1152, %fd1153}, [_ZN6thrust24THRUST_300001_SM_1000_NS8cuda_cub4core6detail5shmemE+240];
	add.s64 	%rd24, %rd23, %rd1078;
	setp.eq.s64 	%p285, %rd23, 0;
	add.f64 	%fd1154, %fd1150, %fd1151;
	add.f64 	%fd1155, %fd1149, %fd1152;
	add.f64 	%fd1156, %fd1148, %fd1153;
	selp.f64 	%fd19, %fd1156, %fd1153, %p285;
	selp.f64 	%fd20, %fd1155, %fd1152, %p285;
	selp.f64 	%fd21, %fd1154, %fd1151, %p285;
	setp.lt.u32 	%p286, %r2, 32;
	@%p286 bra 	$L__BB3_8;
	setp.eq.s64 	%p287, %rd1127, 0;
	add.f64 	%fd1157, %fd18, %fd1186;
	add.f64 	%fd1158, %fd17, %fd1185;
	add.f64 	%fd1159, %fd16, %fd1184;
	selp.f64 	%fd1160, %fd1159, %fd1184, %p287;
	selp.f64 	%fd1161, %fd1158, %fd1185, %p287;
	selp.f64 	%fd1162, %fd1157, %fd1186, %p287;
	setp.eq.s32 	%p288, %r2008, 0;
	selp.f64 	%fd1184, %fd16, %fd1160, %p288;
	selp.f64 	%fd1185, %fd17, %fd1161, %p288;
	selp.f64 	%fd1186, %fd18, %fd1162, %p288;
	selp.b64 	%rd1080, 0, %rd1127, %p288;
	add.s64 	%rd1127, %rd22, %rd1080;
$L__BB3_8:
	setp.eq.s32 	%p289, %r2, 0;
	mov.u64 	%rd1126, %rd1124;
	@%p289 bra 	$L__BB3_10;
	add.s64 	%rd1126, %rd1124, %rd1127;
	setp.eq.s64 	%p290, %rd1124, 0;
	add.f64 	%fd1163, %fd1186, %fd1189;
	add.f64 	%fd1164, %fd1185, %fd1188;
	add.f64 	%fd1165, %fd1184, %fd1187;
	selp.f64 	%fd1187, %fd1165, %fd1187, %p290;
	selp.f64 	%fd1188, %fd1164, %fd1188, %p290;
	selp.f64 	%fd1189, %fd1163, %fd1189, %p290;
$L__BB3_10:
	setp.ne.s32 	%p291, %r5, %r6;
	setp.ne.s32 	%p292, %r2, 0;
	add.s64 	%rd29, %rd1126, %rd12;
	add.f64 	%fd1166, %fd1189, %fd4;
	add.f64 	%fd1167, %fd1188, %fd5;
	add.f64 	%fd1168, %fd1187, %fd6;
	selp.f64 	%fd34, %fd6, %fd1168, %p291;
	selp.f64 	%fd35, %fd5, %fd1167, %p291;
	selp.f64 	%fd36, %fd4, %fd1166, %p291;
	@%p292 bra 	$L__BB3_12;
	add.s64 	%rd1081, %rd261, 1024;
	mov.b64 	%rd1084, %fd21;
	mov.b64 	%rd1086, %fd20;
	mov.b64 	%rd1088, %fd19;
	// begin inline asm
	st.cg.u64 [%rd1081], %rd24;
	// end inline asm
	add.s64 	%rd1083, %rd261, 1032;
	// begin inline asm
	st.cg.u64 [%rd1083], %rd1084;
	// end inline asm
	add.s64 	%rd1085, %rd261, 1040;
	// begin inline asm
	st.cg.u64 [%rd1085], %rd1086;
	// end inline asm
	add.s64 	%rd1087, %rd261, 1048;
	// begin inline asm
	st.cg.u64 [%rd1087], %rd1088;
	// end inline asm
	add.s64 	%rd1089, %rd259, 128;
	mov.b32 	%r2269, 101;
	// begin inline asm
	st.release.gpu.u32 [%rd1089], %r2269;
	// end inline asm
	mov.b64 	%rd1127, 0;
$L__BB3_12:
	setp.lt.s64 	%p293, %rd24, 257;
	@%p293 bra 	$L__BB3_25;
	bar.sync 	0;
	setp.eq.s64 	%p297, %rd1124, 0;
	@%p297 bra 	$L__BB3_15;
	cvt.u32.u64 	%r2270, %rd1127;
	shl.b32 	%r2271, %r2270, 5;
	add.s32 	%r2273, %r2016, %r2271;
	st.shared.u32 	[%r2273], %r2294;
	st.shared.f64 	[%r2273+8], %fd1186;
	st.shared.v2.f64 	[%r2273+16], {%fd1185, %fd1184};
$L__BB3_15:
	setp.eq.s32 	%p298, %r5, %r6;
	@%p298 bra 	$L__BB3_17;
	cvt.u32.u64 	%r2274, %rd1126;
	shl.b32 	%r2275, %r2274, 5;
	add.s32 	%r2277, %r2016, %r2275;
	st.shared.u32 	[%r2277], %r5;
	st.shared.f64 	[%r2277+8], %fd1189;
	st.shared.v2.f64 	[%r2277+16], {%fd1188, %fd1187};
$L__BB3_17:
	setp.eq.s32 	%p299, %r6, %r7;
	@%p299 bra 	$L__BB3_19;
	cvt.u32.u64 	%r2278, %rd29;
	shl.b32 	%r2279, %r2278, 5;
	add.s32 	%r2281, %r2016, %r2279;
	st.shared.u32 	[%r2281], %r6;
	st.shared.f64 	[%r2281+8], %fd36;
	st.shared.v2.f64 	[%r2281+16], {%fd35, %fd34};
$L__BB3_19:
	bar.sync 	0;
	cvt.u64.u32 	%rd1132, %r2;
	setp.le.u64 	%p300, %rd24, %rd1132;
	@%p300 bra 	$L__BB3_240;
	add.s64 	%rd1100, %rd16, %rd17;
	add.s64 	%rd1101, %rd1100, %rd18;
	add.s64 	%rd1102, %rd1101, %rd19;
	add.s64 	%rd1103, %rd1102, %rd20;
	add.s64 	%rd1104, %rd1103, %rd21;
	add.s64 	%rd1105, %rd1104, %rd23;
	add.s64 	%rd1106, %rd1105, %rd15;
	not.b64 	%rd1107, %rd1132;
	add.s64 	%rd32, %rd1106, %rd1107;
	shr.u64 	%rd1108, %rd32, 8;
	add.s64 	%rd1109, %rd1108, 1;
	and.b64  	%rd1130, %rd1109, 3;
	and.b64  	%rd1110, %rd32, 768;
	setp.eq.s64 	%p301, %rd1110, 768;
	@%p301 bra 	$L__BB3_23;
	shl.b32 	%r2282, %r2, 5;
	add.s32 	%r2284, %r2282, %r2016;
	add.s32 	%r2295, %r2284, 8;
	mad.lo.s64 	%rd1111, %rd1132, 24, %rd7;
	add.s64 	%rd1129, %rd1111, 16;
	shl.b64 	%rd1112, %rd1132, 2;
	add.s64 	%rd1128, %rd6, %rd1112;
	shl.b64 	%rd1113, %rd1130, 8;
	add.s64 	%rd1132, %rd1113, %rd1132;
$L__BB3_22:
	.pragma "nounroll";
	ld.shared.u32 	%r2285, [%r2295+-8];
	ld.shared.f64 	%fd1169, [%r2295];
	ld.shared.v2.f64 	{%fd1170, %fd1171}, [%r2295+8];
	st.global.u32 	[%rd1128], %r2285;
	st.global.f64 	[%rd1129+-16], %fd1169;
	st.global.f64 	[%rd1129+-8], %fd1170;
	st.global.f64 	[%rd1129], %fd1171;
	add.s64 	%rd1130, %rd1130, -1;
	add.s32 	%r2295, %r2295, 8192;
	add.s64 	%rd1129, %rd1129, 6144;
	add.s64 	%rd1128, %rd1128, 1024;
	setp.ne.s64 	%p302, %rd1130, 0;
	@%p302 bra 	$L__BB3_22;
$L__BB3_23:
	setp.lt.u64 	%p303, %rd32, 768;
	@%p303 bra 	$L__BB3_240;
$L__BB3_24:
	cvt.u32.u64 	%r2286, %rd1132;
	shl.b32 	%r2287, %r2286, 5;
	add.s32 	%r2289, %r2016, %r2287;
	ld.shared.u32 	%r2290, [%r2289];
	ld.shared.f64 	%fd1172, [%r2289+8];
	ld.shared.v2.f64 	{%fd1173, %fd1174}, [%r2289+16];
	shl.b64 	%rd1114, %rd1132, 2;
	add.s64 	%rd1115, %rd6, %rd1114;
	st.global.u32 	[%rd1115], %r2290;
	mad.lo.s64 	%rd1116, %rd1132, 24, %rd7;
	st.global.f64 	[%rd1116], %fd1172;
	st.global.f64 	[%rd1116+8], %fd1173;
	st.global.f64 	[%rd1116+16], %fd1174;
	and.b64  	%rd1117, %rd1132, 4294967295;
	ld.shared.u32 	%r2291, [%r2289+8192];
	ld.shared.f64 	%fd1175, [%r2289+8200];
	ld.shared.v2.f64 	{%fd1176, %fd1177}, [%r2289+8208];
	and.b64  	%rd1118, %rd1114, 17179869180;
	add.s64 	%rd1119, %rd6, %rd1118;
	st.global.u32 	[%rd1119+1024], %r2291;
	mad.lo.s64 	%rd1120, %rd1117, 24, %rd7;
	st.global.f64 	[%rd1120+6144], %fd1175;
	st.global.f64 	[%rd1120+6152], %fd1176;
	st.global.f64 	[%rd1120+6160], %fd1177;
	ld.shared.u32 	%r2292, [%r2289+16384];
	ld.shared.f64 	%fd1178, [%r2289+16392];
	ld.shared.v2.f64 	{%fd1179, %fd1180}, [%r2289+16400];
	st.global.u32 	[%rd1119+2048], %r2292;
	st.global.f64 	[%rd1120+12288], %fd1178;
	st.global.f64 	[%rd1120+12296], %fd1179;
	st.global.f64 	[%rd1120+12304], %fd1180;
	ld.shared.u32 	%r2293, [%r2289+24576];
	ld.shared.f64 	%fd1181, [%r2289+24584];
	ld.shared.v2.f64 	{%fd1182, %fd1183}, [%r2289+24592];
	st.global.u32 	[%rd1119+3072], %r2293;
	st.global.f64 	[%rd1120+18432], %fd1181;
	st.global.f64 	[%rd1120+18440], %fd1182;
	st.global.f64 	[%rd1120+18448], %fd1183;
	add.s64 	%rd1121, %rd1132, 1024;
	and.b64  	%rd1132, %rd1121, 4294967295;
	setp.gt.u64 	%p304, %rd24, %rd1132;
	@%p304 bra 	$L__BB3_24;
	bra.uni 	$L__BB3_240;
$L__BB3_25:
	setp.eq.s64 	%p294, %rd1124, 0;
	@%p294 bra 	$L__BB3_27;
	shl.b64 	%rd1091, %rd1127, 2;
	add.s64 	%rd1092, %rd6, %rd1091;
	st.global.u32 	[%rd1092], %r2294;
	mad.lo.s64 	%rd1093, %rd1127, 24, %rd7;
	st.global.f64 	[%rd1093], %fd1186;
	st.global.f64 	[%rd1093+8], %fd1185;
	st.global.f64 	[%rd1093+16], %fd1184;
$L__BB3_27:
	setp.eq.s32 	%p295, %r5, %r6;
	@%p295 bra 	$L__BB3_29;
	shl.b64 	%rd1094, %rd1126, 2;
	add.s64 	%rd1095, %rd6, %rd1094;
	st.global.u32 	[%rd1095], %r5;
	mad.lo.s64 	%rd1096, %rd1126, 24, %rd7;
	st.global.f64 	[%rd1096], %fd1189;
	st.global.f64 	[%rd1096+8], %fd1188;
	st.global.f64 	[%rd1096+16], %fd1187;
$L__BB3_29:
	setp.eq.s32 	%p296, %r6, %r7;
	@%p296 bra 	$L__BB3_240;
	shl.b64 	%rd1097, %rd29, 2;
	add.s64 	%rd1098, %rd6, %rd1097;
	st.global.u32 	[%rd1098], %r6;
	mad.lo.s64 	%rd1099, %rd29, 24, %rd7;
	st.global.f64 	[%rd1099], %fd36;
	st.global.f64 	[%rd1099+8], %fd35;
	st.global.f64 	[%rd1099+16], %fd34;
	bra.uni 	$L__BB3_240;
$L__BB3_31:
	mov.u32 	%r14, %tid.x;
	and.b32  	%r1293, %r14, 31;
	and.b32  	%r1294, %r14, 992;
	mul.lo.s32 	%r1295, %r1294, 3;
	or.b32  	%r1296, %r1295, %r1293;
	cvt.u64.u32 	%rd708, %r1296;
	add.s64 	%rd46, %rd8, %rd708;
	shl.b64 	%rd709, %rd46, 2;
	add.s64 	%rd705, %rd4, %rd709;
	// begin inline asm
	ld.global.nc.u32 %r1288, [%rd705];
	// end inline asm
	add.s64 	%rd706, %rd705, 128;
	// begin inline asm
	ld.global.nc.u32 %r1289, [%rd706];
	// end inline asm
	add.s64 	%rd707, %rd705, 256;
	// begin inline asm
	ld.global.nc.u32 %r1290, [%rd707];
	// end inline asm
	// begin inline asm
	mov.u32 %r1291, %laneid;
	// end inline asm
	shr.u32 	%r16, %r14, 5;
	mad.lo.s32 	%r17, %r16, 96, %r1291;
	shl.b32 	%r1297, %r17, 2;
	mov.u32 	%r1298, _ZN6thrust24THRUST_300001_SM_1000_NS8cuda_cub4core6detail5shmemE;
	add.s32 	%r18, %r1298, %r1297;
	st.shared.u32 	[%r18], %r1288;
	st.shared.u32 	[%r18+128], %r1289;
	st.shared.u32 	[%r18+256], %r1290;
	bar.warp.sync 	-1;
	shl.b32 	%r19, %r1291, 1;
	shl.b32 	%r1299, %r1291, 3;
	add.s32 	%r20, %r18, %r1299;
	ld.shared.u32 	%r21, [%r20];
	ld.shared.u32 	%r22, [%r20+4];
	ld.shared.u32 	%r23, [%r20+8];
	setp.ne.s32 	%p167, %r14, 0;
	mov.b32 	%r2297, 0;
	@%p167 bra 	$L__BB3_33;
	shl.b64 	%rd711, %rd8, 2;
	add.s64 	%rd712, %rd4, %rd711;
	add.s64 	%rd710, %rd712, -4;
	// begin inline asm
	ld.global.nc.u32 %r2297, [%rd710];
	// end inline asm
$L__BB3_33:
	setp.eq.s32 	%p168, %r14, 0;
	bar.sync 	0;
	mad.lo.s64 	%rd714, %rd46, 24, %rd5;
	// begin inline asm
	ld.global.nc.u64 %rd713, [%rd714];
	// end inline asm
	add.s64 	%rd716, %rd714, 8;
	// begin inline asm
	ld.global.nc.u64 %rd715, [%rd716];
	// end inline asm
	add.s64 	%rd718, %rd714, 16;
	// begin inline asm
	ld.global.nc.u64 %rd717, [%rd718];
	// end inline asm
	add.s64 	%rd720, %rd714, 768;
	// begin inline asm
	ld.global.nc.u64 %rd719, [%rd720];
	// end inline asm
	add.s64 	%rd722, %rd714, 776;
	// begin inline asm
	ld.global.nc.u64 %rd721, [%rd722];
	// end inline asm
	add.s64 	%rd724, %rd714, 784;
	// begin inline asm
	ld.global.nc.u64 %rd723, [%rd724];
	// end inline asm
	add.s64 	%rd726, %rd714, 1536;
	// begin inline asm
	ld.global.nc.u64 %rd725, [%rd726];
	// end inline asm
	add.s64 	%rd728, %rd714, 1544;
	// begin inline asm
	ld.global.nc.u64 %rd727, [%rd728];
	// end inline asm
	add.s64 	%rd730, %rd714, 1552;
	// begin inline asm
	ld.global.nc.u64 %rd729, [%rd730];
	// end inline asm
	mad.lo.s32 	%r1301, %r17, 20, %r18;
	st.shared.u64 	[%r1301], %rd713;
	st.shared.u64 	[%r1301+8], %rd715;
	st.shared.u64 	[%r1301+16], %rd717;
	st.shared.u64 	[%r1301+768], %rd719;
	st.shared.u64 	[%r1301+776], %rd721;
	st.shared.u64 	[%r1301+784], %rd723;
	st.shared.u64 	[%r1301+1536], %rd725;
	st.shared.u64 	[%r1301+1544], %rd727;
	st.shared.u64 	[%r1301+1552], %rd729;
	bar.warp.sync 	-1;
	add.s32 	%r1302, %r17, %r19;
	mad.lo.s32 	%r1303, %r1302, 20, %r20;
	ld.shared.f64 	%fd37, [%r1303];
	ld.shared.f64 	%fd38, [%r1303+8];
	ld.shared.f64 	%fd39, [%r1303+16];
	ld.shared.f64 	%fd40, [%r1303+24];
	ld.shared.f64 	%fd41, [%r1303+32];
	ld.shared.f64 	%fd42, [%r1303+40];
	ld.shared.f64 	%fd43, [%r1303+48];
	ld.shared.f64 	%fd44, [%r1303+56];
	ld.shared.f64 	%fd45, [%r1303+64];
	bar.sync 	0;
	shl.b32 	%r1304, %r14, 2;
	add.s32 	%r1306, %r1298, %r1304;
	add.s32 	%r26, %r1306, 1448;
	st.shared.u32 	[%r1306+1448], %r23;
	bar.sync 	0;
	@%p168 bra 	$L__BB3_35;
	ld.shared.u32 	%r2297, [%r26+-4];
$L__BB3_35:
	setp.ne.s32 	%p169, %r2297, %r21;
	selp.u64 	%rd47, 1, 0, %p169;
	setp.ne.s32 	%p170, %r21, %r22;
	selp.u64 	%rd731, 1, 0, %p170;
	setp.ne.s32 	%p171, %r22, %r23;
	selp.u64 	%rd732, 1, 0, %p171;
	add.s64 	%rd48, %rd731, %rd47;
	add.f64 	%fd753, %fd37, %fd40;
	add.f64 	%fd754, %fd38, %fd41;
	add.f64 	%fd755, %fd39, %fd42;
	selp.f64 	%fd756, %fd42, %fd755, %p170;
	selp.f64 	%fd757, %fd41, %fd754, %p170;
	selp.f64 	%fd758, %fd40, %fd753, %p170;
	add.s64 	%rd733, %rd48, %rd732;
	mov.b64 	{%r1308, %r1313}, %rd733;
	add.f64 	%fd759, %fd758, %fd43;
	add.f64 	%fd760, %fd757, %fd44;
	add.f64 	%fd761, %fd756, %fd45;
	selp.f64 	%fd762, %fd45, %fd761, %p171;
	mov.b64 	%rd734, %fd762;
	mov.b64 	{%r1338, %r1343}, %rd734;
	selp.f64 	%fd763, %fd44, %fd760, %p171;
	mov.b64 	%rd735, %fd763;
	mov.b64 	{%r1328, %r1333}, %rd735;
	selp.f64 	%fd764, %fd43, %fd759, %p171;
	mov.b64 	%rd736, %fd764;
	mov.b64 	{%r1318, %r1323}, %rd736;
	mov.b32 	%r1544, 1;
	mov.b32 	%r1545, 0;
	mov.b32 	%r1546, -1;
	// begin inline asm
	shfl.sync.up.b32 %r1307, %r1308, %r1544, %r1545, %r1546;
	// end inline asm
	// begin inline asm
	shfl.sync.up.b32 %r1312, %r1313, %r1544, %r1545, %r1546;
	// end inline asm
	mov.b64 	%rd737, {%r1307, %r1312};
	// begin inline asm
	shfl.sync.up.b32 %r1317, %r1318, %r1544, %r1545, %r1546;
	// end inline asm
	// begin inline asm
	shfl.sync.up.b32 %r1322, %r1323, %r1544, %r1545, %r1546;
	// end inline asm
	mov.b64 	%rd738, {%r1317, %r1322};
	mov.b64 	%fd765, %rd738;
	// begin inline asm
	shfl.sync.up.b32 %r1327, %r1328, %r1544, %r1545, %r1546;
	// end inline asm
	// begin inline asm
	shfl.sync.up.b32 %r1332, %r1333, %r1544, %r1545, %r1546;
	// end inline asm
	mov.b64 	%rd739, {%r1327, %r1332};
	mov.b64 	%fd766, %rd739;
	// begin inline asm
	shfl.sync.up.b32 %r1337, %r1338, %r1544, %r1545, %r1546;
	// end inline asm
	// begin inline asm
	shfl.sync.up.b32 %r1342, %r1343, %r1544, %r1545, %r1546;
	// end inline asm
	mov.b64 	%rd740, {%r1337, %r1342};
	mov.b64 	%fd767, %rd740;
	setp.eq.s64 	%p172, %rd733, 0;
	add.f64 	%fd768, %fd764, %fd765;
	add.f64 	%fd769, %fd763, %fd766;
	add.f64 	%fd770, %fd762, %fd767;
	selp.f64 	%fd771, %fd770, %fd762, %p172;
	selp.f64 	%fd772, %fd769, %fd763, %p172;
	selp.f64 	%fd773, %fd768, %fd764, %p172;
	setp.lt.s32 	%p173, %r1291, 1;
	selp.f64 	%fd774, %fd762, %fd771, %p173;
	mov.b64 	%rd741, %fd774;
	mov.b64 	{%r1378, %r1383}, %rd741;
	selp.f64 	%fd775, %fd763, %fd772, %p173;
	mov.b64 	%rd742, %fd775;
	mov.b64 	{%r1368, %r1373}, %rd742;
	selp.f64 	%fd776, %fd764, %fd773, %p173;
	mov.b64 	%rd743, %fd776;
	mov.b64 	{%r1358, %r1363}, %rd743;
	selp.b64 	%rd744, 0, %rd737, %p173;
	add.s64 	%rd745, %rd744, %rd733;
	mov.b64 	{%r1348, %r1353}, %rd745;
	mov.b32 	%r1384, 2;
	// begin inline asm
	shfl.sync.up.b32 %r1347, %r1348, %r1384, %r1545, %r1546;
	// end inline asm
	// begin inline asm
	shfl.sync.up.b32 %r1352, %r1353, %r1384, %r1545, %r1546;
	// end inline asm
	mov.b64 	%rd746, {%r1347, %r1352};
	// begin inline asm
	shfl.sync.up.b32 %r1357, %r1358, %r1384, %r1545, %r1546;
	// end inline asm
	// begin inline asm
	shfl.sync.up.b32 %r1362, %r1363, %r1384, %r1545, %r1546;
	// end inline asm
	mov.b64 	%rd747, {%r1357, %r1362};
	mov.b64 	%fd777, %rd747;
	// begin inline asm
	shfl.sync.up.b32 %r1367, %r1368, %r1384, %r1545, %r1546;
	// end inline asm
	// begin inline asm
	shfl.sync.up.b32 %r1372, %r1373, %r1384, %r1545, %r1546;
	// end inline asm
	mov.b64 	%rd748, {%r1367, %r1372};
	mov.b64 	%fd778, %rd748;
	// begin inline asm
	shfl.sync.up.b32 %r1377, %r1378, %r1384, %r1545, %r1546;
	// end inline asm
	// begin inline asm
	shfl.sync.up.b32 %r1382, %r1383, %r1384, %r1545, %r1546;
	// end inline asm
	mov.b64 	%rd749, {%r1377, %r1382};
	mov.b64 	%fd779, %rd749;
	setp.eq.s64 	%p174, %rd745, 0;
	add.f64 	%fd780, %fd776, %fd777;
	add.f64 	%fd781, %fd775, %fd778;
	add.f64 	%fd782, %fd774, %fd779;
	selp.f64 	%fd783, %fd782, %fd774, %p174;
	selp.f64 	%fd784, %fd781, %fd775, %p174;
	selp.f64 	%fd785, %fd780, %fd776, %p174;
	setp.lt.s32 	%p175, %r1291, 2;
	selp.f64 	%fd786, %fd774, %fd783, %p175;
	mov.b64 	%rd750, %fd786;
	mov.b64 	{%r1418, %r1423}, %rd750;
	selp.f64 	%fd787, %fd775, %fd784, %p175;
	mov.b64 	%rd751, %fd787;
	mov.b64 	{%r1408, %r1413}, %rd751;
	selp.f64 	%fd788, %fd776, %fd785, %p175;
	mov.b64 	%rd752, %fd788;
	mov.b64 	{%r1398, %r1403}, %rd752;
	selp.b64 	%rd753, 0, %rd746, %p175;
	add.s64 	%rd754, %rd753, %rd745;
	mov.b64 	{%r1388, %r1393}, %rd754;
	mov.b32 	%r1424, 4;
	// begin inline asm
	shfl.sync.up.b32 %r1387, %r1388, %r1424, %r1545, %r1546;
	// end inline asm
	// begin inline asm
	shfl.sync.up.b32 %r1392, %r1393, %r1424, %r1545, %r1546;
	// end inline asm
	mov.b64 	%rd755, {%r1387, %r1392};
	// begin inline asm
	shfl.sync.up.b32 %r1397, %r1398, %r1424, %r1545, %r1546;
	// end inline asm
	// begin inline asm
	shfl.sync.up.b32 %r1402, %r1403, %r1424, %r1545, %r1546;
	// end inline asm
	mov.b64 	%rd756, {%r1397, %r1402};
	mov.b64 	%fd789, %rd756;
	// begin inline asm
	shfl.sync.up.b32 %r1407, %r1408, %r1424, %r1545, %r1546;
	// end inline asm
	// begin inline asm
	shfl.sync.up.b32 %r1412, %r1413, %r1424, %r1545, %r1546;
	// end inline asm
	mov.b64 	%rd757, {%r1407, %r1412};
	mov.b64 	%fd790, %rd757;
	// begin inline asm
	shfl.sync.up.b32 %r1417, %r1418, %r1424, %r1545, %r1546;
	// end inline asm
	// begin inline asm
	shfl.sync.up.b32 %r1422, %r1423, %r1424, %r1545, %r1546;
	// end inline asm
	mov.b64 	%rd758, {%r1417, %r1422};
	mov.b64 	%fd791, %rd758;
	setp.eq.s64 	%p176, %rd754, 0;
	add.f64 	%fd792, %fd788, %fd789;
	add.f64 	%fd793, %fd787, %fd790;
	add.f64 	%fd794, %fd786, %fd791;
	selp.f64 	%fd795, %fd794, %fd786, %p176;
	selp.f64 	%fd796, %fd793, %fd787, %p176;
	selp.f64 	%fd797, %fd792, %fd788, %p176;
	setp.lt.s32 	%p177, %r1291, 4;
	selp.f64 	%fd798, %fd786, %fd795, %p177;
	mov.b64 	%rd759, %fd798;
	mov.b64 	{%r1458, %r1463}, %rd759;
	selp.f64 	%fd799, %fd787, %fd796, %p177;
	mov.b64 	%rd760, %fd799;
	mov.b64 	{%r1448, %r1453}, %rd760;
	selp.f64 	%fd800, %fd788, %fd797, %p177;
	mov.b64 	%rd761, %fd800;
	mov.b64 	{%r1438, %r1443}, %rd761;
	selp.b64 	%rd762, 0, %rd755, %p177;
	add.s64 	%rd763, %rd762, %rd754;
	mov.b64 	{%r1428, %r1433}, %rd763;
	mov.b32 	%r1464, 8;
	// begin inline asm
	shfl.sync.up.b32 %r1427, %r1428, %r1464, %r1545, %r1546;
	// end inline asm
	// begin inline asm
	shfl.sync.up.b32 %r1432, %r1433, %r1464, %r1545, %r1546;
	// end inline asm
	mov.b64 	%rd764, {%r1427, %r1432};
	// begin inline asm
	shfl.sync.up.b32 %r1437, %r1438, %r1464, %r1545, %r1546;
	// end inline asm
	// begin inline asm
	shfl.sync.up.b32 %r1442, %r1443, %r1464, %r1545, %r1546;
	// end inline asm
	mov.b64 	%rd765, {%r1437, %r1442};
	mov.b64 	%fd801, %rd765;
	// begin inline asm
	shfl.sync.up.b32 %r1447, %r1448, %r1464, %r1545, %r1546;
	// end inline asm
	// begin inline asm
	shfl.sync.up.b32 %r1452, %r1453, %r1464, %r1545, %r1546;
	// end inline asm
	mov.b64 	%rd766, {%r1447, %r1452};
	mov.b64 	%fd802, %rd766;
	// begin inline asm
	shfl.sync.up.b32 %r1457, %r1458, %r1464, %r1545, %r1546;
	// end inline asm
	// begin inline asm
	shfl.sync.up.b32 %r1462, %r1463, %r1464, %r1545, %r1546;
	// end inline asm
	mov.b64 	%rd767, {%r1457, %r1462};
	mov.b64 	%fd803, %rd767;
	setp.eq.s64 	%p178, %rd763, 0;
	add.f64 	%fd804, %fd800, %fd801;
	add.f64 	%fd805, %fd799, %fd802;
	add.f64 	%fd806, %fd798, %fd803;
	selp.f64 	%fd807, %fd806, %fd798, %p178;
	selp.f64 	%fd808, %fd805, %fd799, %p178;
	selp.f64 	%fd809, %fd804, %fd800, %p178;
	setp.lt.s32 	%p179, %r1291, 8;
	selp.f64 	%fd810, %fd798, %fd807, %p179;
	mov.b64 	%rd768, %fd810;
	mov.b64 	{%r1498, %r1503}, %rd768;
	selp.f64 	%fd811, %fd799, %fd808, %p179;
	mov.b64 	%rd769, %fd811;
	mov.b64 	{%r1488, %r1493}, %rd769;
	selp.f64 	%fd812, %fd800, %fd809, %p179;
	mov.b64 	%rd770, %fd812;
	mov.b64 	{%r1478, %r1483}, %rd770;
	selp.b64 	%rd771, 0, %rd764, %p179;
	add.s64 	%rd772, %rd771, %rd763;
	mov.b64 	{%r1468, %r1473}, %rd772;
	mov.b32 	%r1504, 16;
	// begin inline asm
	shfl.sync.up.b32 %r1467, %r1468, %r1504, %r1545, %r1546;
	// end inline asm
	// begin inline asm
	shfl.sync.up.b32 %r1472, %r1473, %r1504, %r1545, %r1546;
	// end inline asm
	mov.b64 	%rd773, {%r1467, %r1472};
	// begin inline asm
	shfl.sync.up.b32 %r1477, %r1478, %r1504, %r1545, %r1546;
	// end inline asm
	// begin inline asm
	shfl.sync.up.b32 %r1482, %r1483, %r1504, %r1545, %r1546;
	// end inline asm
	mov.b64 	%rd774, {%r1477, %r1482};
	mov.b64 	%fd813, %rd774;
	// begin inline asm
	shfl.sync.up.b32 %r1487, %r1488, %r1504, %r1545, %r1546;
	// end inline asm
	// begin inline asm
	shfl.sync.up.b32 %r1492, %r1493, %r1504, %r1545, %r1546;
	// end inline asm
	mov.b64 	%rd775, {%r1487, %r1492};
	mov.b64 	%fd814, %rd775;
	// begin inline asm
	shfl.sync.up.b32 %r1497, %r1498, %r1504, %r1545, %r1546;
	// end inline asm
	// begin inline asm
	shfl.sync.up.b32 %r1502, %r1503, %r1504, %r1545, %r1546;
	// end inline asm
	mov.b64 	%rd776, {%r1497, %r1502};
	mov.b64 	%fd815, %rd776;
	setp.eq.s64 	%p180, %rd772, 0;
	add.f64 	%fd816, %fd812, %fd813;
	add.f64 	%fd817, %fd811, %fd814;
	add.f64 	%fd818, %fd810, %fd815;
	selp.f64 	%fd46, %fd818, %fd810, %p180;
	selp.f64 	%fd47, %fd817, %fd811, %p180;
	selp.f64 	%fd48, %fd816, %fd812, %p180;
	setp.lt.s32 	%p181, %r1291, 16;
	selp.f64 	%fd819, %fd810, %fd46, %p181;
	mov.b64 	%rd777, %fd819;
	mov.b64 	{%r1538, %r1543}, %rd777;
	selp.f64 	%fd820, %fd811, %fd47, %p181;
	mov.b64 	%rd778, %fd820;
	mov.b64 	{%r1528, %r1533}, %rd778;
	selp.f64 	%fd821, %fd812, %fd48, %p181;
	mov.b64 	%rd779, %fd821;
	mov.b64 	{%r1518, %r1523}, %rd779;
	selp.b64 	%rd780, 0, %rd773, %p181;
	add.s64 	%rd49, %rd780, %rd772;
	mov.b64 	{%r1508, %r1513}, %rd49;
	// begin inline asm
	shfl.sync.up.b32 %r1507, %r1508, %r1544, %r1545, %r1546;
	// end inline asm
	// begin inline asm
	shfl.sync.up.b32 %r1512, %r1513, %r1544, %r1545, %r1546;
	// end inline asm
	mov.b64 	%rd1147, {%r1507, %r1512};
	// begin inline asm
	shfl.sync.up.b32 %r1517, %r1518, %r1544, %r1545, %r1546;
	// end inline asm
	// begin inline asm
	shfl.sync.up.b32 %r1522, %r1523, %r1544, %r1545, %r1546;
	// end inline asm
	mov.b64 	%rd781, {%r1517, %r1522};
	mov.b64 	%fd1231, %rd781;
	// begin inline asm
	shfl.sync.up.b32 %r1527, %r1528, %r1544, %r1545, %r1546;
	// end inline asm
	// begin inline asm
	shfl.sync.up.b32 %r1532, %r1533, %r1544, %r1545, %r1546;
	// end inline asm
	mov.b64 	%rd782, {%r1527, %r1532};
	mov.b64 	%fd1230, %rd782;
	// begin inline asm
	shfl.sync.up.b32 %r1537, %r1538, %r1544, %r1545, %r1546;
	// end inline asm
	// begin inline asm
	shfl.sync.up.b32 %r1542, %r1543, %r1544, %r1545, %r1546;
	// end inline asm
	mov.b64 	%rd783, {%r1537, %r1542};
	mov.b64 	%fd1229, %rd783;
	setp.ne.s32 	%p182, %r1291, 31;
	@%p182 bra 	$L__BB3_37;
	shl.b32 	%r1547, %r16, 5;
	add.s32 	%r1549, %r1298, %r1547;
	mov.b64 	%rd784, %fd48;
	st.shared.v2.u64 	[%r1549], {%rd49, %rd784};
	st.shared.v2.f64 	[%r1549+16], {%fd47, %fd46};
$L__BB3_37:
	bar.sync 	0;
	ld.shared.v2.u64 	{%rd785, %rd786}, [_ZN6thrust24THRUST_300001_SM_1000_NS8cuda_cub4core6detail5shmemE];
	mov.b64 	%fd822, %rd786;
	ld.shared.v2.f64 	{%fd823, %fd824}, [_ZN6thrust24THRUST_300001_SM_1000_NS8cuda_cub4core6detail5shmemE+16];
	setp.eq.s32 	%p183, %r16, 1;
	selp.f64 	%fd825, %fd824, 0d0000000000000000, %p183;
	selp.f64 	%fd826, %fd823, 0d0000000000000000, %p183;
	selp.f64 	%fd827, %fd822, 0d0000000000000000, %p183;
	ld.shared.v2.u64 	{%rd787, %rd788}, [_ZN6thrust24THRUST_300001_SM_1000_NS8cuda_cub4core6detail5shmemE+32];
	mov.b64 	%fd828, %rd788;
	ld.shared.v2.f64 	{%fd829, %fd830}, [_ZN6thrust24THRUST_300001_SM_1000_NS8cuda_cub4core6detail5shmemE+48];
	add.s64 	%rd789, %rd787, %rd785;
	setp.eq.s64 	%p184, %rd787, 0;
	add.f64 	%fd831, %fd822, %fd828;
	add.f64 	%fd832, %fd823, %fd829;
	add.f64 	%fd833, %fd824, %fd830;
	selp.f64 	%fd834, %fd833, %fd830, %p184;
	selp.f64 	%fd835, %fd832, %fd829, %p184;
	selp.f64 	%fd836, %fd831, %fd828, %p184;
	setp.eq.s32 	%p185, %r16, 2;
	selp.f64 	%fd837, %fd834, %fd825, %p185;
	selp.f64 	%fd838, %fd835, %fd826, %p185;
	selp.f64 	%fd839, %fd836, %fd827, %p185;
	selp.b64 	%rd790, %rd789, %rd785, %p185;
	ld.shared.v2.u64 	{%rd791, %rd792}, [_ZN6thrust24THRUST_300001_SM_1000_NS8cuda_cub4core6detail5shmemE+64];
	mov.b64 	%fd840, %rd792;
	ld.shared.v2.f64 	{%fd841, %fd842}, [_ZN6thrust24THRUST_300001_SM_1000_NS8cuda_cub4core6detail5shmemE+80];
	add.s64 	%rd793, %rd791, %rd789;
	setp.eq.s64 	%p186, %rd791, 0;
	add.f64 	%fd843, %fd836, %fd840;
	add.f64 	%fd844, %fd835, %fd841;
	add.f64 	%fd845, %fd834, %fd842;
	selp.f64 	%fd846, %fd845, %fd842, %p186;
	selp.f64 	%fd847, %fd844, %fd841, %p186;
	selp.f64 	%fd848, %fd843, %fd840, %p186;
	setp.eq.s32 	%p187, %r16, 3;
	selp.f64 	%fd849, %fd846, %fd837, %p187;
	selp.f64 	%fd850, %fd847, %fd838, %p187;
	selp.f64 	%fd851, %fd848, %fd839, %p187;
	selp.b64 	%rd794, %rd793, %rd790, %p187;
	ld.shared.v2.u64 	{%rd795, %rd796}, [_ZN6thrust24THRUST_300001_SM_1000_NS8cuda_cub4core6detail5shmemE+96];
	mov.b64 	%fd852, %rd796;
	ld.shared.v2.f64 	{%fd853, %fd854}, [_ZN6thrust24THRUST_300001_SM_1000_NS8cuda_cub4core6detail5shmemE+112];
	add.s64 	%rd797, %rd795, %rd793;
	setp.eq.s64 	%p188, %rd795, 0;
	add.f64 	%fd855, %fd848, %fd852;
	add.f64 	%fd856, %fd847, %fd853;
	add.f64 	%fd857, %fd846, %fd854;
	selp.f64 	%fd858, %fd857, %fd854, %p188;
	selp.f64 	%fd859, %fd856, %fd853, %p188;
	selp.f64 	%fd860, %fd855, %fd852, %p188;
	setp.eq.s32 	%p189, %r16, 4;
	selp.f64 	%fd861, %fd858, %fd849, %p189;
	selp.f64 	%fd862, %fd859, %fd850, %p189;
	selp.f64 	%fd863, %fd860, %fd851, %p189;
	selp.b64 	%rd798, %rd797, %rd794, %p189;
	ld.shared.v2.u64 	{%rd799, %rd800}, [_ZN6thrust24THRUST_300001_SM_1000_NS8cuda_cub4core6detail5shmemE+128];
	mov.b64 	%fd864, %rd800;
	ld.shared.v2.f64 	{%fd865, %fd866}, [_ZN6thrust24THRUST_300001_SM_1000_NS8cuda_cub4core6detail5shmemE+144];
	add.s64 	%rd801, %rd799, %rd797;
	setp.eq.s64 	%p190, %rd799, 0;
	add.f64 	%fd867, %fd860, %fd864;
	add.f64 	%fd868, %fd859, %fd865;
	add.f64 	%fd869, %fd858, %fd866;
	selp.f64 	%fd870, %fd869, %fd866, %p190;
	selp.f64 	%fd871, %fd868, %fd865, %p190;
	selp.f64 	%fd872, %fd867, %fd864, %p190;
	setp.eq.s32 	%p191, %r16, 5;
	selp.f64 	%fd873, %fd870, %fd861, %p191;
	selp.f64 	%fd874, %fd871, %fd862, %p191;
	selp.f64 	%fd875, %fd872, %fd863, %p191;
	selp.b64 	%rd802, %rd801, %rd798, %p191;
	ld.shared.v2.u64 	{%rd803, %rd804}, [_ZN6thrust24THRUST_300001_SM_1000_NS8cuda_cub4core6detail5shmemE+160];
	mov.b64 	%fd876, %rd804;
	ld.shared.v2.f64 	{%fd877, %fd878}, [_ZN6thrust24THRUST_300001_SM_1000_NS8cuda_cub4core6detail5shmemE+176];
	add.s64 	%rd805, %rd803, %rd801;
	setp.eq.s64 	%p192, %rd803, 0;
	add.f64 	%fd879, %fd872, %fd876;
	add.f64 	%fd880, %fd871, %fd877;
	add.f64 	%fd881, %fd870, %fd878;
	selp.f64 	%fd882, %fd881, %fd878, %p192;
	selp.f64 	%fd883, %fd880, %fd877, %p192;
	selp.f64 	%fd884, %fd879, %fd876, %p192;
	setp.eq.s32 	%p193, %r16, 6;
	selp.f64 	%fd885, %fd882, %fd873, %p193;
	selp.f64 	%fd886, %fd883, %fd874, %p193;
	selp.f64 	%fd887, %fd884, %fd875, %p193;
	selp.b64 	%rd806, %rd805, %rd802, %p193;
	ld.shared.v2.u64 	{%rd807, %rd808}, [_ZN6thrust24THRUST_300001_SM_1000_NS8cuda_cub4core6detail5shmemE+192];
	mov.b64 	%fd888, %rd808;
	ld.shared.v2.f64 	{%fd889, %fd890}, [_ZN6thrust24THRUST_300001_SM_1000_NS8cuda_cub4core6detail5shmemE+208];
	add.s64 	%rd809, %rd807, %rd805;
	setp.eq.s64 	%p194, %rd807, 0;
	add.f64 	%fd891, %fd884, %fd888;
	add.f64 	%fd892, %fd883, %fd889;
	add.f64 	%fd893, %fd882, %fd890;
	selp.f64 	%fd894, %fd893, %fd890, %p194;
	selp.f64 	%fd895, %fd892, %fd889, %p194;
	selp.f64 	%fd896, %fd891, %fd888, %p194;
	setp.eq.s32 	%p195, %r16, 7;
	selp.f64 	%fd52, %fd894, %fd885, %p195;
	selp.f64 	%fd53, %fd895, %fd886, %p195;
	selp.f64 	%fd54, %fd896, %fd887, %p195;
	selp.b64 	%rd51, %rd809, %rd806, %p195;
	ld.shared.v2.u64 	{%rd810, %rd811}, [_ZN6thrust24THRUST_300001_SM_1000_NS8cuda_cub4core6detail5shmemE+224];
	mov.b64 	%fd897, %rd811;
	ld.shared.v2.f64 	{%fd898, %fd899}, [_ZN6thrust24THRUST_300001_SM_1000_NS8cuda_cub4core6detail5shmemE+240];
	add.s64 	%rd52, %rd810, %rd809;
	setp.eq.s64 	%p196, %rd810, 0;
	add.f64 	%fd900, %fd896, %fd897;
	add.f64 	%fd901, %fd895, %fd898;
	add.f64 	%fd902, %fd894, %fd899;
	selp.f64 	%fd55, %fd902, %fd899, %p196;
	selp.f64 	%fd56, %fd901, %fd898, %p196;
	selp.f64 	%fd57, %fd900, %fd897, %p196;
	setp.lt.u32 	%p197, %r14, 32;
	@%p197 bra 	$L__BB3_39;
	setp.eq.s64 	%p198, %rd1147, 0;
	add.f64 	%fd903, %fd54, %fd1231;
	add.f64 	%fd904, %fd53, %fd1230;
	add.f64 	%fd905, %fd52, %fd1229;
	selp.f64 	%fd906, %fd905, %fd1229, %p198;
	selp.f64 	%fd907, %fd904, %fd1230, %p198;
	selp.f64 	%fd908, %fd903, %fd1231, %p198;
	setp.eq.s32 	%p199, %r1291, 0;
	selp.f64 	%fd1229, %fd52, %fd906, %p199;
	selp.f64 	%fd1230, %fd53, %fd907, %p199;
	selp.f64 	%fd1231, %fd54, %fd908, %p199;
	selp.b64 	%rd812, 0, %rd1147, %p199;
	add.s64 	%rd1147, %rd51, %rd812;
	bra.uni 	$L__BB3_83;
$L__BB3_39:
	setp.ne.s32 	%p200, %r14, 0;
	mul.wide.u32 	%rd813, %r1, 4;
	add.s64 	%rd54, %rd259, %rd813;
	@%p200 bra 	$L__BB3_41;
	st.shared.u64 	[_ZN6thrust24THRUST_300001_SM_1000_NS8cuda_cub4core6detail5shmemE+392], %rd52;
	st.shared.v2.f64 	[_ZN6thrust24THRUST_300001_SM_1000_NS8cuda_cub4core6detail5shmemE+400], {%fd57, %fd56};
	st.shared.f64 	[_ZN6thrust24THRUST_300001_SM_1000_NS8cuda_cub4core6detail5shmemE+416], %fd55;
	mul.wide.u32 	%rd823, %r1, 32;
	add.s64 	%rd824, %rd260, %rd823;
	add.s64 	%rd814, %rd824, 1024;
	mov.b64 	%rd817, %fd57;
	mov.b64 	%rd819, %fd56;
	mov.b64 	%rd821, %fd55;
	// begin inline asm
	st.cg.u64 [%rd814], %rd52;
	// end inline asm
	add.s64 	%rd816, %rd824, 1032;
	// begin inline asm
	st.cg.u64 [%rd816], %rd817;
	// end inline asm
	add.s64 	%rd818, %rd824, 1040;
	// begin inline asm
	st.cg.u64 [%rd818], %rd819;
	// end inline asm
	add.s64 	%rd820, %rd824, 1048;
	// begin inline asm
	st.cg.u64 [%rd820], %rd821;
	// end inline asm
	add.s64 	%rd822, %rd54, 128;
	mov.b32 	%r1550, 100;
	// begin inline asm
	st.release.gpu.u32 [%rd822], %r1550;
	// end inline asm
$L__BB3_41:
	not.b32 	%r29, %r14;
	add.s32 	%r2299, %r1, %r29;
	mov.u32 	%r1551, %nctaid.x;
	setp.gt.u32 	%p201, %r1551, 499;
	@%p201 bra 	$L__BB3_43;
	membar.cta;
	bra.uni 	$L__BB3_44;
$L__BB3_43:
	mov.b32 	%r1552, 450;
	// begin inline asm
	nanosleep.u32 %r1552;
	// end inline asm
$L__BB3_44:
	mul.wide.s32 	%rd825, %r29, 4;
	add.s64 	%rd826, %rd54, %rd825;
	add.s64 	%rd55, %rd826, 128;
$L__BB3_45:
	// begin inline asm
	ld.relaxed.gpu.u32 %r2298, [%rd55];
	// end inline asm
	membar.gl;
	setp.eq.s32 	%p202, %r2298, 99;
	mov.b32 	%r1554, -1;
	vote.sync.any.pred 	%p203, %p202, %r1554;
	@%p203 bra 	$L__BB3_45;
	mov.f64 	%fd1190, 0d0000000000000000;
	setp.eq.s32 	%p204, %r2298, 101;
	@%p204 bra 	$L__BB3_49;
	setp.ne.s32 	%p205, %r2298, 100;
	mov.f64 	%fd1191, %fd1190;
	mov.f64 	%fd1192, %fd1190;
	@%p205 bra 	$L__BB3_50;
	mul.wide.s32 	%rd847, %r2299, 32;
	add.s64 	%rd848, %rd260, %rd847;
	add.s64 	%rd840, %rd848, 1024;
	// begin inline asm
	ld.cg.u64 %rd1133, [%rd840];
	// end inline asm
	add.s64 	%rd842, %rd848, 1032;
	// begin inline asm
	ld.cg.u64 %rd841, [%rd842];
	// end inline asm
	add.s64 	%rd844, %rd848, 1040;
	// begin inline asm
	ld.cg.u64 %rd843, [%rd844];
	// end inline asm
	add.s64 	%rd846, %rd848, 1048;
	// begin inline asm
	ld.cg.u64 %rd845, [%rd846];
	// end inline asm
	mov.b64 	%fd1192, %rd841;
	mov.b64 	%fd1191, %rd843;
	mov.b64 	%fd1190, %rd845;
	bra.uni 	$L__BB3_50;
$L__BB3_49:
	mul.wide.s32 	%rd837, %r2299, 32;
	add.s64 	%rd838, %rd261, %rd837;
	add.s64 	%rd830, %rd838, 1024;
	// begin inline asm
	ld.cg.u64 %rd1133, [%rd830];
	// end inline asm
	add.s64 	%rd832, %rd838, 1032;
	// begin inline asm
	ld.cg.u64 %rd831, [%rd832];
	// end inline asm
	add.s64 	%rd834, %rd838, 1040;
	// begin inline asm
	ld.cg.u64 %rd833, [%rd834];
	// end inline asm
	add.s64 	%rd836, %rd838, 1048;
	// begin inline asm
	ld.cg.u64 %rd835, [%rd836];
	// end inline asm
	mov.b64 	%fd1192, %rd831;
	mov.b64 	%fd1191, %rd833;
	mov.b64 	%fd1190, %rd835;
$L__BB3_50:
	setp.eq.s32 	%p206, %r2298, 101;
	mov.b32 	%r1596, -1;
	vote.sync.ballot.b32 	%r1597, %p206, %r1596;
	// begin inline asm
	mov.u32 %r1556, %lanemask_ge;
	// end inline asm
	and.b32  	%r1598, %r1597, %r1556;
	or.b32  	%r1599, %r1598, -2147483648;
	add.s32 	%r1600, %r1599, -1;
	not.b32 	%r1601, %r1599;
	and.b32  	%r1602, %r1601, %r1600;
	popc.b32 	%r33, %r1602;
	mov.b64 	{%r1558, %r1563}, %rd1133;
	mov.b32 	%r1594, 1;
	// begin inline asm
	shfl.sync.down.b32 %r1557, %r1558, %r1594, %r33, %r1596;
	// end inline asm
	// begin inline asm
	shfl.sync.down.b32 %r1562, %r1563, %r1594, %r33, %r1596;
	// end inline asm
	mov.b64 	%rd849, %fd1192;
	mov.b64 	{%r1568, %r1573}, %rd849;
	// begin inline asm
	shfl.sync.down.b32 %r1567, %r1568, %r1594, %r33, %r1596;
	// end inline asm
	// begin inline asm
	shfl.sync.down.b32 %r1572, %r1573, %r1594, %r33, %r1596;
	// end inline asm
	mov.b64 	%rd850, %fd1191;
	mov.b64 	{%r1578, %r1583}, %rd850;
	// begin inline asm
	shfl.sync.down.b32 %r1577, %r1578, %r1594, %r33, %r1596;
	// end inline asm
	// begin inline asm
	shfl.sync.down.b32 %r1582, %r1583, %r1594, %r33, %r1596;
	// end inline asm
	mov.b64 	%rd851, %fd1190;
	mov.b64 	{%r1588, %r1593}, %rd851;
	// begin inline asm
	shfl.sync.down.b32 %r1587, %r1588, %r1594, %r33, %r1596;
	// end inline asm
	// begin inline asm
	shfl.sync.down.b32 %r1592, %r1593, %r1594, %r33, %r1596;
	// end inline asm
	setp.ge.s32 	%p208, %r1291, %r33;
	@%p208 bra 	$L__BB3_52;
	mov.b64 	%rd852, {%r1587, %r1592};
	mov.b64 	%fd910, %rd852;
	mov.b64 	%rd853, {%r1577, %r1582};
	mov.b64 	%fd911, %rd853;
	mov.b64 	%rd854, {%r1567, %r1572};
	mov.b64 	%fd912, %rd854;
	mov.b64 	%rd855, {%r1557, %r1562};
	add.s64 	%rd59, %rd1133, %rd855;
	setp.eq.s64 	%p209, %rd1133, 0;
	add.f64 	%fd913, %fd1192, %fd912;
	add.f64 	%fd914, %fd1191, %fd911;
	add.f64 	%fd915, %fd1190, %fd910;
	selp.f64 	%fd1190, %fd915, %fd1190, %p209;
	selp.f64 	%fd1191, %fd914, %fd1191, %p209;
	selp.f64 	%fd1192, %fd913, %fd1192, %p209;
	mov.u64 	%rd1133, %rd59;
$L__BB3_52:
	mov.b64 	{%r1604, %r1609}, %rd1133;
	mov.b32 	%r1640, 2;
	mov.b32 	%r1642, -1;
	// begin inline asm
	shfl.sync.down.b32 %r1603, %r1604, %r1640, %r33, %r1642;
	// end inline asm
	// begin inline asm
	shfl.sync.down.b32 %r1608, %r1609, %r1640, %r33, %r1642;
	// end inline asm
	mov.b64 	%rd856, %fd1192;
	mov.b64 	{%r1614, %r1619}, %rd856;
	// begin inline asm
	shfl.sync.down.b32 %r1613, %r1614, %r1640, %r33, %r1642;
	// end inline asm
	// begin inline asm
	shfl.sync.down.b32 %r1618, %r1619, %r1640, %r33, %r1642;
	// end inline asm
	mov.b64 	%rd857, %fd1191;
	mov.b64 	{%r1624, %r1629}, %rd857;
	// begin inline asm
	shfl.sync.down.b32 %r1623, %r1624, %r1640, %r33, %r1642;
	// end inline asm
	// begin inline asm
	shfl.sync.down.b32 %r1628, %r1629, %r1640, %r33, %r1642;
	// end inline asm
	mov.b64 	%rd858, %fd1190;
	mov.b64 	{%r1634, %r1639}, %rd858;
	// begin inline asm
	shfl.sync.down.b32 %r1633, %r1634, %r1640, %r33, %r1642;
	// end inline asm
	// begin inline asm
	shfl.sync.down.b32 %r1638, %r1639, %r1640, %r33, %r1642;
	// end inline asm
	add.s32 	%r50, %r1291, 2;
	setp.gt.s32 	%p210, %r50, %r33;
	@%p210 bra 	$L__BB3_54;
	mov.b64 	%rd859, {%r1633, %r1638};
	mov.b64 	%fd916, %rd859;
	mov.b64 	%rd860, {%r1623, %r1628};
	mov.b64 	%fd917, %rd860;
	mov.b64 	%rd861, {%r1613, %r1618};
	mov.b64 	%fd918, %rd861;
	mov.b64 	%rd862, {%r1603, %r1608};
	add.s64 	%rd61, %rd1133, %rd862;
	setp.eq.s64 	%p211, %rd1133, 0;
	add.f64 	%fd919, %fd1192, %fd918;
	add.f64 	%fd920, %fd1191, %fd917;
	add.f64 	%fd921, %fd1190, %fd916;
	selp.f64 	%fd1190, %fd921, %fd1190, %p211;
	selp.f64 	%fd1191, %fd920, %fd1191, %p211;
	selp.f64 	%fd1192, %fd919, %fd1192, %p211;
	mov.u64 	%rd1133, %rd61;
$L__BB3_54:
	mov.b64 	{%r1644, %r1649}, %rd1133;
	mov.b32 	%r1680, 4;
	mov.b32 	%r1682, -1;
	// begin inline asm
	shfl.sync.down.b32 %r1643, %r1644, %r1680, %r33, %r1682;
	// end inline asm
	// begin inline asm
	shfl.sync.down.b32 %r1648, %r1649, %r1680, %r33, %r1682;
	// end inline asm
	mov.b64 	%rd863, %fd1192;
	mov.b64 	{%r1654, %r1659}, %rd863;
	// begin inline asm
	shfl.sync.down.b32 %r1653, %r1654, %r1680, %r33, %r1682;
	// end inline asm
	// begin inline asm
	shfl.sync.down.b32 %r1658, %r1659, %r1680, %r33, %r1682;
	// end inline asm
	mov.b64 	%rd864, %fd1191;
	mov.b64 	{%r1664, %r1669}, %rd864;
	// begin inline asm
	shfl.sync.down.b32 %r1663, %r1664, %r1680, %r33, %r1682;
	// end inline asm
	// begin inline asm
	shfl.sync.down.b32 %r1668, %r1669, %r1680, %r33, %r1682;
	// end inline asm
	mov.b64 	%rd865, %fd1190;
	mov.b64 	{%r1674, %r1679}, %rd865;
	// begin inline asm
	shfl.sync.down.b32 %r1673, %r1674, %r1680, %r33, %r1682;
	// end inline asm
	// begin inline asm
	shfl.sync.down.b32 %r1678, %r1679, %r1680, %r33, %r1682;
	// end inline asm
	add.s32 	%r59, %r1291, 4;
	setp.gt.s32 	%p212, %r59, %r33;
	@%p212 bra 	$L__BB3_56;
	mov.b64 	%rd866, {%r1673, %r1678};
	mov.b64 	%fd922, %rd866;
	mov.b64 	%rd867, {%r1663, %r1668};
	mov.b64 	%fd923, %rd867;
	mov.b64 	%rd868, {%r1653, %r1658};
	mov.b64 	%fd924, %rd868;
	mov.b64 	%rd869, {%r1643, %r1648};
	add.s64 	%rd63, %rd1133, %rd869;
	setp.eq.s64 	%p213, %rd1133, 0;
	add.f64 	%fd925, %fd1192, %fd924;
	add.f64 	%fd926, %fd1191, %fd923;
	add.f64 	%fd927, %fd1190, %fd922;
	selp.f64 	%fd1190, %fd927, %fd1190, %p213;
	selp.f64 	%fd1191, %fd926, %fd1191, %p213;
	selp.f64 	%fd1192, %fd925, %fd1192, %p213;
	mov.u64 	%rd1133, %rd63;
$L__BB3_56:
	mov.b64 	{%r1684, %r1689}, %rd1133;
	mov.b32 	%r1720, 8;
	mov.b32 	%r1722, -1;
	// begin inline asm
	shfl.sync.down.b32 %r1683, %r1684, %r1720, %r33, %r1722;
	// end inline asm
	// begin inline asm
	shfl.sync.down.b32 %r1688, %r1689, %r1720, %r33, %r1722;
	// end inline asm
	mov.b64 	%rd870, %fd1192;
	mov.b64 	{%r1694, %r1699}, %rd870;
	// begin inline asm
	shfl.sync.down.b32 %r1693, %r1694, %r1720, %r33, %r1722;
	// end inline asm
	// begin inline asm
	shfl.sync.down.b32 %r1698, %r1699, %r1720, %r33, %r1722;
	// end inline asm
	mov.b64 	%rd871, %fd1191;
	mov.b64 	{%r1704, %r1709}, %rd871;
	// begin inline asm
	shfl.sync.down.b32 %r1703, %r1704, %r1720, %r33, %r1722;
	// end inline asm
	// begin inline asm
	shfl.sync.down.b32 %r1708, %r1709, %r1720, %r33, %r1722;
	// end inline asm
	mov.b64 	%rd872, %fd1190;
	mov.b64 	{%r1714, %r1719}, %rd872;
	// begin inline asm
	shfl.sync.down.b32 %r1713, %r1714, %r1720, %r33, %r1722;
	// end inline asm
	// begin inline asm
	shfl.sync.down.b32 %r1718, %r1719, %r1720, %r33, %r1722;
	// end inline asm
	add.s32 	%r68, %r1291, 8;
	setp.gt.s32 	%p214, %r68, %r33;
	@%p214 bra 	$L__BB3_58;
	mov.b64 	%rd873, {%r1713, %r1718};
	mov.b64 	%fd928, %rd873;
	mov.b64 	%rd874, {%r1703, %r1708};
	mov.b64 	%fd929, %rd874;
	mov.b64 	%rd875, {%r1693, %r1698};
	mov.b64 	%fd930, %rd875;
	mov.b64 	%rd876, {%r1683, %r1688};
	add.s64 	%rd65, %rd1133, %rd876;
	setp.eq.s64 	%p215, %rd1133, 0;
	add.f64 	%fd931, %fd1192, %fd930;
	add.f64 	%fd932, %fd1191, %fd929;
	add.f64 	%fd933, %fd1190, %fd928;
	selp.f64 	%fd1192, %fd931, %fd1192, %p215;
	selp.f64 	%fd1191, %fd932, %fd1191, %p215;
	selp.f64 	%fd1190, %fd933, %fd1190, %p215;
	mov.u64 	%rd1133, %rd65;
$L__BB3_58:
	mov.b64 	{%r1724, %r1729}, %rd1133;
	mov.b32 	%r1760, 16;
	mov.b32 	%r1762, -1;
	// begin inline asm
	shfl.sync.down.b32 %r1723, %r1724, %r1760, %r33, %r1762;
	// end inline asm
	// begin inline asm
	shfl.sync.down.b32 %r1728, %r1729, %r1760, %r33, %r1762;
	// end inline asm
	mov.b64 	%rd877, %fd1192;
	mov.b64 	{%r1734, %r1739}, %rd877;
	// begin inline asm
	shfl.sync.down.b32 %r1733, %r1734, %r1760, %r33, %r1762;
	// end inline asm
	// begin inline asm
	shfl.sync.down.b32 %r1738, %r1739, %r1760, %r33, %r1762;
	// end inline asm
	mov.b64 	%rd878, %fd1191;
	mov.b64 	{%r1744, %r1749}, %rd878;
	// begin inline asm
	shfl.sync.down.b32 %r1743, %r1744, %r1760, %r33, %r1762;
	// end inline asm
	// begin inline asm
	shfl.sync.down.b32 %r1748, %r1749, %r1760, %r33, %r1762;
	// end inline asm
	mov.b64 	%rd879, %fd1190;
	mov.b64 	{%r1754, %r1759}, %rd879;
	// begin inline asm
	shfl.sync.down.b32 %r1753, %r1754, %r1760, %r33, %r1762;
	// end inline asm
	// begin inline asm
	shfl.sync.down.b32 %r1758, %r1759, %r1760, %r33, %r1762;
	// end inline asm
	add.s32 	%r77, %r1291, 16;
	setp.gt.s32 	%p216, %r77, %r33;
	@%p216 bra 	$L__BB3_60;
	mov.b64 	%rd880, {%r1753, %r1758};
	mov.b64 	%fd934, %rd880;
	mov.b64 	%rd881, {%r1743, %r1748};
	mov.b64 	%fd935, %rd881;
	mov.b64 	%rd882, {%r1733, %r1738};
	mov.b64 	%fd936, %rd882;
	mov.b64 	%rd883, {%r1723, %r1728};
	add.s64 	%rd67, %rd1133, %rd883;
	setp.eq.s64 	%p217, %rd1133, 0;
	add.f64 	%fd937, %fd1192, %fd936;
	add.f64 	%fd938, %fd1191, %fd935;
	add.f64 	%fd939, %fd1190, %fd934;
	selp.f64 	%fd1192, %fd937, %fd1192, %p217;
	selp.f64 	%fd1191, %fd938, %fd1191, %p217;
	selp.f64 	%fd1190, %fd939, %fd1190, %p217;
	mov.u64 	%rd1133, %rd67;
$L__BB3_60:
$L__BB3_61:
	setp.ne.s32 	%p218, %r2298, 101;
	mov.b32 	%r1763, -1;
	vote.sync.all.pred 	%p219, %p218, %r1763;
	not.pred 	%p220, %p219;
	@%p220 bra 	$L__BB3_79;
	mul.wide.s32 	%rd927, %r2299, 4;
	add.s64 	%rd72, %rd259, %rd927;
$L__BB3_63:
	// begin inline asm
	ld.relaxed.gpu.u32 %r2298, [%rd72];
	// end inline asm
	membar.gl;
	setp.eq.s32 	%p240, %r2298, 99;
	mov.b32 	%r1797, -1;
	vote.sync.any.pred 	%p241, %p240, %r1797;
	@%p241 bra 	$L__BB3_63;
	mov.f64 	%fd1211, 0d0000000000000000;
	setp.eq.s32 	%p242, %r2298, 101;
	@%p242 bra 	$L__BB3_67;
	setp.ne.s32 	%p243, %r2298, 100;
	mov.f64 	%fd1212, %fd1211;
	mov.f64 	%fd1213, %fd1211;
	@%p243 bra 	$L__BB3_68;
	mul.wide.s32 	%rd946, %r2299, 32;
	add.s64 	%rd939, %rd260, %rd946;
	// begin inline asm
	ld.cg.u64 %rd1141, [%rd939];
	// end inline asm
	add.s64 	%rd941, %rd939, 8;
	// begin inline asm
	ld.cg.u64 %rd940, [%rd941];
	// end inline asm
	add.s64 	%rd943, %rd939, 16;
	// begin inline asm
	ld.cg.u64 %rd942, [%rd943];
	// end inline asm
	add.s64 	%rd945, %rd939, 24;
	// begin inline asm
	ld.cg.u64 %rd944, [%rd945];
	// end inline asm
	mov.b64 	%fd1211, %rd940;
	mov.b64 	%fd1212, %rd942;
	mov.b64 	%fd1213, %rd944;
	bra.uni 	$L__BB3_68;
$L__BB3_67:
	mul.wide.s32 	%rd937, %r2299, 32;
	add.s64 	%rd930, %rd261, %rd937;
	// begin inline asm
	ld.cg.u64 %rd1141, [%rd930];
	// end inline asm
	add.s64 	%rd932, %rd930, 8;
	// begin inline asm
	ld.cg.u64 %rd931, [%rd932];
	// end inline asm
	add.s64 	%rd934, %rd930, 16;
	// begin inline asm
	ld.cg.u64 %rd933, [%rd934];
	// end inline asm
	add.s64 	%rd936, %rd930, 24;
	// begin inline asm
	ld.cg.u64 %rd935, [%rd936];
	// end inline asm
	mov.b64 	%fd1211, %rd931;
	mov.b64 	%fd1212, %rd933;
	mov.b64 	%fd1213, %rd935;
$L__BB3_68:
	mov.b32 	%r1838, -1;
	vote.sync.ballot.b32 	%r1839, %p242, %r1838;
	and.b32  	%r1840, %r1839, %r1556;
	or.b32  	%r1841, %r1840, -2147483648;
	add.s32 	%r1842, %r1841, -1;
	not.b32 	%r1843, %r1841;
	and.b32  	%r1844, %r1843, %r1842;
	popc.b32 	%r81, %r1844;
	mov.b64 	{%r1800, %r1805}, %rd1141;
	mov.b32 	%r1836, 1;
	// begin inline asm
	shfl.sync.down.b32 %r1799, %r1800, %r1836, %r81, %r1838;
	// end inline asm
	// begin inline asm
	shfl.sync.down.b32 %r1804, %r1805, %r1836, %r81, %r1838;
	// end inline asm
	mov.b64 	%rd947, %fd1211;
	mov.b64 	{%r1810, %r1815}, %rd947;
	// begin inline asm
	shfl.sync.down.b32 %r1809, %r1810, %r1836, %r81, %r1838;
	// end inline asm
	// begin inline asm
	shfl.sync.down.b32 %r1814, %r1815, %r1836, %r81, %r1838;
	// end inline asm
	mov.b64 	%rd948, %fd1212;
	mov.b64 	{%r1820, %r1825}, %rd948;
	// begin inline asm
	shfl.sync.down.b32 %r1819, %r1820, %r1836, %r81, %r1838;
	// end inline asm
	// begin inline asm
	shfl.sync.down.b32 %r1824, %r1825, %r1836, %r81, %r1838;
	// end inline asm
	mov.b64 	%rd949, %fd1213;
	mov.b64 	{%r1830, %r1835}, %rd949;
	// begin inline asm
	shfl.sync.down.b32 %r1829, %r1830, %r1836, %r81, %r1838;
	// end inline asm
	// begin inline asm
	shfl.sync.down.b32 %r1834, %r1835, %r1836, %r81, %r1838;
	// end inline asm
	setp.ge.s32 	%p246, %r1291, %r81;
	mov.u64 	%rd1143, %rd1141;
	@%p246 bra 	$L__BB3_70;
	mov.b64 	%rd950, {%r1829, %r1834};
	mov.b64 	%fd974, %rd950;
	mov.b64 	%rd951, {%r1819, %r1824};
	mov.b64 	%fd975, %rd951;
	mov.b64 	%rd952, {%r1809, %r1814};
	mov.b64 	%fd976, %rd952;
	mov.b64 	%rd953, {%r1799, %r1804};
	add.s64 	%rd1143, %rd1141, %rd953;
	setp.eq.s64 	%p247, %rd1141, 0;
	add.f64 	%fd977, %fd1211, %fd976;
	add.f64 	%fd978, %fd1212, %fd975;
	add.f64 	%fd979, %fd1213, %fd974;
	selp.f64 	%fd1211, %fd977, %fd1211, %p247;
	selp.f64 	%fd1212, %fd978, %fd1212, %p247;
	selp.f64 	%fd1213, %fd979, %fd1213, %p247;
$L__BB3_70:
	mov.b64 	{%r1846, %r1851}, %rd1143;
	mov.b32 	%r1882, 2;
	mov.b32 	%r1884, -1;
	// begin inline asm
	shfl.sync.down.b32 %r1845, %r1846, %r1882, %r81, %r1884;
	// end inline asm
	// begin inline asm
	shfl.sync.down.b32 %r1850, %r1851, %r1882, %r81, %r1884;
	// end inline asm
	mov.b64 	%rd954, %fd1211;
	mov.b64 	{%r1856, %r1861}, %rd954;
	// begin inline asm
	shfl.sync.down.b32 %r1855, %r1856, %r1882, %r81, %r1884;
	// end inline asm
	// begin inline asm
	shfl.sync.down.b32 %r1860, %r1861, %r1882, %r81, %r1884;
	// end inline asm
	mov.b64 	%rd955, %fd1212;
	mov.b64 	{%r1866, %r1871}, %rd955;
	// begin inline asm
	shfl.sync.down.b32 %r1865, %r1866, %r1882, %r81, %r1884;
	// end inline asm
	// begin inline asm
	shfl.sync.down.b32 %r1870, %r1871, %r1882, %r81, %r1884;
	// end inline asm
	mov.b64 	%rd956, %fd1213;
	mov.b64 	{%r1876, %r1881}, %rd956;
	// begin inline asm
	shfl.sync.down.b32 %r1875, %r1876, %r1882, %r81, %r1884;
	// end inline asm
	// begin inline asm
	shfl.sync.down.b32 %r1880, %r1881, %r1882, %r81, %r1884;
	// end inline asm
	setp.gt.s32 	%p248, %r50, %r81;
	@%p248 bra 	$L__BB3_72;
	mov.b64 	%rd957, {%r1875, %r1880};
	mov.b64 	%fd980, %rd957;
	mov.b64 	%rd958, {%r1865, %r1870};
	mov.b64 	%fd981, %rd958;
	mov.b64 	%rd959, {%r1855, %r1860};
	mov.b64 	%fd982, %rd959;
	mov.b64 	%rd960, {%r1845, %r1850};
	add.s64 	%rd78, %rd1143, %rd960;
	setp.eq.s64 	%p249, %rd1143, 0;
	add.f64 	%fd983, %fd1211, %fd982;
	add.f64 	%fd984, %fd1212, %fd981;
	add.f64 	%fd985, %fd1213, %fd980;
	selp.f64 	%fd1211, %fd983, %fd1211, %p249;
	selp.f64 	%fd1212, %fd984, %fd1212, %p249;
	selp.f64 	%fd1213, %fd985, %fd1213, %p249;
	mov.u64 	%rd1143, %rd78;
$L__BB3_72:
	mov.b64 	{%r1886, %r1891}, %rd1143;
	mov.b32 	%r1922, 4;
	mov.b32 	%r1924, -1;
	// begin inline asm
	shfl.sync.down.b32 %r1885, %r1886, %r1922, %r81, %r1924;
	// end inline asm
	// begin inline asm
	shfl.sync.down.b32 %r1890, %r1891, %r1922, %r81, %r1924;
	// end inline asm
	mov.b64 	%rd961, %fd1211;
	mov.b64 	{%r1896, %r1901}, %rd961;
	// begin inline asm
	shfl.sync.down.b32 %r1895, %r1896, %r1922, %r81, %r1924;
	// end inline asm
	// begin inline asm
	shfl.sync.down.b32 %r1900, %r1901, %r1922, %r81, %r1924;
	// end inline asm
	mov.b64 	%rd962, %fd1212;
	mov.b64 	{%r1906, %r1911}, %rd962;
	// begin inline asm
	shfl.sync.down.b32 %r1905, %r1906, %r1922, %r81, %r1924;
	// end inline asm
	// begin inline asm
	shfl.sync.down.b32 %r1910, %r1911, %r1922, %r81, %r1924;
	// end inline asm
	mov.b64 	%rd963, %fd1213;
	mov.b64 	{%r1916, %r1921}, %rd963;
	// begin inline asm
	shfl.sync.down.b32 %r1915, %r1916, %r1922, %r81, %r1924;
	// end inline asm
	// begin inline asm
	shfl.sync.down.b32 %r1920, %r1921, %r1922, %r81, %r1924;
	// end inline asm
	setp.gt.s32 	%p250, %r59, %r81;
	@%p250 bra 	$L__BB3_74;
	mov.b64 	%rd964, {%r1915, %r1920};
	mov.b64 	%fd986, %rd964;
	mov.b64 	%rd965, {%r1905, %r1910};
	mov.b64 	%fd987, %rd965;
	mov.b64 	%rd966, {%r1895, %r1900};
	mov.b64 	%fd988, %rd966;
	mov.b64 	%rd967, {%r1885, %r1890};
	add.s64 	%rd80, %rd1143, %rd967;
	setp.eq.s64 	%p251, %rd1143, 0;
	add.f64 	%fd989, %fd1211, %fd988;
	add.f64 	%fd990, %fd1212, %fd987;
	add.f64 	%fd991, %fd1213, %fd986;
	selp.f64 	%fd1211, %fd989, %fd1211, %p251;
	selp.f64 	%fd1212, %fd990, %fd1212, %p251;
	selp.f64 	%fd1213, %fd991, %fd1213, %p251;
	mov.u64 	%rd1143, %rd80;
$L__BB3_74:
	mov.b64 	{%r1926, %r1931}, %rd1143;
	mov.b32 	%r1962, 8;
	mov.b32 	%r1964, -1;
	// begin inline asm
	shfl.sync.down.b32 %r1925, %r1926, %r1962, %r81, %r1964;
	// end inline asm
	// begin inline asm
	shfl.sync.down.b32 %r1930, %r1931, %r1962, %r81, %r1964;
	// end inline asm
	mov.b64 	%rd968, %fd1211;
	mov.b64 	{%r1936, %r1941}, %rd968;
	// begin inline asm
	shfl.sync.down.b32 %r1935, %r1936, %r1962, %r81, %r1964;
	// end inline asm
	// begin inline asm
	shfl.sync.down.b32 %r1940, %r1941, %r1962, %r81, %r1964;
	// end inline asm
	mov.b64 	%rd969, %fd1212;
	mov.b64 	{%r1946, %r1951}, %rd969;
	// begin inline asm
	shfl.sync.down.b32 %r1945, %r1946, %r1962, %r81, %r1964;
	// end inline asm
	// begin inline asm
	shfl.sync.down.b32 %r1950, %r1951, %r1962, %r81, %r1964;
	// end inline asm
	mov.b64 	%rd970, %fd1213;
	mov.b64 	{%r1956, %r1961}, %rd970;
	// begin inline asm
	shfl.sync.down.b32 %r1955, %r1956, %r1962, %r81, %r1964;
	// end inline asm
	// begin inline asm
	shfl.sync.down.b32 %r1960, %r1961, %r1962, %r81, %r1964;
	// end inline asm
	setp.gt.s32 	%p252, %r68, %r81;
	@%p252 bra 	$L__BB3_76;
	mov.b64 	%rd971, {%r1955, %r1960};
	mov.b64 	%fd992, %rd971;
	mov.b64 	%rd972, {%r1945, %r1950};
	mov.b64 	%fd993, %rd972;
	mov.b64 	%rd973, {%r1935, %r1940};
	mov.b64 	%fd994, %rd973;
	mov.b64 	%rd974, {%r1925, %r1930};
	add.s64 	%rd82, %rd1143, %rd974;
	setp.eq.s64 	%p253, %rd1143, 0;
	add.f64 	%fd995, %fd1211, %fd994;
	add.f64 	%fd996, %fd1212, %fd993;
	add.f64 	%fd997, %fd1213, %fd992;
	selp.f64 	%fd1211, %fd995, %fd1211, %p253;
	selp.f64 	%fd1212, %fd996, %fd1212, %p253;
	selp.f64 	%fd1213, %fd997, %fd1213, %p253;
	mov.u64 	%rd1143, %rd82;
$L__BB3_76:
	mov.b64 	{%r1966, %r1971}, %rd1143;
	mov.b32 	%r2002, 16;
	mov.b32 	%r2004, -1;
	// begin inline asm
	shfl.sync.down.b32 %r1965, %r1966, %r2002, %r81, %r2004;
	// end inline asm
	// begin inline asm
	shfl.sync.down.b32 %r1970, %r1971, %r2002, %r81, %r2004;
	// end inline asm
	mov.b64 	%rd975, %fd1211;
	mov.b64 	{%r1976, %r1981}, %rd975;
	// begin inline asm
	shfl.sync.down.b32 %r1975, %r1976, %r2002, %r81, %r2004;
	// end inline asm
	// begin inline asm
	shfl.sync.down.b32 %r1980, %r1981, %r2002, %r81, %r2004;
	// end inline asm
	mov.b64 	%rd976, %fd1212;
	mov.b64 	{%r1986, %r1991}, %rd976;
	// begin inline asm
	shfl.sync.down.b32 %r1985, %r1986, %r2002, %r81, %r2004;
	// end inline asm
	// begin inline asm
	shfl.sync.down.b32 %r1990, %r1991, %r2002, %r81, %r2004;
	// end inline asm
	mov.b64 	%rd977, %fd1213;
	mov.b64 	{%r1996, %r2001}, %rd977;
	// begin inline asm
	shfl.sync.down.b32 %r1995, %r1996, %r2002, %r81, %r2004;
	// end inline asm
	// begin inline asm
	shfl.sync.down.b32 %r2000, %r2001, %r2002, %r81, %r2004;
	// end inline asm
	setp.gt.s32 	%p254, %r77, %r81;
	@%p254 bra 	$L__BB3_78;
	mov.b64 	%rd978, {%r1995, %r2000};
	mov.b64 	%fd998, %rd978;
	mov.b64 	%rd979, {%r1985, %r1990};
	mov.b64 	%fd999, %rd979;
	mov.b64 	%rd980, {%r1975, %r1980};
	mov.b64 	%fd1000, %rd980;
	mov.b64 	%rd981, {%r1965, %r1970};
	add.s64 	%rd84, %rd1143, %rd981;
	setp.eq.s64 	%p255, %rd1143, 0;
	add.f64 	%fd1001, %fd1211, %fd1000;
	add.f64 	%fd1002, %fd1212, %fd999;
	add.f64 	%fd1003, %fd1213, %fd998;
	selp.f64 	%fd1211, %fd1001, %fd1211, %p255;
	selp.f64 	%fd1212, %fd1002, %fd1212, %p255;
	selp.f64 	%fd1213, %fd1003, %fd1213, %p255;
	mov.u64 	%rd1143, %rd84;
$L__BB3_78:
	add.s64 	%rd86, %rd1143, %rd1133;
	setp.eq.s64 	%p256, %rd1133, 0;
	add.f64 	%fd1004, %fd1192, %fd1211;
	add.f64 	%fd1005, %fd1191, %fd1212;
	add.f64 	%fd1006, %fd1190, %fd1213;
	selp.f64 	%fd1192, %fd1004, %fd1192, %p256;
	selp.f64 	%fd1191, %fd1005, %fd1191, %p256;
	selp.f64 	%fd1190, %fd1006, %fd1190, %p256;
	add.s32 	%r2299, %r2299, -32;
	mov.u64 	%rd1133, %rd86;
	bra.uni 	$L__BB3_61;
$L__BB3_79:
	setp.ne.s32 	%p221, %r14, 0;
	@%p221 bra 	$L__BB3_81;
	add.s64 	%rd886, %rd1133, %rd52;
	setp.eq.s64 	%p222, %rd52, 0;
	add.f64 	%fd940, %fd57, %fd1192;
	add.f64 	%fd941, %fd56, %fd1191;
	add.f64 	%fd942, %fd55, %fd1190;
	selp.f64 	%fd943, %fd940, %fd57, %p222;
	selp.f64 	%fd944, %fd941, %fd56, %p222;
	selp.f64 	%fd945, %fd942, %fd55, %p222;
	mul.wide.u32 	%rd894, %r1, 32;
	add.s64 	%rd895, %rd261, %rd894;
	add.s64 	%rd885, %rd895, 1024;
	mov.b64 	%rd888, %fd943;
	mov.b64 	%rd890, %fd944;
	mov.b64 	%rd892, %fd945;
	// begin inline asm
	st.cg.u64 [%rd885], %rd886;
	// end inline asm
	add.s64 	%rd887, %rd895, 1032;
	// begin inline asm
	st.cg.u64 [%rd887], %rd888;
	// end inline asm
	add.s64 	%rd889, %rd895, 1040;
	// begin inline asm
	st.cg.u64 [%rd889], %rd890;
	// end inline asm
	add.s64 	%rd891, %rd895, 1048;
	// begin inline asm
	st.cg.u64 [%rd891], %rd892;
	// end inline asm
	mul.wide.u32 	%rd896, %r1, 4;
	add.s64 	%rd897, %rd259, %rd896;
	add.s64 	%rd893, %rd897, 128;
	mov.b32 	%r1765, 101;
	// begin inline asm
	st.release.gpu.u32 [%rd893], %r1765;
	// end inline asm
	st.shared.u64 	[_ZN6thrust24THRUST_300001_SM_1000_NS8cuda_cub4core6detail5shmemE+328], %rd1133;
	st.shared.v2.f64 	[_ZN6thrust24THRUST_300001_SM_1000_NS8cuda_cub4core6detail5shmemE+336], {%fd1192, %fd1191};
	mov.b64 	%rd898, %fd1190;
	st.shared.v2.u64 	[_ZN6thrust24THRUST_300001_SM_1000_NS8cuda_cub4core6detail5shmemE+352], {%rd898, %rd886};
	st.shared.v2.f64 	[_ZN6thrust24THRUST_300001_SM_1000_NS8cuda_cub4core6detail5shmemE+368], {%fd943, %fd944};
	st.shared.f64 	[_ZN6thrust24THRUST_300001_SM_1000_NS8cuda_cub4core6detail5shmemE+384], %fd945;
$L__BB3_81:
	setp.ne.s32 	%p223, %r1291, 0;
	@%p223 bra 	$L__BB3_83;
	st.shared.u64 	[_ZN6thrust24THRUST_300001_SM_1000_NS8cuda_cub4core6detail5shmemE+264], %rd1133;
	st.shared.v2.f64 	[_ZN6thrust24THRUST_300001_SM_1000_NS8cuda_cub4core6detail5shmemE+272], {%fd1192, %fd1191};
	st.shared.f64 	[_ZN6thrust24THRUST_300001_SM_1000_NS8cuda_cub4core6detail5shmemE+288], %fd1190;
	mov.f64 	%fd1229, %fd1190;
	mov.f64 	%fd1230, %fd1191;
	mov.f64 	%fd1231, %fd1192;
	mov.u64 	%rd1147, %rd1133;
$L__BB3_83:
	setp.eq.s32 	%p224, %r14, 0;
	bar.sync 	0;
	@%p224 bra 	$L__BB3_85;
	ld.shared.f64 	%fd946, [_ZN6thrust24THRUST_300001_SM_1000_NS8cuda_cub4core6detail5shmemE+288];
	ld.shared.v2.f64 	{%fd947, %fd948}, [_ZN6thrust24THRUST_300001_SM_1000_NS8cuda_cub4core6detail5shmemE+272];
	ld.shared.u64 	%rd899, [_ZN6thrust24THRUST_300001_SM_1000_NS8cuda_cub4core6detail5shmemE+264];
	add.s64 	%rd88, %rd899, %rd1147;
	setp.eq.s64 	%p225, %rd1147, 0;
	add.f64 	%fd949, %fd1231, %fd947;
	add.f64 	%fd950, %fd1230, %fd948;
	add.f64 	%fd951, %fd1229, %fd946;
	selp.f64 	%fd1231, %fd949, %fd1231, %p225;
	selp.f64 	%fd1230, %fd950, %fd1230, %p225;
	selp.f64 	%fd1229, %fd951, %fd1229, %p225;
	mov.u64 	%rd1147, %rd88;
$L__BB3_85:
	setp.ne.s32 	%p226, %r21, %r22;
	setp.ne.s32 	%p227, %r2297, %r21;
	add.s64 	%rd90, %rd1147, %rd47;
	add.f64 	%fd952, %fd1231, %fd37;
	add.f64 	%fd953, %fd1230, %fd38;
	add.f64 	%fd954, %fd1229, %fd39;
	selp.f64 	%fd154, %fd37, %fd952, %p227;
	selp.f64 	%fd155, %fd38, %fd953, %p227;
	selp.f64 	%fd156, %fd39, %fd954, %p227;
	add.s64 	%rd91, %rd48, %rd1147;
	add.f64 	%fd955, %fd154, %fd40;
	add.f64 	%fd956, %fd155, %fd41;
	add.f64 	%fd957, %fd156, %fd42;
	selp.f64 	%fd157, %fd40, %fd955, %p226;
	selp.f64 	%fd158, %fd41, %fd956, %p226;
	selp.f64 	%fd159, %fd42, %fd957, %p226;
	ld.shared.u64 	%rd92, [_ZN6thrust24THRUST_300001_SM_1000_NS8cuda_cub4core6detail5shmemE+392];
	ld.shared.u64 	%rd93, [_ZN6thrust24THRUST_300001_SM_1000_NS8cuda_cub4core6detail5shmemE+328];
	setp.lt.s64 	%p228, %rd92, 257;
	@%p228 bra 	$L__BB3_99;
	setp.eq.s32 	%p232, %r2297, %r21;
	bar.sync 	0;
	@%p232 bra 	$L__BB3_88;
	cvt.u32.u64 	%r1766, %rd93;
	cvt.u32.u64 	%r1767, %rd1147;
	sub.s32 	%r1768, %r1767, %r1766;
	shl.b32 	%r1769, %r1768, 5;
	mov.u32 	%r1770, _ZN6thrust24THRUST_300001_SM_1000_NS8cuda_cub4core6detail5shmemE;
	add.s32 	%r1771, %r1770, %r1769;
	st.shared.u32 	[%r1771], %r2297;
	st.shared.f64 	[%r1771+8], %fd1231;
	st.shared.v2.f64 	[%r1771+16], {%fd1230, %fd1229};
$L__BB3_88:
	setp.eq.s32 	%p233, %r21, %r22;
	@%p233 bra 	$L__BB3_90;
	cvt.u32.u64 	%r1772, %rd93;
	cvt.u32.u64 	%r1773, %rd90;
	sub.s32 	%r1774, %r1773, %r1772;
	shl.b32 	%r1775, %r1774, 5;
	mov.u32 	%r1776, _ZN6thrust24THRUST_300001_SM_1000_NS8cuda_cub4core6detail5shmemE;
	add.s32 	%r1777, %r1776, %r1775;
	st.shared.u32 	[%r1777], %r21;
	st.shared.f64 	[%r1777+8], %fd154;
	st.shared.v2.f64 	[%r1777+16], {%fd155, %fd156};
$L__BB3_90:
	setp.eq.s32 	%p234, %r22, %r23;
	@%p234 bra 	$L__BB3_92;
	cvt.u32.u64 	%r1778, %rd93;
	cvt.u32.u64 	%r1779, %rd91;
	sub.s32 	%r1780, %r1779, %r1778;
	shl.b32 	%r1781, %r1780, 5;
	mov.u32 	%r1782, _ZN6thrust24THRUST_300001_SM_1000_NS8cuda_cub4core6detail5shmemE;
	add.s32 	%r1783, %r1782, %r1781;
	st.shared.u32 	[%r1783], %r22;
	st.shared.f64 	[%r1783+8], %fd157;
	st.shared.v2.f64 	[%r1783+16], {%fd158, %fd159};
$L__BB3_92:
	bar.sync 	0;
	cvt.u64.u32 	%rd1153, %r14;
	setp.le.u64 	%p235, %rd92, %rd1153;
	@%p235 bra 	$L__BB3_240;
	not.b64 	%rd909, %rd1153;
	add.s64 	%rd95, %rd92, %rd909;
	shr.u64 	%rd910, %rd95, 8;
	add.s64 	%rd911, %rd910, 1;
	and.b64  	%rd1151, %rd911, 3;
	and.b64  	%rd912, %rd95, 768;
	setp.eq.s64 	%p236, %rd912, 768;
	@%p236 bra 	$L__BB3_96;
	shl.b32 	%r1784, %r14, 5;
	mov.u32 	%r1785, _ZN6thrust24THRUST_300001_SM_1000_NS8cuda_cub4core6detail5shmemE;
	add.s32 	%r1786, %r1784, %r1785;
	add.s32 	%r2300, %r1786, 8;
	add.s64 	%rd913, %rd93, %rd1153;
	mad.lo.s64 	%rd914, %rd913, 24, %rd7;
	add.s64 	%rd1150, %rd914, 16;
	shl.b64 	%rd915, %rd913, 2;
	add.s64 	%rd1149, %rd6, %rd915;
	shl.b64 	%rd916, %rd1151, 8;
	add.s64 	%rd1153, %rd916, %rd1153;
$L__BB3_95:
	.pragma "nounroll";
	ld.shared.u32 	%r1787, [%r2300+-8];
	ld.shared.f64 	%fd958, [%r2300];
	ld.shared.v2.f64 	{%fd959, %fd960}, [%r2300+8];
	st.global.u32 	[%rd1149], %r1787;
	st.global.f64 	[%rd1150+-16], %fd958;
	st.global.f64 	[%rd1150+-8], %fd959;
	st.global.f64 	[%rd1150], %fd960;
	add.s64 	%rd1151, %rd1151, -1;
	add.s32 	%r2300, %r2300, 8192;
	add.s64 	%rd1150, %rd1150, 6144;
	add.s64 	%rd1149, %rd1149, 1024;
	setp.ne.s64 	%p237, %rd1151, 0;
	@%p237 bra 	$L__BB3_95;
$L__BB3_96:
	setp.lt.u64 	%p238, %rd95, 768;
	@%p238 bra 	$L__BB3_240;
	mov.u32 	%r1790, _ZN6thrust24THRUST_300001_SM_1000_NS8cuda_cub4core6detail5shmemE;
$L__BB3_98:
	cvt.u32.u64 	%r1788, %rd1153;
	add.s64 	%rd917, %rd1153, %rd93;
	shl.b32 	%r1789, %r1788, 5;
	add.s32 	%r1791, %r1790, %r1789;
	ld.shared.u32 	%r1792, [%r1791];
	ld.shared.f64 	%fd961, [%r1791+8];
	ld.shared.v2.f64 	{%fd962, %fd963}, [%r1791+16];
	shl.b64 	%rd918, %rd917, 2;
	add.s64 	%rd919, %rd6, %rd918;
	st.global.u32 	[%rd919], %r1792;
	mad.lo.s64 	%rd920, %rd917, 24, %rd7;
	st.global.f64 	[%rd920], %fd961;
	st.global.f64 	[%rd920+8], %fd962;
	st.global.f64 	[%rd920+16], %fd963;
	and.b64  	%rd921, %rd1153, 4294967295;
	add.s64 	%rd922, %rd93, %rd921;
	ld.shared.u32 	%r1793, [%r1791+8192];
	ld.shared.f64 	%fd964, [%r1791+8200];
	ld.shared.v2.f64 	{%fd965, %fd966}, [%r1791+8208];
	shl.b64 	%rd923, %rd922, 2;
	add.s64 	%rd924, %rd6, %rd923;
	st.global.u32 	[%rd924+1024], %r1793;
	mad.lo.s64 	%rd925, %rd922, 24, %rd7;
	st.global.f64 	[%rd925+6144], %fd964;
	st.global.f64 	[%rd925+6152], %fd965;
	st.global.f64 	[%rd925+6160], %fd966;
	ld.shared.u32 	%r1794, [%r1791+16384];
	ld.shared.f64 	%fd967, [%r1791+16392];
	ld.shared.v2.f64 	{%fd968, %fd969}, [%r1791+16400];
	st.global.u32 	[%rd924+2048], %r1794;
	st.global.f64 	[%rd925+12288], %fd967;
	st.global.f64 	[%rd925+12296], %fd968;
	st.global.f64 	[%rd925+12304], %fd969;
	ld.shared.u32 	%r1795, [%r1791+24576];
	ld.shared.f64 	%fd970, [%r1791+24584];
	ld.shared.v2.f64 	{%fd971, %fd972}, [%r1791+24592];
	st.global.u32 	[%rd924+3072], %r1795;
	st.global.f64 	[%rd925+18432], %fd970;
	st.global.f64 	[%rd925+18440], %fd971;
	st.global.f64 	[%rd925+18448], %fd972;
	add.s64 	%rd926, %rd1153, 1024;
	and.b64  	%rd1153, %rd926, 4294967295;
	setp.gt.u64 	%p239, %rd92, %rd1153;
	@%p239 bra 	$L__BB3_98;
	bra.uni 	$L__BB3_240;
$L__BB3_99:
	setp.eq.s32 	%p229, %r2297, %r21;
	@%p229 bra 	$L__BB3_101;
	shl.b64 	%rd900, %rd1147, 2;
	add.s64 	%rd901, %rd6, %rd900;
	st.global.u32 	[%rd901], %r2297;
	mad.lo.s64 	%rd902, %rd1147, 24, %rd7;
	st.global.f64 	[%rd902], %fd1231;
	st.global.f64 	[%rd902+8], %fd1230;
	st.global.f64 	[%rd902+16], %fd1229;
$L__BB3_101:
	setp.eq.s32 	%p230, %r21, %r22;
	@%p230 bra 	$L__BB3_103;
	shl.b64 	%rd903, %rd90, 2;
	add.s64 	%rd904, %rd6, %rd903;
	st.global.u32 	[%rd904], %r21;
	mad.lo.s64 	%rd905, %rd90, 24, %rd7;
	st.global.f64 	[%rd905], %fd154;
	st.global.f64 	[%rd905+8], %fd155;
	st.global.f64 	[%rd905+16], %fd156;
$L__BB3_103:
	setp.eq.s32 	%p231, %r22, %r23;
	@%p231 bra 	$L__BB3_240;
	shl.b64 	%rd906, %rd91, 2;
	add.s64 	%rd907, %rd6, %rd906;
	st.global.u32 	[%rd907], %r22;
	mad.lo.s64 	%rd908, %rd91, 24, %rd7;
	st.global.f64 	[%rd908], %fd157;
	st.global.f64 	[%rd908+8], %fd158;
	st.global.f64 	[%rd908+16], %fd159;
	bra.uni 	$L__BB3_240;
$L__BB3_105:
	setp.lt.s64 	%p7, %rd9, 1;
	@%p7 bra 	$L__BB3_240;
	setp.ne.s32 	%p8, %r1, 0;
	@%p8 bra 	$L__BB3_150;
	cvt.u32.u64 	%r126, %rd262;
	shl.b64 	%rd559, %rd8, 2;
	add.s64 	%rd558, %rd4, %rd559;
	// begin inline asm
	ld.global.nc.u32 %r2303, [%rd558];
	// end inline asm
	mov.u32 	%r128, %tid.x;
	and.b32  	%r999, %r128, 31;
	and.b32  	%r1000, %r128, 992;
	mul.lo.s32 	%r1001, %r1000, 3;
	or.b32  	%r129, %r1001, %r999;
	setp.ge.s32 	%p108, %r129, %r126;
	shl.b32 	%r1002, %r129, 2;
	cvt.u64.u32 	%rd560, %r1002;
	add.s64 	%rd109, %rd558, %rd560;
	mov.u32 	%r2301, %r2303;
	@%p108 bra 	$L__BB3_109;
	// begin inline asm
	ld.global.nc.u32 %r2301, [%rd109];
	// end inline asm
$L__BB3_109:
	add.s32 	%r132, %r129, 32;
	setp.ge.s32 	%p109, %r132, %r126;
	mov.u32 	%r2302, %r2303;
	@%p109 bra 	$L__BB3_111;
	add.s64 	%rd562, %rd109, 128;
	// begin inline asm
	ld.global.nc.u32 %r2302, [%rd562];
	// end inline asm
$L__BB3_111:
	add.s32 	%r135, %r129, 64;
	setp.ge.s32 	%p110, %r135, %r126;
	@%p110 bra 	$L__BB3_113;
	add.s64 	%rd563, %rd109, 256;
	// begin inline asm
	ld.global.nc.u32 %r2303, [%rd563];
	// end inline asm
$L__BB3_113:
	setp.ge.s32 	%p111, %r129, %r126;
	// begin inline asm
	mov.u32 %r1006, %laneid;
	// end inline asm
	shr.u32 	%r139, %r128, 5;
	mad.lo.s32 	%r140, %r139, 96, %r1006;
	shl.b32 	%r1007, %r140, 2;
	mov.u32 	%r1008, _ZN6thrust24THRUST_300001_SM_1000_NS8cuda_cub4core6detail5shmemE;
	add.s32 	%r141, %r1008, %r1007;
	st.shared.u32 	[%r141], %r2301;
	st.shared.u32 	[%r141+128], %r2302;
	st.shared.u32 	[%r141+256], %r2303;
	bar.warp.sync 	-1;
	shl.b32 	%r142, %r1006, 1;
	shl.b32 	%r1009, %r1006, 3;
	add.s32 	%r143, %r141, %r1009;
	ld.shared.u32 	%r144, [%r143];
	ld.shared.u32 	%r145, [%r143+4];
	ld.shared.u32 	%r146, [%r143+8];
	bar.sync 	0;
	mad.lo.s64 	%rd565, %rd8, 24, %rd5;
	// begin inline asm
	ld.global.nc.u64 %rd1160, [%rd565];
	// end inline asm
	add.s64 	%rd567, %rd565, 8;
	// begin inline asm
	ld.global.nc.u64 %rd1161, [%rd567];
	// end inline asm
	add.s64 	%rd569, %rd565, 16;
	// begin inline asm
	ld.global.nc.u64 %rd1162, [%rd569];
	// end inline asm
	mul.lo.s32 	%r1010, %r129, 24;
	cvt.u64.u32 	%rd570, %r1010;
	add.s64 	%rd113, %rd565, %rd570;
	mov.u64 	%rd1154, %rd1160;
	mov.u64 	%rd1155, %rd1161;
	mov.u64 	%rd1156, %rd1162;
	@%p111 bra 	$L__BB3_115;
	// begin inline asm
	ld.global.nc.u64 %rd1154, [%rd113];
	// end inline asm
	add.s64 	%rd574, %rd113, 8;
	// begin inline asm
	ld.global.nc.u64 %rd1155, [%rd574];
	// end inline asm
	add.s64 	%rd576, %rd113, 16;
	// begin inline asm
	ld.global.nc.u64 %rd1156, [%rd576];
	// end inline asm
$L__BB3_115:
	setp.ge.s32 	%p112, %r132, %r126;
	mov.u64 	%rd1157, %rd1160;
	mov.u64 	%rd1158, %rd1161;
	mov.u64 	%rd1159, %rd1162;
	@%p112 bra 	$L__BB3_117;
	add.s64 	%rd578, %rd113, 768;
	// begin inline asm
	ld.global.nc.u64 %rd1157, [%rd578];
	// end inline asm
	add.s64 	%rd580, %rd113, 776;
	// begin inline asm
	ld.global.nc.u64 %rd1158, [%rd580];
	// end inline asm
	add.s64 	%rd582, %rd113, 784;
	// begin inline asm
	ld.global.nc.u64 %rd1159, [%rd582];
	// end inline asm
$L__BB3_117:
	setp.ge.s32 	%p113, %r135, %r126;
	@%p113 bra 	$L__BB3_119;
	add.s64 	%rd584, %rd113, 1536;
	// begin inline asm
	ld.global.nc.u64 %rd1160, [%rd584];
	// end inline asm
	add.s64 	%rd586, %rd113, 1544;
	// begin inline asm
	ld.global.nc.u64 %rd1161, [%rd586];
	// end inline asm
	add.s64 	%rd588, %rd113, 1552;
	// begin inline asm
	ld.global.nc.u64 %rd1162, [%rd588];
	// end inline asm
$L__BB3_119:
	mad.lo.s32 	%r1012, %r140, 20, %r141;
	st.shared.u64 	[%r1012], %rd1154;
	st.shared.u64 	[%r1012+8], %rd1155;
	st.shared.u64 	[%r1012+16], %rd1156;
	st.shared.u64 	[%r1012+768], %rd1157;
	st.shared.u64 	[%r1012+776], %rd1158;
	st.shared.u64 	[%r1012+784], %rd1159;
	st.shared.u64 	[%r1012+1536], %rd1160;
	st.shared.u64 	[%r1012+1544], %rd1161;
	st.shared.u64 	[%r1012+1552], %rd1162;
	bar.warp.sync 	-1;
	add.s32 	%r1013, %r140, %r142;
	mad.lo.s32 	%r1014, %r1013, 20, %r143;
	ld.shared.f64 	%fd1238, [%r1014];
	ld.shared.f64 	%fd1239, [%r1014+8];
	ld.shared.f64 	%fd1240, [%r1014+16];
	ld.shared.f64 	%fd163, [%r1014+24];
	ld.shared.f64 	%fd164, [%r1014+32];
	ld.shared.f64 	%fd165, [%r1014+40];
	ld.shared.f64 	%fd166, [%r1014+48];
	ld.shared.f64 	%fd167, [%r1014+56];
	ld.shared.f64 	%fd168, [%r1014+64];
	bar.sync 	0;
	shl.b32 	%r1015, %r128, 2;
	add.s32 	%r1017, %r1008, %r1015;
	add.s32 	%r147, %r1017, 1448;
	st.shared.u32 	[%r1017+1448], %r146;
	bar.sync 	0;
	setp.eq.s32 	%p114, %r128, 0;
	mov.b64 	%rd1163, 1;
	@%p114 bra 	$L__BB3_121;
	ld.shared.u32 	%r2304, [%r147+-4];
	setp.ne.s32 	%p115, %r2304, %r144;
	selp.u64 	%rd1163, 1, 0, %p115;
$L__BB3_121:
	setp.eq.s32 	%p116, %r128, 0;
	setp.ne.s32 	%p117, %r144, %r145;
	setp.ne.s32 	%p118, %r145, %r146;
	mul.lo.s32 	%r1258, %r128, 3;
	cvt.u64.u32 	%rd590, %r1258;
	setp.eq.s64 	%p119, %rd9, %rd590;
	selp.u64 	%rd591, 1, 0, %p119;
	selp.b64 	%rd592, %rd591, %rd1163, %p119;
	selp.b64 	%rd134, %rd591, %rd592, %p116;
	add.s32 	%r1259, %r1258, 1;
	cvt.u64.u32 	%rd593, %r1259;
	setp.eq.s64 	%p120, %rd9, %rd593;
	or.pred  	%p1, %p120, %p117;
	selp.u64 	%rd135, 1, 0, %p1;
	add.s32 	%r1260, %r1258, 2;
	cvt.u64.u32 	%rd594, %r1260;
	setp.eq.s64 	%p121, %rd9, %rd594;
	or.pred  	%p2, %p121, %p118;
	selp.u64 	%rd595, 1, 0, %p2;
	add.s64 	%rd596, %rd134, %rd135;
	add.f64 	%fd576, %fd1238, %fd163;
	add.f64 	%fd577, %fd1239, %fd164;
	add.f64 	%fd578, %fd1240, %fd165;
	selp.f64 	%fd579, %fd163, %fd576, %p1;
	selp.f64 	%fd580, %fd164, %fd577, %p1;
	selp.f64 	%fd581, %fd165, %fd578, %p1;
	add.s64 	%rd597, %rd596, %rd595;
	mov.b64 	{%r1019, %r1024}, %rd597;
	add.f64 	%fd582, %fd579, %fd166;
	add.f64 	%fd583, %fd580, %fd167;
	add.f64 	%fd584, %fd581, %fd168;
	selp.f64 	%fd585, %fd166, %fd582, %p2;
	mov.b64 	%rd598, %fd585;
	mov.b64 	{%r1029, %r1034}, %rd598;
	selp.f64 	%fd586, %fd167, %fd583, %p2;
	mov.b64 	%rd599, %fd586;
	mov.b64 	{%r1039, %r1044}, %rd599;
	selp.f64 	%fd587, %fd168, %fd584, %p2;
	mov.b64 	%rd600, %fd587;
	mov.b64 	{%r1049, %r1054}, %rd600;
	mov.b32 	%r1255, 1;
	mov.b32 	%r1256, 0;
	mov.b32 	%r1257, -1;
	// begin inline asm
	shfl.sync.up.b32 %r1018, %r1019, %r1255, %r1256, %r1257;
	// end inline asm
	// begin inline asm
	shfl.sync.up.b32 %r1023, %r1024, %r1255, %r1256, %r1257;
	// end inline asm
	mov.b64 	%rd601, {%r1018, %r1023};
	// begin inline asm
	shfl.sync.up.b32 %r1028, %r1029, %r1255, %r1256, %r1257;
	// end inline asm
	// begin inline asm
	shfl.sync.up.b32 %r1033, %r1034, %r1255, %r1256, %r1257;
	// end inline asm
	mov.b64 	%rd602, {%r1028, %r1033};
	mov.b64 	%fd588, %rd602;
	// begin inline asm
	shfl.sync.up.b32 %r1038, %r1039, %r1255, %r1256, %r1257;
	// end inline asm
	// begin inline asm
	shfl.sync.up.b32 %r1043, %r1044, %r1255, %r1256, %r1257;
	// end inline asm
	mov.b64 	%rd603, {%r1038, %r1043};
	mov.b64 	%fd589, %rd603;
	// begin inline asm
	shfl.sync.up.b32 %r1048, %r1049, %r1255, %r1256, %r1257;
	// end inline asm
	// begin inline asm
	shfl.sync.up.b32 %r1053, %r1054, %r1255, %r1256, %r1257;
	// end inline asm
	mov.b64 	%rd604, {%r1048, %r1053};
	mov.b64 	%fd590, %rd604;
	setp.eq.s64 	%p122, %rd597, 0;
	add.f64 	%fd591, %fd585, %fd588;
	add.f64 	%fd592, %fd586, %fd589;
	add.f64 	%fd593, %fd587, %fd590;
	selp.f64 	%fd594, %fd591, %fd585, %p122;
	selp.f64 	%fd595, %fd592, %fd586, %p122;
	selp.f64 	%fd596, %fd593, %fd587, %p122;
	setp.lt.s32 	%p123, %r1006, 1;
	selp.b64 	%rd605, 0, %rd601, %p123;
	add.s64 	%rd606, %rd605, %rd597;
	mov.b64 	{%r1059, %r1064}, %rd606;
	selp.f64 	%fd597, %fd585, %fd594, %p123;
	mov.b64 	%rd607, %fd597;
	mov.b64 	{%r1069, %r1074}, %rd607;
	selp.f64 	%fd598, %fd586, %fd595, %p123;
	mov.b64 	%rd608, %fd598;
	mov.b64 	{%r1079, %r1084}, %rd608;
	selp.f64 	%fd599, %fd587, %fd596, %p123;
	mov.b64 	%rd609, %fd599;
	mov.b64 	{%r1089, %r1094}, %rd609;
	mov.b32 	%r1095, 2;
	// begin inline asm
	shfl.sync.up.b32 %r1058, %r1059, %r1095, %r1256, %r1257;
	// end inline asm
	// begin inline asm
	shfl.sync.up.b32 %r1063, %r1064, %r1095, %r1256, %r1257;
	// end inline asm
	mov.b64 	%rd610, {%r1058, %r1063};
	// begin inline asm
	shfl.sync.up.b32 %r1068, %r1069, %r1095, %r1256, %r1257;
	// end inline asm
	// begin inline asm
	shfl.sync.up.b32 %r1073, %r1074, %r1095, %r1256, %r1257;
	// end inline asm
	mov.b64 	%rd611, {%r1068, %r1073};
	mov.b64 	%fd600, %rd611;
	// begin inline asm
	shfl.sync.up.b32 %r1078, %r1079, %r1095, %r1256, %r1257;
	// end inline asm
	// begin inline asm
	shfl.sync.up.b32 %r1083, %r1084, %r1095, %r1256, %r1257;
	// end inline asm
	mov.b64 	%rd612, {%r1078, %r1083};
	mov.b64 	%fd601, %rd612;
	// begin inline asm
	shfl.sync.up.b32 %r1088, %r1089, %r1095, %r1256, %r1257;
	// end inline asm
	// begin inline asm
	shfl.sync.up.b32 %r1093, %r1094, %r1095, %r1256, %r1257;
	// end inline asm
	mov.b64 	%rd613, {%r1088, %r1093};
	mov.b64 	%fd602, %rd613;
	setp.eq.s64 	%p124, %rd606, 0;
	add.f64 	%fd603, %fd597, %fd600;
	add.f64 	%fd604, %fd598, %fd601;
	add.f64 	%fd605, %fd599, %fd602;
	selp.f64 	%fd606, %fd603, %fd597, %p124;
	selp.f64 	%fd607, %fd604, %fd598, %p124;
	selp.f64 	%fd608, %fd605, %fd599, %p124;
	setp.lt.s32 	%p125, %r1006, 2;
	selp.b64 	%rd614, 0, %rd610, %p125;
	add.s64 	%rd615, %rd614, %rd606;
	mov.b64 	{%r1099, %r1104}, %rd615;
	selp.f64 	%fd609, %fd597, %fd606, %p125;
	mov.b64 	%rd616, %fd609;
	mov.b64 	{%r1109, %r1114}, %rd616;
	selp.f64 	%fd610, %fd598, %fd607, %p125;
	mov.b64 	%rd617, %fd610;
	mov.b64 	{%r1119, %r1124}, %rd617;
	selp.f64 	%fd611, %fd599, %fd608, %p125;
	mov.b64 	%rd618, %fd611;
	mov.b64 	{%r1129, %r1134}, %rd618;
	mov.b32 	%r1135, 4;
	// begin inline asm
	shfl.sync.up.b32 %r1098, %r1099, %r1135, %r1256, %r1257;
	// end inline asm
	// begin inline asm
	shfl.sync.up.b32 %r1103, %r1104, %r1135, %r1256, %r1257;
	// end inline asm
	mov.b64 	%rd619, {%r1098, %r1103};
	// begin inline asm
	shfl.sync.up.b32 %r1108, %r1109, %r1135, %r1256, %r1257;
	// end inline asm
	// begin inline asm
	shfl.sync.up.b32 %r1113, %r1114, %r1135, %r1256, %r1257;
	// end inline asm
	mov.b64 	%rd620, {%r1108, %r1113};
	mov.b64 	%fd612, %rd620;
	// begin inline asm
	shfl.sync.up.b32 %r1118, %r1119, %r1135, %r1256, %r1257;
	// end inline asm
	// begin inline asm
	shfl.sync.up.b32 %r1123, %r1124, %r1135, %r1256, %r1257;
	// end inline asm
	mov.b64 	%rd621, {%r1118, %r1123};
	mov.b64 	%fd613, %rd621;
	// begin inline asm
	shfl.sync.up.b32 %r1128, %r1129, %r1135, %r1256, %r1257;
	// end inline asm
	// begin inline asm
	shfl.sync.up.b32 %r1133, %r1134, %r1135, %r1256, %r1257;
	// end inline asm
	mov.b64 	%rd622, {%r1128, %r1133};
	mov.b64 	%fd614, %rd622;
	setp.eq.s64 	%p126, %rd615, 0;
	add.f64 	%fd615, %fd609, %fd612;
	add.f64 	%fd616, %fd610, %fd613;
	add.f64 	%fd617, %fd611, %fd614;
	selp.f64 	%fd618, %fd615, %fd609, %p126;
	selp.f64 	%fd619, %fd616, %fd610, %p126;
	selp.f64 	%fd620, %fd617, %fd611, %p126;
	setp.lt.s32 	%p127, %r1006, 4;
	selp.b64 	%rd623, 0, %rd619, %p127;
	add.s64 	%rd624, %rd623, %rd615;
	mov.b64 	{%r1139, %r1144}, %rd624;
	selp.f64 	%fd621, %fd609, %fd618, %p127;
	mov.b64 	%rd625, %fd621;
	mov.b64 	{%r1149, %r1154}, %rd625;
	selp.f64 	%fd622, %fd610, %fd619, %p127;
	mov.b64 	%rd626, %fd622;
	mov.b64 	{%r1159, %r1164}, %rd626;
	selp.f64 	%fd623, %fd611, %fd620, %p127;
	mov.b64 	%rd627, %fd623;
	mov.b64 	{%r1169, %r1174}, %rd627;
	mov.b32 	%r1175, 8;
	// begin inline asm
	shfl.sync.up.b32 %r1138, %r1139, %r1175, %r1256, %r1257;
	// end inline asm
	// begin inline asm
	shfl.sync.up.b32 %r1143, %r1144, %r1175, %r1256, %r1257;
	// end inline asm
	mov.b64 	%rd628, {%r1138, %r1143};
	// begin inline asm
	shfl.sync.up.b32 %r1148, %r1149, %r1175, %r1256, %r1257;
	// end inline asm
	// begin inline asm
	shfl.sync.up.b32 %r1153, %r1154, %r1175, %r1256, %r1257;
	// end inline asm
	mov.b64 	%rd629, {%r1148, %r1153};
	mov.b64 	%fd624, %rd629;
	// begin inline asm
	shfl.sync.up.b32 %r1158, %r1159, %r1175, %r1256, %r1257;
	// end inline asm
	// begin inline asm
	shfl.sync.up.b32 %r1163, %r1164, %r1175, %r1256, %r1257;
	// end inline asm
	mov.b64 	%rd630, {%r1158, %r1163};
	mov.b64 	%fd625, %rd630;
	// begin inline asm
	shfl.sync.up.b32 %r1168, %r1169, %r1175, %r1256, %r1257;
	// end inline asm
	// begin inline asm
	shfl.sync.up.b32 %r1173, %r1174, %r1175, %r1256, %r1257;
	// end inline asm
	mov.b64 	%rd631, {%r1168, %r1173};
	mov.b64 	%fd626, %rd631;
	setp.eq.s64 	%p128, %rd624, 0;
	add.f64 	%fd627, %fd621, %fd624;
	add.f64 	%fd628, %fd622, %fd625;
	add.f64 	%fd629, %fd623, %fd626;
	selp.f64 	%fd630, %fd627, %fd621, %p128;
	selp.f64 	%fd631, %fd628, %fd622, %p128;
	selp.f64 	%fd632, %fd629, %fd623, %p128;
	setp.lt.s32 	%p129, %r1006, 8;
	selp.b64 	%rd632, 0, %rd628, %p129;
	add.s64 	%rd633, %rd632, %rd624;
	mov.b64 	{%r1179, %r1184}, %rd633;
	selp.f64 	%fd633, %fd621, %fd630, %p129;
	mov.b64 	%rd634, %fd633;
	mov.b64 	{%r1189, %r1194}, %rd634;
	selp.f64 	%fd634, %fd622, %fd631, %p129;
	mov.b64 	%rd635, %fd634;
	mov.b64 	{%r1199, %r1204}, %rd635;
	selp.f64 	%fd635, %fd623, %fd632, %p129;
	mov.b64 	%rd636, %fd635;
	mov.b64 	{%r1209, %r1214}, %rd636;
	mov.b32 	%r1215, 16;
	// begin inline asm
	shfl.sync.up.b32 %r1178, %r1179, %r1215, %r1256, %r1257;
	// end inline asm
	// begin inline asm
	shfl.sync.up.b32 %r1183, %r1184, %r1215, %r1256, %r1257;
	// end inline asm
	mov.b64 	%rd637, {%r1178, %r1183};
	// begin inline asm
	shfl.sync.up.b32 %r1188, %r1189, %r1215, %r1256, %r1257;
	// end inline asm
	// begin inline asm
	shfl.sync.up.b32 %r1193, %r1194, %r1215, %r1256, %r1257;
	// end inline asm
	mov.b64 	%rd638, {%r1188, %r1193};
	mov.b64 	%fd636, %rd638;
	// begin inline asm
	shfl.sync.up.b32 %r1198, %r1199, %r1215, %r1256, %r1257;
	// end inline asm
	// begin inline asm
	shfl.sync.up.b32 %r1203, %r1204, %r1215, %r1256, %r1257;
	// end inline asm
	mov.b64 	%rd639, {%r1198, %r1203};
	mov.b64 	%fd637, %rd639;
	// begin inline asm
	shfl.sync.up.b32 %r1208, %r1209, %r1215, %r1256, %r1257;
	// end inline asm
	// begin inline asm
	shfl.sync.up.b32 %r1213, %r1214, %r1215, %r1256, %r1257;
	// end inline asm
	mov.b64 	%rd640, {%r1208, %r1213};
	mov.b64 	%fd638, %rd640;
	setp.eq.s64 	%p130, %rd633, 0;
	add.f64 	%fd639, %fd633, %fd636;
	add.f64 	%fd640, %fd634, %fd637;
	add.f64 	%fd641, %fd635, %fd638;
	selp.f64 	%fd169, %fd639, %fd633, %p130;
	selp.f64 	%fd170, %fd640, %fd634, %p130;
	selp.f64 	%fd171, %fd641, %fd635, %p130;
	setp.lt.s32 	%p131, %r1006, 16;
	selp.b64 	%rd641, 0, %rd637, %p131;
	add.s64 	%rd136, %rd641, %rd633;
	mov.b64 	{%r1219, %r1224}, %rd136;
	selp.f64 	%fd642, %fd633, %fd169, %p131;
	mov.b64 	%rd642, %fd642;
	mov.b64 	{%r1229, %r1234}, %rd642;
	selp.f64 	%fd643, %fd634, %fd170, %p131;
	mov.b64 	%rd643, %fd643;
	mov.b64 	{%r1239, %r1244}, %rd643;
	selp.f64 	%fd644, %fd635, %fd171, %p131;
	mov.b64 	%rd644, %fd644;
	mov.b64 	{%r1249, %r1254}, %rd644;
	// begin inline asm
	shfl.sync.up.b32 %r1218, %r1219, %r1255, %r1256, %r1257;
	// end inline asm
	// begin inline asm
	shfl.sync.up.b32 %r1223, %r1224, %r1255, %r1256, %r1257;
	// end inline asm
	mov.b64 	%rd1164, {%r1218, %r1223};
	// begin inline asm
	shfl.sync.up.b32 %r1228, %r1229, %r1255, %r1256, %r1257;
	// end inline asm
	// begin inline asm
	shfl.sync.up.b32 %r1233, %r1234, %r1255, %r1256, %r1257;
	// end inline asm
	mov.b64 	%rd645, {%r1228, %r1233};
	mov.b64 	%fd1235, %rd645;
	// begin inline asm
	shfl.sync.up.b32 %r1238, %r1239, %r1255, %r1256, %r1257;
	// end inline asm
	// begin inline asm
	shfl.sync.up.b32 %r1243, %r1244, %r1255, %r1256, %r1257;
	// end inline asm
	mov.b64 	%rd646, {%r1238, %r1243};
	mov.b64 	%fd1236, %rd646;
	// begin inline asm
	shfl.sync.up.b32 %r1248, %r1249, %r1255, %r1256, %r1257;
	// end inline asm
	// begin inline asm
	shfl.sync.up.b32 %r1253, %r1254, %r1255, %r1256, %r1257;
	// end inline asm
	mov.b64 	%rd647, {%r1248, %r1253};
	mov.b64 	%fd1237, %rd647;
	setp.ne.s32 	%p132, %r1006, 31;
	@%p132 bra 	$L__BB3_123;
	shl.b32 	%r1261, %r139, 5;
	add.s32 	%r1263, %r1008, %r1261;
	mov.b64 	%rd648, %fd169;
	st.shared.v2.u64 	[%r1263], {%rd136, %rd648};
	st.shared.v2.f64 	[%r1263+16], {%fd170, %fd171};
$L__BB3_123:
	bar.sync 	0;
	ld.shared.v2.u64 	{%rd138, %rd649}, [_ZN6thrust24THRUST_300001_SM_1000_NS8cuda_cub4core6detail5shmemE];
	mov.b64 	%fd645, %rd649;
	ld.shared.v2.f64 	{%fd646, %fd647}, [_ZN6thrust24THRUST_300001_SM_1000_NS8cuda_cub4core6detail5shmemE+16];
	setp.eq.s32 	%p133, %r139, 1;
	selp.f64 	%fd648, %fd645, 0d0000000000000000, %p133;
	selp.f64 	%fd649, %fd646, 0d0000000000000000, %p133;
	selp.f64 	%fd650, %fd647, 0d0000000000000000, %p133;
	ld.shared.v2.u64 	{%rd139, %rd650}, [_ZN6thrust24THRUST_300001_SM_1000_NS8cuda_cub4core6detail5shmemE+32];
	mov.b64 	%fd651, %rd650;
	ld.shared.v2.f64 	{%fd652, %fd653}, [_ZN6thrust24THRUST_300001_SM_1000_NS8cuda_cub4core6detail5shmemE+48];
	add.s64 	%rd651, %rd139, %rd138;
	setp.eq.s64 	%p134, %rd139, 0;
	add.f64 	%fd654, %fd645, %fd651;
	add.f64 	%fd655, %fd646, %fd652;
	add.f64 	%fd656, %fd647, %fd653;
	selp.f64 	%fd657, %fd654, %fd651, %p134;
	selp.f64 	%fd658, %fd655, %fd652, %p134;
	selp.f64 	%fd659, %fd656, %fd653, %p134;
	setp.eq.s32 	%p135, %r139, 2;
	selp.b64 	%rd652, %rd651, %rd138, %p135;
	selp.f64 	%fd660, %fd657, %fd648, %p135;
	selp.f64 	%fd661, %fd658, %fd649, %p135;
	selp.f64 	%fd662, %fd659, %fd650, %p135;
	ld.shared.v2.u64 	{%rd140, %rd653}, [_ZN6thrust24THRUST_300001_SM_1000_NS8cuda_cub4core6detail5shmemE+64];
	mov.b64 	%fd663, %rd653;
	ld.shared.v2.f64 	{%fd664, %fd665}, [_ZN6thrust24THRUST_300001_SM_1000_NS8cuda_cub4core6detail5shmemE+80];
	add.s64 	%rd654, %rd140, %rd651;
	setp.eq.s64 	%p136, %rd140, 0;
	add.f64 	%fd666, %fd657, %fd663;
	add.f64 	%fd667, %fd658, %fd664;
	add.f64 	%fd668, %fd659, %fd665;
	selp.f64 	%fd669, %fd666, %fd663, %p136;
	selp.f64 	%fd670, %fd667, %fd664, %p136;
	selp.f64 	%fd671, %fd668, %fd665, %p136;
	setp.eq.s32 	%p137, %r139, 3;
	selp.b64 	%rd655, %rd654, %rd652, %p137;
	selp.f64 	%fd672, %fd669, %fd660, %p137;
	selp.f64 	%fd673, %fd670, %fd661, %p137;
	selp.f64 	%fd674, %fd671, %fd662, %p137;
	ld.shared.v2.u64 	{%rd141, %rd656}, [_ZN6thrust24THRUST_300001_SM_1000_NS8cuda_cub4core6detail5shmemE+96];
	mov.b64 	%fd675, %rd656;
	ld.shared.v2.f64 	{%fd676, %fd677}, [_ZN6thrust24THRUST_300001_SM_1000_NS8cuda_cub4core6detail5shmemE+112];
	add.s64 	%rd657, %rd141, %rd654;
	setp.eq.s64 	%p138, %rd141, 0;
	add.f64 	%fd678, %fd669, %fd675;
	add.f64 	%fd679, %fd670, %fd676;
	add.f64 	%fd680, %fd671, %fd677;
	selp.f64 	%fd681, %fd678, %fd675, %p138;
	selp.f64 	%fd682, %fd679, %fd676, %p138;
	selp.f64 	%fd683, %fd680, %fd677, %p138;
	setp.eq.s32 	%p139, %r139, 4;
	selp.b64 	%rd658, %rd657, %rd655, %p139;
	selp.f64 	%fd684, %fd681, %fd672, %p139;
	selp.f64 	%fd685, %fd682, %fd673, %p139;
	selp.f64 	%fd686, %fd683, %fd674, %p139;
	ld.shared.v2.u64 	{%rd142, %rd659}, [_ZN6thrust24THRUST_300001_SM_1000_NS8cuda_cub4core6detail5shmemE+128];
	mov.b64 	%fd687, %rd659;
	ld.shared.v2.f64 	{%fd688, %fd689}, [_ZN6thrust24THRUST_300001_SM_1000_NS8cuda_cub4core6detail5shmemE+144];
	add.s64 	%rd660, %rd142, %rd657;
	setp.eq.s64 	%p140, %rd142, 0;
	add.f64 	%fd690, %fd681, %fd687;
	add.f64 	%fd691, %fd682, %fd688;
	add.f64 	%fd692, %fd683, %fd689;
	selp.f64 	%fd693, %fd690, %fd687, %p140;
	selp.f64 	%fd694, %fd691, %fd688, %p140;
	selp.f64 	%fd695, %fd692, %fd689, %p140;
	setp.eq.s32 	%p141, %r139, 5;
	selp.b64 	%rd661, %rd660, %rd658, %p141;
	selp.f64 	%fd696, %fd693, %fd684, %p141;
	selp.f64 	%fd697, %fd694, %fd685, %p141;
	selp.f64 	%fd698, %fd695, %fd686, %p141;
	ld.shared.v2.u64 	{%rd143, %rd662}, [_ZN6thrust24THRUST_300001_SM_1000_NS8cuda_cub4core6detail5shmemE+160];
	mov.b64 	%fd699, %rd662;
	ld.shared.v2.f64 	{%fd700, %fd701}, [_ZN6thrust24THRUST_300001_SM_1000_NS8cuda_cub4core6detail5shmemE+176];
	add.s64 	%rd663, %rd143, %rd660;
	setp.eq.s64 	%p142, %rd143, 0;
	add.f64 	%fd702, %fd693, %fd699;
	add.f64 	%fd703, %fd694, %fd700;
	add.f64 	%fd704, %fd695, %fd701;
	selp.f64 	%fd705, %fd702, %fd699, %p142;
	selp.f64 	%fd706, %fd703, %fd700, %p142;
	selp.f64 	%fd707, %fd704, %fd701, %p142;
	setp.eq.s32 	%p143, %r139, 6;
	selp.b64 	%rd664, %rd663, %rd661, %p143;
	selp.f64 	%fd708, %fd705, %fd696, %p143;
	selp.f64 	%fd709, %fd706, %fd697, %p143;
	selp.f64 	%fd710, %fd707, %fd698, %p143;
	ld.shared.v2.u64 	{%rd144, %rd665}, [_ZN6thrust24THRUST_300001_SM_1000_NS8cuda_cub4core6detail5shmemE+192];
	mov.b64 	%fd711, %rd665;
	ld.shared.v2.f64 	{%fd712, %fd713}, [_ZN6thrust24THRUST_300001_SM_1000_NS8cuda_cub4core6detail5shmemE+208];
	add.s64 	%rd666, %rd144, %rd663;
	setp.eq.s64 	%p144, %rd144, 0;
	add.f64 	%fd714, %fd705, %fd711;
	add.f64 	%fd715, %fd706, %fd712;
	add.f64 	%fd716, %fd707, %fd713;
	selp.f64 	%fd717, %fd714, %fd711, %p144;
	selp.f64 	%fd718, %fd715, %fd712, %p144;
	selp.f64 	%fd719, %fd716, %fd713, %p144;
	setp.eq.s32 	%p145, %r139, 7;
	selp.b64 	%rd145, %rd666, %rd664, %p145;
	selp.f64 	%fd175, %fd717, %fd708, %p145;
	selp.f64 	%fd176, %fd718, %fd709, %p145;
	selp.f64 	%fd177, %fd719, %fd710, %p145;
	ld.shared.v2.u64 	{%rd146, %rd667}, [_ZN6thrust24THRUST_300001_SM_1000_NS8cuda_cub4core6detail5shmemE+224];
	mov.b64 	%fd720, %rd667;
	ld.shared.v2.f64 	{%fd721, %fd722}, [_ZN6thrust24THRUST_300001_SM_1000_NS8cuda_cub4core6detail5shmemE+240];
	add.s64 	%rd1172, %rd146, %rd666;
	setp.eq.s64 	%p146, %rd146, 0;
	add.f64 	%fd723, %fd717, %fd720;
	add.f64 	%fd724, %fd718, %fd721;
	add.f64 	%fd725, %fd719, %fd722;
	selp.f64 	%fd178, %fd723, %fd720, %p146;
	selp.f64 	%fd179, %fd724, %fd721, %p146;
	selp.f64 	%fd180, %fd725, %fd722, %p146;
	setp.lt.u32 	%p147, %r128, 32;
	@%p147 bra 	$L__BB3_125;
	setp.eq.s64 	%p148, %rd1164, 0;
	add.f64 	%fd726, %fd175, %fd1235;
	add.f64 	%fd727, %fd176, %fd1236;
	add.f64 	%fd728, %fd177, %fd1237;
	selp.f64 	%fd729, %fd726, %fd1235, %p148;
	selp.f64 	%fd730, %fd727, %fd1236, %p148;
	selp.f64 	%fd731, %fd728, %fd1237, %p148;
	setp.eq.s32 	%p149, %r1006, 0;
	selp.b64 	%rd668, 0, %rd1164, %p149;
	add.s64 	%rd1164, %rd145, %rd668;
	selp.f64 	%fd1235, %fd175, %fd729, %p149;
	selp.f64 	%fd1236, %fd176, %fd730, %p149;
	selp.f64 	%fd1237, %fd177, %fd731, %p149;
$L__BB3_125:
	setp.eq.s32 	%p150, %r128, 0;
	mov.b64 	%rd1165, 0;
	mov.u64 	%rd1166, %rd134;
	@%p150 bra 	$L__BB3_127;
	add.s64 	%rd1166, %rd134, %rd1164;
	setp.eq.s64 	%p151, %rd134, 0;
	add.f64 	%fd732, %fd1235, %fd1238;
	add.f64 	%fd733, %fd1236, %fd1239;
	add.f64 	%fd734, %fd1237, %fd1240;
	selp.f64 	%fd1238, %fd732, %fd1238, %p151;
	selp.f64 	%fd1239, %fd733, %fd1239, %p151;
	selp.f64 	%fd1240, %fd734, %fd1240, %p151;
	mov.u64 	%rd1165, %rd1164;
$L__BB3_127:
	add.s64 	%rd153, %rd1166, %rd135;
	add.f64 	%fd735, %fd1238, %fd163;
	add.f64 	%fd736, %fd1239, %fd164;
	add.f64 	%fd737, %fd1240, %fd165;
	selp.f64 	%fd193, %fd163, %fd735, %p1;
	selp.f64 	%fd194, %fd164, %fd736, %p1;
	selp.f64 	%fd195, %fd165, %fd737, %p1;
	setp.lt.s64 	%p152, %rd1172, 257;
	@%p152 bra 	$L__BB3_140;
	bar.sync 	0;
	setp.eq.s64 	%p156, %rd134, 0;
	@%p156 bra 	$L__BB3_130;
	cvt.u32.u64 	%r1264, %rd1165;
	shl.b32 	%r1265, %r1264, 5;
	add.s32 	%r1267, %r1008, %r1265;
	st.shared.u32 	[%r1267], %r2304;
	st.shared.f64 	[%r1267+8], %fd1235;
	st.shared.v2.f64 	[%r1267+16], {%fd1236, %fd1237};
$L__BB3_130:
	not.pred 	%p157, %p1;
	@%p157 bra 	$L__BB3_132;
	cvt.u32.u64 	%r1268, %rd1166;
	shl.b32 	%r1269, %r1268, 5;
	add.s32 	%r1271, %r1008, %r1269;
	st.shared.u32 	[%r1271], %r144;
	st.shared.f64 	[%r1271+8], %fd1238;
	st.shared.v2.f64 	[%r1271+16], {%fd1239, %fd1240};
$L__BB3_132:
	not.pred 	%p158, %p2;
	@%p158 bra 	$L__BB3_134;
	cvt.u32.u64 	%r1272, %rd153;
	shl.b32 	%r1273, %r1272, 5;
	add.s32 	%r1275, %r1008, %r1273;
	st.shared.u32 	[%r1275], %r145;
	st.shared.f64 	[%r1275+8], %fd193;
	st.shared.v2.f64 	[%r1275+16], {%fd194, %fd195};
$L__BB3_134:
	bar.sync 	0;
	cvt.u64.u32 	%rd1171, %r128;
	setp.le.u64 	%p159, %rd1172, %rd1171;
	@%p159 bra 	$L__BB3_146;
	add.s64 	%rd679, %rd139, %rd140;
	add.s64 	%rd680, %rd679, %rd141;
	add.s64 	%rd681, %rd680, %rd142;
	add.s64 	%rd682, %rd681, %rd143;
	add.s64 	%rd683, %rd682, %rd144;
	add.s64 	%rd684, %rd683, %rd146;
	add.s64 	%rd685, %rd684, %rd138;
	not.b64 	%rd686, %rd1171;
	add.s64 	%rd155, %rd685, %rd686;
	shr.u64 	%rd687, %rd155, 8;
	add.s64 	%rd688, %rd687, 1;
	and.b64  	%rd1169, %rd688, 3;
	and.b64  	%rd689, %rd155, 768;
	setp.eq.s64 	%p160, %rd689, 768;
	@%p160 bra 	$L__BB3_138;
	shl.b32 	%r1276, %r128, 5;
	add.s32 	%r1278, %r1276, %r1008;
	add.s32 	%r2305, %r1278, 8;
	mad.lo.s64 	%rd690, %rd1171, 24, %rd7;
	add.s64 	%rd1168, %rd690, 16;
	shl.b64 	%rd691, %rd1171, 2;
	add.s64 	%rd1167, %rd6, %rd691;
	shl.b64 	%rd692, %rd1169, 8;
	add.s64 	%rd1171, %rd692, %rd1171;
$L__BB3_137:
	.pragma "nounroll";
	ld.shared.u32 	%r1279, [%r2305+-8];
	ld.shared.f64 	%fd738, [%r2305];
	ld.shared.v2.f64 	{%fd739, %fd740}, [%r2305+8];
	st.global.u32 	[%rd1167], %r1279;
	st.global.f64 	[%rd1168+-16], %fd738;
	st.global.f64 	[%rd1168+-8], %fd739;
	st.global.f64 	[%rd1168], %fd740;
	add.s64 	%rd1169, %rd1169, -1;
	add.s32 	%r2305, %r2305, 8192;
	add.s64 	%rd1168, %rd1168, 6144;
	add.s64 	%rd1167, %rd1167, 1024;
	setp.ne.s64 	%p161, %rd1169, 0;
	@%p161 bra 	$L__BB3_137;
$L__BB3_138:
	setp.lt.u64 	%p162, %rd155, 768;
	@%p162 bra 	$L__BB3_146;
$L__BB3_139:
	cvt.u32.u64 	%r1280, %rd1171;
	shl.b32 	%r1281, %r1280, 5;
	add.s32 	%r1283, %r1008, %r1281;
	ld.shared.u32 	%r1284, [%r1283];
	ld.shared.f64 	%fd741, [%r1283+8];
	ld.shared.v2.f64 	{%fd742, %fd743}, [%r1283+16];
	shl.b64 	%rd693, %rd1171, 2;
	add.s64 	%rd694, %rd6, %rd693;
	st.global.u32 	[%rd694], %r1284;
	mad.lo.s64 	%rd695, %rd1171, 24, %rd7;
	st.global.f64 	[%rd695], %fd741;
	st.global.f64 	[%rd695+8], %fd742;
	st.global.f64 	[%rd695+16], %fd743;
	and.b64  	%rd696, %rd1171, 4294967295;
	ld.shared.u32 	%r1285, [%r1283+8192];
	ld.shared.f64 	%fd744, [%r1283+8200];
	ld.shared.v2.f64 	{%fd745, %fd746}, [%r1283+8208];
	and.b64  	%rd697, %rd693, 17179869180;
	add.s64 	%rd698, %rd6, %rd697;
	st.global.u32 	[%rd698+1024], %r1285;
	mad.lo.s64 	%rd699, %rd696, 24, %rd7;
	st.global.f64 	[%rd699+6144], %fd744;
	st.global.f64 	[%rd699+6152], %fd745;
	st.global.f64 	[%rd699+6160], %fd746;
	ld.shared.u32 	%r1286, [%r1283+16384];
	ld.shared.f64 	%fd747, [%r1283+16392];
	ld.shared.v2.f64 	{%fd748, %fd749}, [%r1283+16400];
	st.global.u32 	[%rd698+2048], %r1286;
	st.global.f64 	[%rd699+12288], %fd747;
	st.global.f64 	[%rd699+12296], %fd748;
	st.global.f64 	[%rd699+12304], %fd749;
	ld.shared.u32 	%r1287, [%r1283+24576];
	ld.shared.f64 	%fd750, [%r1283+24584];
	ld.shared.v2.f64 	{%fd751, %fd752}, [%r1283+24592];
	st.global.u32 	[%rd698+3072], %r1287;
	st.global.f64 	[%rd699+18432], %fd750;
	st.global.f64 	[%rd699+18440], %fd751;
	st.global.f64 	[%rd699+18448], %fd752;
	add.s64 	%rd700, %rd1171, 1024;
	and.b64  	%rd1171, %rd700, 4294967295;
	setp.gt.u64 	%p163, %rd1172, %rd1171;
	@%p163 bra 	$L__BB3_139;
	bra.uni 	$L__BB3_146;
$L__BB3_140:
	setp.eq.s64 	%p153, %rd134, 0;
	@%p153 bra 	$L__BB3_142;
	shl.b64 	%rd670, %rd1165, 2;
	add.s64 	%rd671, %rd6, %rd670;
	st.global.u32 	[%rd671], %r2304;
	mad.lo.s64 	%rd672, %rd1165, 24, %rd7;
	st.global.f64 	[%rd672], %fd1235;
	st.global.f64 	[%rd672+8], %fd1236;
	st.global.f64 	[%rd672+16], %fd1237;
$L__BB3_142:
	not.pred 	%p154, %p1;
	@%p154 bra 	$L__BB3_144;
	shl.b64 	%rd673, %rd1166, 2;
	add.s64 	%rd674, %rd6, %rd673;
	st.global.u32 	[%rd674], %r144;
	mad.lo.s64 	%rd675, %rd1166, 24, %rd7;
	st.global.f64 	[%rd675], %fd1238;
	st.global.f64 	[%rd675+8], %fd1239;
	st.global.f64 	[%rd675+16], %fd1240;
$L__BB3_144:
	not.pred 	%p155, %p2;
	@%p155 bra 	$L__BB3_146;
	shl.b64 	%rd676, %rd153, 2;
	add.s64 	%rd677, %rd6, %rd676;
	st.global.u32 	[%rd677], %r145;
	mad.lo.s64 	%rd678, %rd153, 24, %rd7;
	st.global.f64 	[%rd678], %fd193;
	st.global.f64 	[%rd678+8], %fd194;
	st.global.f64 	[%rd678+16], %fd195;
$L__BB3_146:
	setp.ne.s32 	%p164, %r128, 255;
	@%p164 bra 	$L__BB3_240;
	setp.ne.s64 	%p165, %rd9, 768;
	@%p165 bra 	$L__BB3_149;
	shl.b64 	%rd701, %rd1172, 2;
	add.s64 	%rd702, %rd6, %rd701;
	st.global.u32 	[%rd702], %r146;
	mad.lo.s64 	%rd703, %rd1172, 24, %rd7;
	st.global.f64 	[%rd703], %fd178;
	st.global.f64 	[%rd703+8], %fd179;
	st.global.f64 	[%rd703+16], %fd180;
	add.s64 	%rd1172, %rd1172, 1;
$L__BB3_149:
	ld.param.u64 	%rd1123, [_ZN6thrust24THRUST_300001_SM_1000_NS8cuda_cub4core6detail13_kernel_agentINS1_15__reduce_by_key16ReduceByKeyAgentINS0_10device_ptrIiEENS7_I5VoxelEES8_SA_N4cuda3std3__48equal_toIiEENSD_4plusIS9_EEPllEEJS8_SA_S8_SA_SI_N3cub18CUB_300001_SM_100024ReduceByKeyScanTileStateIS9_lLb0EEESF_SH_llEEEvDpT0__param_4];
	cvta.to.global.u64 	%rd704, %rd1123;
	st.global.u64 	[%rd704], %rd1172;
	bra.uni 	$L__BB3_240;
$L__BB3_150:
	cvt.u32.u64 	%r153, %rd9;
	shl.b64 	%rd266, %rd8, 2;
	add.s64 	%rd265, %rd4, %rd266;
	// begin inline asm
	ld.global.nc.u32 %r2308, [%rd265];
	// end inline asm
	mov.u32 	%r155, %tid.x;
	and.b32  	%r277, %r155, 31;
	and.b32  	%r278, %r155, 992;
	mul.lo.s32 	%r279, %r278, 3;
	or.b32  	%r156, %r279, %r277;
	setp.ge.u32 	%p9, %r156, %r153;
	shl.b32 	%r280, %r156, 2;
	cvt.u64.u32 	%rd267, %r280;
	add.s64 	%rd172, %rd265, %rd267;
	mov.u32 	%r2306, %r2308;
	@%p9 bra 	$L__BB3_152;
	// begin inline asm
	ld.global.nc.u32 %r2306, [%rd172];
	// end inline asm
$L__BB3_152:
	add.s32 	%r159, %r156, 32;
	setp.ge.u32 	%p10, %r159, %r153;
	mov.u32 	%r2307, %r2308;
	@%p10 bra 	$L__BB3_154;
	add.s64 	%rd269, %rd172, 128;
	// begin inline asm
	ld.global.nc.u32 %r2307, [%rd269];
	// end inline asm
$L__BB3_154:
	add.s32 	%r162, %r156, 64;
	setp.ge.u32 	%p11, %r162, %r153;
	@%p11 bra 	$L__BB3_156;
	add.s64 	%rd270, %rd172, 256;
	// begin inline asm
	ld.global.nc.u32 %r2308, [%rd270];
	// end inline asm
$L__BB3_156:
	// begin inline asm
	mov.u32 %r284, %laneid;
	// end inline asm
	shr.u32 	%r166, %r155, 5;
	mad.lo.s32 	%r167, %r166, 96, %r284;
	shl.b32 	%r286, %r167, 2;
	mov.u32 	%r287, _ZN6thrust24THRUST_300001_SM_1000_NS8cuda_cub4core6detail5shmemE;
	add.s32 	%r168, %r287, %r286;
	st.shared.u32 	[%r168], %r2306;
	st.shared.u32 	[%r168+128], %r2307;
	st.shared.u32 	[%r168+256], %r2308;
	bar.warp.sync 	-1;
	shl.b32 	%r169, %r284, 1;
	shl.b32 	%r288, %r284, 3;
	add.s32 	%r170, %r168, %r288;
	ld.shared.u32 	%r171, [%r170];
	ld.shared.u32 	%r172, [%r170+4];
	ld.shared.u32 	%r173, [%r170+8];
	setp.ne.s32 	%p12, %r155, 0;
	mov.b32 	%r2310, 0;
	@%p12 bra 	$L__BB3_158;
	add.s64 	%rd271, %rd265, -4;
	// begin inline asm
	ld.global.nc.u32 %r2310, [%rd271];
	// end inline asm
$L__BB3_158:
	setp.ge.u32 	%p13, %r156, %r153;
	bar.sync 	0;
	mad.lo.s64 	%rd273, %rd8, 24, %rd5;
	// begin inline asm
	ld.global.nc.u64 %rd1179, [%rd273];
	// end inline asm
	add.s64 	%rd275, %rd273, 8;
	// begin inline asm
	ld.global.nc.u64 %rd1180, [%rd275];
	// end inline asm
	add.s64 	%rd277, %rd273, 16;
	// begin inline asm
	ld.global.nc.u64 %rd1181, [%rd277];
	// end inline asm
	mul.lo.s32 	%r290, %r156, 24;
	cvt.u64.u32 	%rd278, %r290;
	add.s64 	%rd176, %rd273, %rd278;
	mov.u64 	%rd1173, %rd1179;
	mov.u64 	%rd1174, %rd1180;
	mov.u64 	%rd1175, %rd1181;
	@%p13 bra 	$L__BB3_160;
	// begin inline asm
	ld.global.nc.u64 %rd1173, [%rd176];
	// end inline asm
	add.s64 	%rd282, %rd176, 8;
	// begin inline asm
	ld.global.nc.u64 %rd1174, [%rd282];
	// end inline asm
	add.s64 	%rd284, %rd176, 16;
	// begin inline asm
	ld.global.nc.u64 %rd1175, [%rd284];
	// end inline asm
$L__BB3_160:
	setp.ge.u32 	%p14, %r159, %r153;
	mov.u64 	%rd1176, %rd1179;
	mov.u64 	%rd1177, %rd1180;
	mov.u64 	%rd1178, %rd1181;
	@%p14 bra 	$L__BB3_162;
	add.s64 	%rd286, %rd176, 768;
	// begin inline asm
	ld.global.nc.u64 %rd1176, [%rd286];
	// end inline asm
	add.s64 	%rd288, %rd176, 776;
	// begin inline asm
	ld.global.nc.u64 %rd1177, [%rd288];
	// end inline asm
	add.s64 	%rd290, %rd176, 784;
	// begin inline asm
	ld.global.nc.u64 %rd1178, [%rd290];
	// end inline asm
$L__BB3_162:
	setp.ge.u32 	%p15, %r162, %r153;
	@%p15 bra 	$L__BB3_164;
	add.s64 	%rd292, %rd176, 1536;
	// begin inline asm
	ld.global.nc.u64 %rd1179, [%rd292];
	// end inline asm
	add.s64 	%rd294, %rd176, 1544;
	// begin inline asm
	ld.global.nc.u64 %rd1180, [%rd294];
	// end inline asm
	add.s64 	%rd296, %rd176, 1552;
	// begin inline asm
	ld.global.nc.u64 %rd1181, [%rd296];
	// end inline asm
$L__BB3_164:
	setp.eq.s32 	%p16, %r155, 0;
	mad.lo.s32 	%r291, %r167, 20, %r168;
	st.shared.u64 	[%r291], %rd1173;
	st.shared.u64 	[%r291+8], %rd1174;
	st.shared.u64 	[%r291+16], %rd1175;
	st.shared.u64 	[%r291+768], %rd1176;
	st.shared.u64 	[%r291+776], %rd1177;
	st.shared.u64 	[%r291+784], %rd1178;
	st.shared.u64 	[%r291+1536], %rd1179;
	st.shared.u64 	[%r291+1544], %rd1180;
	st.shared.u64 	[%r291+1552], %rd1181;
	bar.warp.sync 	-1;
	add.s32 	%r292, %r167, %r169;
	mad.lo.s32 	%r293, %r292, 20, %r170;
	ld.shared.f64 	%fd196, [%r293];
	ld.shared.f64 	%fd197, [%r293+8];
	ld.shared.f64 	%fd198, [%r293+16];
	ld.shared.f64 	%fd199, [%r293+24];
	ld.shared.f64 	%fd200, [%r293+32];
	ld.shared.f64 	%fd201, [%r293+40];
	ld.shared.f64 	%fd202, [%r293+48];
	ld.shared.f64 	%fd203, [%r293+56];
	ld.shared.f64 	%fd204, [%r293+64];
	bar.sync 	0;
	shl.b32 	%r294, %r155, 2;
	add.s32 	%r296, %r287, %r294;
	add.s32 	%r176, %r296, 1448;
	st.shared.u32 	[%r296+1448], %r173;
	bar.sync 	0;
	@%p16 bra 	$L__BB3_166;
	ld.shared.u32 	%r2310, [%r176+-4];
$L__BB3_166:
	setp.ne.s32 	%p17, %r2310, %r171;
	setp.ne.s32 	%p18, %r171, %r172;
	setp.ne.s32 	%p19, %r172, %r173;
	mul.lo.s32 	%r537, %r155, 3;
	cvt.u64.u32 	%rd297, %r537;
	setp.eq.s64 	%p20, %rd9, %rd297;
	or.pred  	%p3, %p20, %p17;
	selp.u64 	%rd298, 1, 0, %p3;
	add.s32 	%r538, %r537, 1;
	cvt.u64.u32 	%rd299, %r538;
	setp.eq.s64 	%p21, %rd9, %rd299;
	or.pred  	%p4, %p21, %p18;
	selp.u64 	%rd300, 1, 0, %p4;
	add.s32 	%r539, %r537, 2;
	cvt.u64.u32 	%rd301, %r539;
	setp.eq.s64 	%p22, %rd9, %rd301;
	or.pred  	%p5, %p22, %p19;
	selp.u64 	%rd302, 1, 0, %p5;
	add.s64 	%rd195, %rd300, %rd298;
	add.f64 	%fd322, %fd196, %fd199;
	add.f64 	%fd323, %fd197, %fd200;
	add.f64 	%fd324, %fd198, %fd201;
	selp.f64 	%fd325, %fd199, %fd322, %p4;
	selp.f64 	%fd326, %fd200, %fd323, %p4;
	selp.f64 	%fd327, %fd201, %fd324, %p4;
	add.s64 	%rd303, %rd195, %rd302;
	mov.b64 	{%r298, %r303}, %rd303;
	add.f64 	%fd328, %fd325, %fd202;
	add.f64 	%fd329, %fd326, %fd203;
	add.f64 	%fd330, %fd327, %fd204;
	selp.f64 	%fd331, %fd202, %fd328, %p5;
	mov.b64 	%rd304, %fd331;
	mov.b64 	{%r308, %r313}, %rd304;
	selp.f64 	%fd332, %fd203, %fd329, %p5;
	mov.b64 	%rd305, %fd332;
	mov.b64 	{%r318, %r323}, %rd305;
	selp.f64 	%fd333, %fd204, %fd330, %p5;
	mov.b64 	%rd306, %fd333;
	mov.b64 	{%r328, %r333}, %rd306;
	mov.b32 	%r534, 1;
	mov.b32 	%r535, 0;
	mov.b32 	%r536, -1;
	// begin inline asm
	shfl.sync.up.b32 %r297, %r298, %r534, %r535, %r536;
	// end inline asm
	// begin inline asm
	shfl.sync.up.b32 %r302, %r303, %r534, %r535, %r536;
	// end inline asm
	mov.b64 	%rd307, {%r297, %r302};
	// begin inline asm
	shfl.sync.up.b32 %r307, %r308, %r534, %r535, %r536;
	// end inline asm
	// begin inline asm
	shfl.sync.up.b32 %r312, %r313, %r534, %r535, %r536;
	// end inline asm
	mov.b64 	%rd308, {%r307, %r312};
	mov.b64 	%fd334, %rd308;
	// begin inline asm
	shfl.sync.up.b32 %r317, %r318, %r534, %r535, %r536;
	// end inline asm
	// begin inline asm
	shfl.sync.up.b32 %r322, %r323, %r534, %r535, %r536;
	// end inline asm
	mov.b64 	%rd309, {%r317, %r322};
	mov.b64 	%fd335, %rd309;
	// begin inline asm
	shfl.sync.up.b32 %r327, %r328, %r534, %r535, %r536;
	// end inline asm
	// begin inline asm
	shfl.sync.up.b32 %r332, %r333, %r534, %r535, %r536;
	// end inline asm
	mov.b64 	%rd310, {%r327, %r332};
	mov.b64 	%fd336, %rd310;
	setp.eq.s64 	%p23, %rd303, 0;
	add.f64 	%fd337, %fd331, %fd334;
	add.f64 	%fd338, %fd332, %fd335;
	add.f64 	%fd339, %fd333, %fd336;
	selp.f64 	%fd340, %fd337, %fd331, %p23;
	selp.f64 	%fd341, %fd338, %fd332, %p23;
	selp.f64 	%fd342, %fd339, %fd333, %p23;
	setp.lt.s32 	%p24, %r284, 1;
	selp.b64 	%rd311, 0, %rd307, %p24;
	add.s64 	%rd312, %rd311, %rd303;
	mov.b64 	{%r338, %r343}, %rd312;
	selp.f64 	%fd343, %fd331, %fd340, %p24;
	mov.b64 	%rd313, %fd343;
	mov.b64 	{%r348, %r353}, %rd313;
	selp.f64 	%fd344, %fd332, %fd341, %p24;
	mov.b64 	%rd314, %fd344;
	mov.b64 	{%r358, %r363}, %rd314;
	selp.f64 	%fd345, %fd333, %fd342, %p24;
	mov.b64 	%rd315, %fd345;
	mov.b64 	{%r368, %r373}, %rd315;
	mov.b32 	%r374, 2;
	// begin inline asm
	shfl.sync.up.b32 %r337, %r338, %r374, %r535, %r536;
	// end inline asm
	// begin inline asm
	shfl.sync.up.b32 %r342, %r343, %r374, %r535, %r536;
	// end inline asm
	mov.b64 	%rd316, {%r337, %r342};
	// begin inline asm
	shfl.sync.up.b32 %r347, %r348, %r374, %r535, %r536;
	// end inline asm
	// begin inline asm
	shfl.sync.up.b32 %r352, %r353, %r374, %r535, %r536;
	// end inline asm
	mov.b64 	%rd317, {%r347, %r352};
	mov.b64 	%fd346, %rd317;
	// begin inline asm
	shfl.sync.up.b32 %r357, %r358, %r374, %r535, %r536;
	// end inline asm
	// begin inline asm
	shfl.sync.up.b32 %r362, %r363, %r374, %r535, %r536;
	// end inline asm
	mov.b64 	%rd318, {%r357, %r362};
	mov.b64 	%fd347, %rd318;
	// begin inline asm
	shfl.sync.up.b32 %r367, %r368, %r374, %r535, %r536;
	// end inline asm
	// begin inline asm
	shfl.sync.up.b32 %r372, %r373, %r374, %r535, %r536;
	// end inline asm
	mov.b64 	%rd319, {%r367, %r372};
	mov.b64 	%fd348, %rd319;
	setp.eq.s64 	%p25, %rd312, 0;
	add.f64 	%fd349, %fd343, %fd346;
	add.f64 	%fd350, %fd344, %fd347;
	add.f64 	%fd351, %fd345, %fd348;
	selp.f64 	%fd352, %fd349, %fd343, %p25;
	selp.f64 	%fd353, %fd350, %fd344, %p25;
	selp.f64 	%fd354, %fd351, %fd345, %p25;
	setp.lt.s32 	%p26, %r284, 2;
	selp.b64 	%rd320, 0, %rd316, %p26;
	add.s64 	%rd321, %rd320, %rd312;
	mov.b64 	{%r378, %r383}, %rd321;
	selp.f64 	%fd355, %fd343, %fd352, %p26;
	mov.b64 	%rd322, %fd355;
	mov.b64 	{%r388, %r393}, %rd322;
	selp.f64 	%fd356, %fd344, %fd353, %p26;
	mov.b64 	%rd323, %fd356;
	mov.b64 	{%r398, %r403}, %rd323;
	selp.f64 	%fd357, %fd345, %fd354, %p26;
	mov.b64 	%rd324, %fd357;
	mov.b64 	{%r408, %r413}, %rd324;
	mov.b32 	%r414, 4;
	// begin inline asm
	shfl.sync.up.b32 %r377, %r378, %r414, %r535, %r536;
	// end inline asm
	// begin inline asm
	shfl.sync.up.b32 %r382, %r383, %r414, %r535, %r536;
	// end inline asm
	mov.b64 	%rd325, {%r377, %r382};
	// begin inline asm
	shfl.sync.up.b32 %r387, %r388, %r414, %r535, %r536;
	// end inline asm
	// begin inline asm
	shfl.sync.up.b32 %r392, %r393, %r414, %r535, %r536;
	// end inline asm
	mov.b64 	%rd326, {%r387, %r392};
	mov.b64 	%fd358, %rd326;
	// begin inline asm
	shfl.sync.up.b32 %r397, %r398, %r414, %r535, %r536;
	// end inline asm
	// begin inline asm
	shfl.sync.up.b32 %r402, %r403, %r414, %r535, %r536;
	// end inline asm
	mov.b64 	%rd327, {%r397, %r402};
	mov.b64 	%fd359, %rd327;
	// begin inline asm
	shfl.sync.up.b32 %r407, %r408, %r414, %r535, %r536;
	// end inline asm
	// begin inline asm
	shfl.sync.up.b32 %r412, %r413, %r414, %r535, %r536;
	// end inline asm
	mov.b64 	%rd328, {%r407, %r412};
	mov.b64 	%fd360, %rd328;
	setp.eq.s64 	%p27, %rd321, 0;
	add.f64 	%fd361, %fd355, %fd358;
	add.f64 	%fd362, %fd356, %fd359;
	add.f64 	%fd363, %fd357, %fd360;
	selp.f64 	%fd364, %fd361, %fd355, %p27;
	selp.f64 	%fd365, %fd362, %fd356, %p27;
	selp.f64 	%fd366, %fd363, %fd357, %p27;
	setp.lt.s32 	%p28, %r284, 4;
	selp.b64 	%rd329, 0, %rd325, %p28;
	add.s64 	%rd330, %rd329, %rd321;
	mov.b64 	{%r418, %r423}, %rd330;
	selp.f64 	%fd367, %fd355, %fd364, %p28;
	mov.b64 	%rd331, %fd367;
	mov.b64 	{%r428, %r433}, %rd331;
	selp.f64 	%fd368, %fd356, %fd365, %p28;
	mov.b64 	%rd332, %fd368;
	mov.b64 	{%r438, %r443}, %rd332;
	selp.f64 	%fd369, %fd357, %fd366, %p28;
	mov.b64 	%rd333, %fd369;
	mov.b64 	{%r448, %r453}, %rd333;
	mov.b32 	%r454, 8;
	// begin inline asm
	shfl.sync.up.b32 %r417, %r418, %r454, %r535, %r536;
	// end inline asm
	// begin inline asm
	shfl.sync.up.b32 %r422, %r423, %r454, %r535, %r536;
	// end inline asm
	mov.b64 	%rd334, {%r417, %r422};
	// begin inline asm
	shfl.sync.up.b32 %r427, %r428, %r454, %r535, %r536;
	// end inline asm
	// begin inline asm
	shfl.sync.up.b32 %r432, %r433, %r454, %r535, %r536;
	// end inline asm
	mov.b64 	%rd335, {%r427, %r432};
	mov.b64 	%fd370, %rd335;
	// begin inline asm
	shfl.sync.up.b32 %r437, %r438, %r454, %r535, %r536;
	// end inline asm
	// begin inline asm
	shfl.sync.up.b32 %r442, %r443, %r454, %r535, %r536;
	// end inline asm
	mov.b64 	%rd336, {%r437, %r442};
	mov.b64 	%fd371, %rd336;
	// begin inline asm
	shfl.sync.up.b32 %r447, %r448, %r454, %r535, %r536;
	// end inline asm
	// begin inline asm
	shfl.sync.up.b32 %r452, %r453, %r454, %r535, %r536;
	// end inline asm
	mov.b64 	%rd337, {%r447, %r452};
	mov.b64 	%fd372, %rd337;
	setp.eq.s64 	%p29, %rd330, 0;
	add.f64 	%fd373, %fd367, %fd370;
	add.f64 	%fd374, %fd368, %fd371;
	add.f64 	%fd375, %fd369, %fd372;
	selp.f64 	%fd376, %fd373, %fd367, %p29;
	selp.f64 	%fd377, %fd374, %fd368, %p29;
	selp.f64 	%fd378, %fd375, %fd369, %p29;
	setp.lt.s32 	%p30, %r284, 8;
	selp.b64 	%rd338, 0, %rd334, %p30;
	add.s64 	%rd339, %rd338, %rd330;
	mov.b64 	{%r458, %r463}, %rd339;
	selp.f64 	%fd379, %fd367, %fd376, %p30;
	mov.b64 	%rd340, %fd379;
	mov.b64 	{%r468, %r473}, %rd340;
	selp.f64 	%fd380, %fd368, %fd377, %p30;
	mov.b64 	%rd341, %fd380;
	mov.b64 	{%r478, %r483}, %rd341;
	selp.f64 	%fd381, %fd369, %fd378, %p30;
	mov.b64 	%rd342, %fd381;
	mov.b64 	{%r488, %r493}, %rd342;
	mov.b32 	%r494, 16;
	// begin inline asm
	shfl.sync.up.b32 %r457, %r458, %r494, %r535, %r536;
	// end inline asm
	// begin inline asm
	shfl.sync.up.b32 %r462, %r463, %r494, %r535, %r536;
	// end inline asm
	mov.b64 	%rd343, {%r457, %r462};
	// begin inline asm
	shfl.sync.up.b32 %r467, %r468, %r494, %r535, %r536;
	// end inline asm
	// begin inline asm
	shfl.sync.up.b32 %r472, %r473, %r494, %r535, %r536;
	// end inline asm
	mov.b64 	%rd344, {%r467, %r472};
	mov.b64 	%fd382, %rd344;
	// begin inline asm
	shfl.sync.up.b32 %r477, %r478, %r494, %r535, %r536;
	// end inline asm
	// begin inline asm
	shfl.sync.up.b32 %r482, %r483, %r494, %r535, %r536;
	// end inline asm
	mov.b64 	%rd345, {%r477, %r482};
	mov.b64 	%fd383, %rd345;
	// begin inline asm
	shfl.sync.up.b32 %r487, %r488, %r494, %r535, %r536;
	// end inline asm
	// begin inline asm
	shfl.sync.up.b32 %r492, %r493, %r494, %r535, %r536;
	// end inline asm
	mov.b64 	%rd346, {%r487, %r492};
	mov.b64 	%fd384, %rd346;
	setp.eq.s64 	%p31, %rd339, 0;
	add.f64 	%fd385, %fd379, %fd382;
	add.f64 	%fd386, %fd380, %fd383;
	add.f64 	%fd387, %fd381, %fd384;
	selp.f64 	%fd205, %fd385, %fd379, %p31;
	selp.f64 	%fd206, %fd386, %fd380, %p31;
	selp.f64 	%fd207, %fd387, %fd381, %p31;
	setp.lt.s32 	%p32, %r284, 16;
	selp.b64 	%rd347, 0, %rd343, %p32;
	add.s64 	%rd196, %rd347, %rd339;
	mov.b64 	{%r498, %r503}, %rd196;
	selp.f64 	%fd388, %fd379, %fd205, %p32;
	mov.b64 	%rd348, %fd388;
	mov.b64 	{%r508, %r513}, %rd348;
	selp.f64 	%fd389, %fd380, %fd206, %p32;
	mov.b64 	%rd349, %fd389;
	mov.b64 	{%r518, %r523}, %rd349;
	selp.f64 	%fd390, %fd381, %fd207, %p32;
	mov.b64 	%rd350, %fd390;
	mov.b64 	{%r528, %r533}, %rd350;
	// begin inline asm
	shfl.sync.up.b32 %r497, %r498, %r534, %r535, %r536;
	// end inline asm
	// begin inline asm
	shfl.sync.up.b32 %r502, %r503, %r534, %r535, %r536;
	// end inline asm
	mov.b64 	%rd1196, {%r497, %r502};
	// begin inline asm
	shfl.sync.up.b32 %r507, %r508, %r534, %r535, %r536;
	// end inline asm
	// begin inline asm
	shfl.sync.up.b32 %r512, %r513, %r534, %r535, %r536;
	// end inline asm
	mov.b64 	%rd351, {%r507, %r512};
	mov.b64 	%fd1280, %rd351;
	// begin inline asm
	shfl.sync.up.b32 %r517, %r518, %r534, %r535, %r536;
	// end inline asm
	// begin inline asm
	shfl.sync.up.b32 %r522, %r523, %r534, %r535, %r536;
	// end inline asm
	mov.b64 	%rd352, {%r517, %r522};
	mov.b64 	%fd1281, %rd352;
	// begin inline asm
	shfl.sync.up.b32 %r527, %r528, %r534, %r535, %r536;
	// end inline asm
	// begin inline asm
	shfl.sync.up.b32 %r532, %r533, %r534, %r535, %r536;
	// end inline asm
	mov.b64 	%rd353, {%r527, %r532};
	mov.b64 	%fd1282, %rd353;
	setp.ne.s32 	%p33, %r284, 31;
	@%p33 bra 	$L__BB3_168;
	shl.b32 	%r540, %r166, 5;
	add.s32 	%r542, %r287, %r540;
	mov.b64 	%rd354, %fd205;
	st.shared.v2.u64 	[%r542], {%rd196, %rd354};
	st.shared.v2.f64 	[%r542+16], {%fd206, %fd207};
$L__BB3_168:
	bar.sync 	0;
	ld.shared.v2.u64 	{%rd355, %rd356}, [_ZN6thrust24THRUST_300001_SM_1000_NS8cuda_cub4core6detail5shmemE];
	mov.b64 	%fd391, %rd356;
	ld.shared.v2.f64 	{%fd392, %fd393}, [_ZN6thrust24THRUST_300001_SM_1000_NS8cuda_cub4core6detail5shmemE+16];
	setp.eq.s32 	%p34, %r166, 1;
	selp.f64 	%fd394, %fd391, 0d0000000000000000, %p34;
	selp.f64 	%fd395, %fd392, 0d0000000000000000, %p34;
	selp.f64 	%fd396, %fd393, 0d0000000000000000, %p34;
	ld.shared.v2.u64 	{%rd357, %rd358}, [_ZN6thrust24THRUST_300001_SM_1000_NS8cuda_cub4core6detail5shmemE+32];
	mov.b64 	%fd397, %rd358;
	ld.shared.v2.f64 	{%fd398, %fd399}, [_ZN6thrust24THRUST_300001_SM_1000_NS8cuda_cub4core6detail5shmemE+48];
	add.s64 	%rd359, %rd357, %rd355;
	setp.eq.s64 	%p35, %rd357, 0;
	add.f64 	%fd400, %fd391, %fd397;
	add.f64 	%fd401, %fd392, %fd398;
	add.f64 	%fd402, %fd393, %fd399;
	selp.f64 	%fd403, %fd400, %fd397, %p35;
	selp.f64 	%fd404, %fd401, %fd398, %p35;
	selp.f64 	%fd405, %fd402, %fd399, %p35;
	setp.eq.s32 	%p36, %r166, 2;
	selp.b64 	%rd360, %rd359, %rd355, %p36;
	selp.f64 	%fd406, %fd403, %fd394, %p36;
	selp.f64 	%fd407, %fd404, %fd395, %p36;
	selp.f64 	%fd408, %fd405, %fd396, %p36;
	ld.shared.v2.u64 	{%rd361, %rd362}, [_ZN6thrust24THRUST_300001_SM_1000_NS8cuda_cub4core6detail5shmemE+64];
	mov.b64 	%fd409, %rd362;
	ld.shared.v2.f64 	{%fd410, %fd411}, [_ZN6thrust24THRUST_300001_SM_1000_NS8cuda_cub4core6detail5shmemE+80];
	add.s64 	%rd363, %rd361, %rd359;
	setp.eq.s64 	%p37, %rd361, 0;
	add.f64 	%fd412, %fd403, %fd409;
	add.f64 	%fd413, %fd404, %fd410;
	add.f64 	%fd414, %fd405, %fd411;
	selp.f64 	%fd415, %fd412, %fd409, %p37;
	selp.f64 	%fd416, %fd413, %fd410, %p37;
	selp.f64 	%fd417, %fd414, %fd411, %p37;
	setp.eq.s32 	%p38, %r166, 3;
	selp.b64 	%rd364, %rd363, %rd360, %p38;
	selp.f64 	%fd418, %fd415, %fd406, %p38;
	selp.f64 	%fd419, %fd416, %fd407, %p38;
	selp.f64 	%fd420, %fd417, %fd408, %p38;
	ld.shared.v2.u64 	{%rd365, %rd366}, [_ZN6thrust24THRUST_300001_SM_1000_NS8cuda_cub4core6detail5shmemE+96];
	mov.b64 	%fd421, %rd366;
	ld.shared.v2.f64 	{%fd422, %fd423}, [_ZN6thrust24THRUST_300001_SM_1000_NS8cuda_cub4core6detail5shmemE+112];
	add.s64 	%rd367, %rd365, %rd363;
	setp.eq.s64 	%p39, %rd365, 0;
	add.f64 	%fd424, %fd415, %fd421;
	add.f64 	%fd425, %fd416, %fd422;
	add.f64 	%fd426, %fd417, %fd423;
	selp.f64 	%fd427, %fd424, %fd421, %p39;
	selp.f64 	%fd428, %fd425, %fd422, %p39;
	selp.f64 	%fd429, %fd426, %fd423, %p39;
	setp.eq.s32 	%p40, %r166, 4;
	selp.b64 	%rd368, %rd367, %rd364, %p40;
	selp.f64 	%fd430, %fd427, %fd418, %p40;
	selp.f64 	%fd431, %fd428, %fd419, %p40;
	selp.f64 	%fd432, %fd429, %fd420, %p40;
	ld.shared.v2.u64 	{%rd369, %rd370}, [_ZN6thrust24THRUST_300001_SM_1000_NS8cuda_cub4core6detail5shmemE+128];
	mov.b64 	%fd433, %rd370;
	ld.shared.v2.f64 	{%fd434, %fd435}, [_ZN6thrust24THRUST_300001_SM_1000_NS8cuda_cub4core6detail5shmemE+144];
	add.s64 	%rd371, %rd369, %rd367;
	setp.eq.s64 	%p41, %rd369, 0;
	add.f64 	%fd436, %fd427, %fd433;
	add.f64 	%fd437, %fd428, %fd434;
	add.f64 	%fd438, %fd429, %fd435;
	selp.f64 	%fd439, %fd436, %fd433, %p41;
	selp.f64 	%fd440, %fd437, %fd434, %p41;
	selp.f64 	%fd441, %fd438, %fd435, %p41;
	setp.eq.s32 	%p42, %r166, 5;
	selp.b64 	%rd372, %rd371, %rd368, %p42;
	selp.f64 	%fd442, %fd439, %fd430, %p42;
	selp.f64 	%fd443, %fd440, %fd431, %p42;
	selp.f64 	%fd444, %fd441, %fd432, %p42;
	ld.shared.v2.u64 	{%rd373, %rd374}, [_ZN6thrust24THRUST_300001_SM_1000_NS8cuda_cub4core6detail5shmemE+160];
	mov.b64 	%fd445, %rd374;
	ld.shared.v2.f64 	{%fd446, %fd447}, [_ZN6thrust24THRUST_300001_SM_1000_NS8cuda_cub4core6detail5shmemE+176];
	add.s64 	%rd375, %rd373, %rd371;
	setp.eq.s64 	%p43, %rd373, 0;
	add.f64 	%fd448, %fd439, %fd445;
	add.f64 	%fd449, %fd440, %fd446;
	add.f64 	%fd450, %fd441, %fd447;
	selp.f64 	%fd451, %fd448, %fd445, %p43;
	selp.f64 	%fd452, %fd449, %fd446, %p43;
	selp.f64 	%fd453, %fd450, %fd447, %p43;
	setp.eq.s32 	%p44, %r166, 6;
	selp.b64 	%rd376, %rd375, %rd372, %p44;
	selp.f64 	%fd454, %fd451, %fd442, %p44;
	selp.f64 	%fd455, %fd452, %fd443, %p44;
	selp.f64 	%fd456, %fd453, %fd444, %p44;
	ld.shared.v2.u64 	{%rd377, %rd378}, [_ZN6thrust24THRUST_300001_SM_1000_NS8cuda_cub4core6detail5shmemE+192];
	mov.b64 	%fd457, %rd378;
	ld.shared.v2.f64 	{%fd458, %fd459}, [_ZN6thrust24THRUST_300001_SM_1000_NS8cuda_cub4core6detail5shmemE+208];
	add.s64 	%rd379, %rd377, %rd375;
	setp.eq.s64 	%p45, %rd377, 0;
	add.f64 	%fd460, %fd451, %fd457;
	add.f64 	%fd461, %fd452, %fd458;
	add.f64 	%fd462, %fd453, %fd459;
	selp.f64 	%fd463, %fd460, %fd457, %p45;
	selp.f64 	%fd464, %fd461, %fd458, %p45;
	selp.f64 	%fd465, %fd462, %fd459, %p45;
	setp.eq.s32 	%p46, %r166, 7;
	selp.b64 	%rd198, %rd379, %rd376, %p46;
	selp.f64 	%fd211, %fd463, %fd454, %p46;
	selp.f64 	%fd212, %fd464, %fd455, %p46;
	selp.f64 	%fd213, %fd465, %fd456, %p46;
	ld.shared.v2.u64 	{%rd380, %rd381}, [_ZN6thrust24THRUST_300001_SM_1000_NS8cuda_cub4core6detail5shmemE+224];
	mov.b64 	%fd466, %rd381;
	ld.shared.v2.f64 	{%fd467, %fd468}, [_ZN6thrust24THRUST_300001_SM_1000_NS8cuda_cub4core6detail5shmemE+240];
	add.s64 	%rd199, %rd380, %rd379;
	setp.eq.s64 	%p47, %rd380, 0;
	add.f64 	%fd469, %fd463, %fd466;
	add.f64 	%fd470, %fd464, %fd467;
	add.f64 	%fd471, %fd465, %fd468;
	selp.f64 	%fd214, %fd469, %fd466, %p47;
	selp.f64 	%fd215, %fd470, %fd467, %p47;
	selp.f64 	%fd216, %fd471, %fd468, %p47;
	setp.lt.u32 	%p48, %r155, 32;
	@%p48 bra 	$L__BB3_170;
	setp.eq.s64 	%p49, %rd1196, 0;
	add.f64 	%fd472, %fd211, %fd1280;
	add.f64 	%fd473, %fd212, %fd1281;
	add.f64 	%fd474, %fd213, %fd1282;
	selp.f64 	%fd475, %fd472, %fd1280, %p49;
	selp.f64 	%fd476, %fd473, %fd1281, %p49;
	selp.f64 	%fd477, %fd474, %fd1282, %p49;
	setp.eq.s32 	%p50, %r284, 0;
	selp.b64 	%rd382, 0, %rd1196, %p50;
	add.s64 	%rd1196, %rd198, %rd382;
	selp.f64 	%fd1280, %fd211, %fd475, %p50;
	selp.f64 	%fd1281, %fd212, %fd476, %p50;
	selp.f64 	%fd1282, %fd213, %fd477, %p50;
	bra.uni 	$L__BB3_214;
$L__BB3_170:
	setp.ne.s32 	%p51, %r155, 0;
	mul.wide.u32 	%rd383, %r1, 4;
	add.s64 	%rd201, %rd259, %rd383;
	@%p51 bra 	$L__BB3_172;
	st.shared.u64 	[_ZN6thrust24THRUST_300001_SM_1000_NS8cuda_cub4core6detail5shmemE+392], %rd199;
	st.shared.v2.f64 	[_ZN6thrust24THRUST_300001_SM_1000_NS8cuda_cub4core6detail5shmemE+400], {%fd214, %fd215};
	st.shared.f64 	[_ZN6thrust24THRUST_300001_SM_1000_NS8cuda_cub4core6detail5shmemE+416], %fd216;
	mul.wide.u32 	%rd393, %r1, 32;
	add.s64 	%rd394, %rd260, %rd393;
	add.s64 	%rd384, %rd394, 1024;
	mov.b64 	%rd387, %fd214;
	mov.b64 	%rd389, %fd215;
	mov.b64 	%rd391, %fd216;
	// begin inline asm
	st.cg.u64 [%rd384], %rd199;
	// end inline asm
	add.s64 	%rd386, %rd394, 1032;
	// begin inline asm
	st.cg.u64 [%rd386], %rd387;
	// end inline asm
	add.s64 	%rd388, %rd394, 1040;
	// begin inline asm
	st.cg.u64 [%rd388], %rd389;
	// end inline asm
	add.s64 	%rd390, %rd394, 1048;
	// begin inline asm
	st.cg.u64 [%rd390], %rd391;
	// end inline asm
	add.s64 	%rd392, %rd201, 128;
	mov.b32 	%r543, 100;
	// begin inline asm
	st.release.gpu.u32 [%rd392], %r543;
	// end inline asm
$L__BB3_172:
	not.b32 	%r179, %r155;
	add.s32 	%r2312, %r1, %r179;
	mov.u32 	%r544, %nctaid.x;
	setp.gt.u32 	%p52, %r544, 499;
	@%p52 bra 	$L__BB3_174;
	membar.cta;
	bra.uni 	$L__BB3_175;
$L__BB3_174:
	mov.b32 	%r545, 450;
	// begin inline asm
	nanosleep.u32 %r545;
	// end inline asm
$L__BB3_175:
	mul.wide.s32 	%rd395, %r179, 4;
	add.s64 	%rd396, %rd201, %rd395;
	add.s64 	%rd202, %rd396, 128;
$L__BB3_176:
	// begin inline asm
	ld.relaxed.gpu.u32 %r2311, [%rd202];
	// end inline asm
	membar.gl;
	setp.eq.s32 	%p53, %r2311, 99;
	mov.b32 	%r547, -1;
	vote.sync.any.pred 	%p54, %p53, %r547;
	@%p54 bra 	$L__BB3_176;
	mov.f64 	%fd1241, 0d0000000000000000;
	setp.eq.s32 	%p55, %r2311, 101;
	@%p55 bra 	$L__BB3_180;
	setp.ne.s32 	%p56, %r2311, 100;
	mov.f64 	%fd1242, %fd1241;
	mov.f64 	%fd1243, %fd1241;
	@%p56 bra 	$L__BB3_181;
	mul.wide.s32 	%rd417, %r2312, 32;
	add.s64 	%rd418, %rd260, %rd417;
	add.s64 	%rd410, %rd418, 1024;
	// begin inline asm
	ld.cg.u64 %rd1182, [%rd410];
	// end inline asm
	add.s64 	%rd412, %rd418, 1032;
	// begin inline asm
	ld.cg.u64 %rd411, [%rd412];
	// end inline asm
	add.s64 	%rd414, %rd418, 1040;
	// begin inline asm
	ld.cg.u64 %rd413, [%rd414];
	// end inline asm
	add.s64 	%rd416, %rd418, 1048;
	// begin inline asm
	ld.cg.u64 %rd415, [%rd416];
	// end inline asm
	mov.b64 	%fd1241, %rd411;
	mov.b64 	%fd1242, %rd413;
	mov.b64 	%fd1243, %rd415;
	bra.uni 	$L__BB3_181;
$L__BB3_180:
	mul.wide.s32 	%rd407, %r2312, 32;
	add.s64 	%rd408, %rd261, %rd407;
	add.s64 	%rd400, %rd408, 1024;
	// begin inline asm
	ld.cg.u64 %rd1182, [%rd400];
	// end inline asm
	add.s64 	%rd402, %rd408, 1032;
	// begin inline asm
	ld.cg.u64 %rd401, [%rd402];
	// end inline asm
	add.s64 	%rd404, %rd408, 1040;
	// begin inline asm
	ld.cg.u64 %rd403, [%rd404];
	// end inline asm
	add.s64 	%rd406, %rd408, 1048;
	// begin inline asm
	ld.cg.u64 %rd405, [%rd406];
	// end inline asm
	mov.b64 	%fd1241, %rd401;
	mov.b64 	%fd1242, %rd403;
	mov.b64 	%fd1243, %rd405;
$L__BB3_181:
	setp.eq.s32 	%p57, %r2311, 101;
	mov.b32 	%r589, -1;
	vote.sync.ballot.b32 	%r590, %p57, %r589;
	// begin inline asm
	mov.u32 %r549, %lanemask_ge;
	// end inline asm
	and.b32  	%r591, %r590, %r549;
	or.b32  	%r592, %r591, -2147483648;
	add.s32 	%r593, %r592, -1;
	not.b32 	%r594, %r592;
	and.b32  	%r595, %r594, %r593;
	popc.b32 	%r183, %r595;
	mov.b64 	{%r551, %r556}, %rd1182;
	mov.b32 	%r587, 1;
	// begin inline asm
	shfl.sync.down.b32 %r550, %r551, %r587, %r183, %r589;
	// end inline asm
	// begin inline asm
	shfl.sync.down.b32 %r555, %r556, %r587, %r183, %r589;
	// end inline asm
	mov.b64 	%rd419, %fd1241;
	mov.b64 	{%r561, %r566}, %rd419;
	// begin inline asm
	shfl.sync.down.b32 %r560, %r561, %r587, %r183, %r589;
	// end inline asm
	// begin inline asm
	shfl.sync.down.b32 %r565, %r566, %r587, %r183, %r589;
	// end inline asm
	mov.b64 	%rd420, %fd1242;
	mov.b64 	{%r571, %r576}, %rd420;
	// begin inline asm
	shfl.sync.down.b32 %r570, %r571, %r587, %r183, %r589;
	// end inline asm
	// begin inline asm
	shfl.sync.down.b32 %r575, %r576, %r587, %r183, %r589;
	// end inline asm
	mov.b64 	%rd421, %fd1243;
	mov.b64 	{%r581, %r586}, %rd421;
	// begin inline asm
	shfl.sync.down.b32 %r580, %r581, %r587, %r183, %r589;
	// end inline asm
	// begin inline asm
	shfl.sync.down.b32 %r585, %r586, %r587, %r183, %r589;
	// end inline asm
	setp.ge.s32 	%p59, %r284, %r183;
	@%p59 bra 	$L__BB3_183;
	mov.b64 	%rd422, {%r580, %r585};
	mov.b64 	%fd479, %rd422;
	mov.b64 	%rd423, {%r570, %r575};
	mov.b64 	%fd480, %rd423;
	mov.b64 	%rd424, {%r560, %r565};
	mov.b64 	%fd481, %rd424;
	mov.b64 	%rd425, {%r550, %r555};
	add.s64 	%rd206, %rd1182, %rd425;
	setp.eq.s64 	%p60, %rd1182, 0;
	add.f64 	%fd482, %fd1241, %fd481;
	add.f64 	%fd483, %fd1242, %fd480;
	add.f64 	%fd484, %fd1243, %fd479;
	selp.f64 	%fd1241, %fd482, %fd1241, %p60;
	selp.f64 	%fd1242, %fd483, %fd1242, %p60;
	selp.f64 	%fd1243, %fd484, %fd1243, %p60;
	mov.u64 	%rd1182, %rd206;
$L__BB3_183:
	mov.b64 	{%r597, %r602}, %rd1182;
	mov.b32 	%r633, 2;
	mov.b32 	%r635, -1;
	// begin inline asm
	shfl.sync.down.b32 %r596, %r597, %r633, %r183, %r635;
	// end inline asm
	// begin inline asm
	shfl.sync.down.b32 %r601, %r602, %r633, %r183, %r635;
	// end inline asm
	mov.b64 	%rd426, %fd1241;
	mov.b64 	{%r607, %r612}, %rd426;
	// begin inline asm
	shfl.sync.down.b32 %r606, %r607, %r633, %r183, %r635;
	// end inline asm
	// begin inline asm
	shfl.sync.down.b32 %r611, %r612, %r633, %r183, %r635;
	// end inline asm
	mov.b64 	%rd427, %fd1242;
	mov.b64 	{%r617, %r622}, %rd427;
	// begin inline asm
	shfl.sync.down.b32 %r616, %r617, %r633, %r183, %r635;
	// end inline asm
	// begin inline asm
	shfl.sync.down.b32 %r621, %r622, %r633, %r183, %r635;
	// end inline asm
	mov.b64 	%rd428, %fd1243;
	mov.b64 	{%r627, %r632}, %rd428;
	// begin inline asm
	shfl.sync.down.b32 %r626, %r627, %r633, %r183, %r635;
	// end inline asm
	// begin inline asm
	shfl.sync.down.b32 %r631, %r632, %r633, %r183, %r635;
	// end inline asm
	add.s32 	%r200, %r284, 2;
	setp.gt.s32 	%p61, %r200, %r183;
	@%p61 bra 	$L__BB3_185;
	mov.b64 	%rd429, {%r626, %r631};
	mov.b64 	%fd485, %rd429;
	mov.b64 	%rd430, {%r616, %r621};
	mov.b64 	%fd486, %rd430;
	mov.b64 	%rd431, {%r606, %r611};
	mov.b64 	%fd487, %rd431;
	mov.b64 	%rd432, {%r596, %r601};
	add.s64 	%rd208, %rd1182, %rd432;
	setp.eq.s64 	%p62, %rd1182, 0;
	add.f64 	%fd488, %fd1241, %fd487;
	add.f64 	%fd489, %fd1242, %fd486;
	add.f64 	%fd490, %fd1243, %fd485;
	selp.f64 	%fd1241, %fd488, %fd1241, %p62;
	selp.f64 	%fd1242, %fd489, %fd1242, %p62;
	selp.f64 	%fd1243, %fd490, %fd1243, %p62;
	mov.u64 	%rd1182, %rd208;
$L__BB3_185:
	mov.b64 	{%r637, %r642}, %rd1182;
	mov.b32 	%r673, 4;
	mov.b32 	%r675, -1;
	// begin inline asm
	shfl.sync.down.b32 %r636, %r637, %r673, %r183, %r675;
	// end inline asm
	// begin inline asm
	shfl.sync.down.b32 %r641, %r642, %r673, %r183, %r675;
	// end inline asm
	mov.b64 	%rd433, %fd1241;
	mov.b64 	{%r647, %r652}, %rd433;
	// begin inline asm
	shfl.sync.down.b32 %r646, %r647, %r673, %r183, %r675;
	// end inline asm
	// begin inline asm
	shfl.sync.down.b32 %r651, %r652, %r673, %r183, %r675;
	// end inline asm
	mov.b64 	%rd434, %fd1242;
	mov.b64 	{%r657, %r662}, %rd434;
	// begin inline asm
	shfl.sync.down.b32 %r656, %r657, %r673, %r183, %r675;
	// end inline asm
	// begin inline asm
	shfl.sync.down.b32 %r661, %r662, %r673, %r183, %r675;
	// end inline asm
	mov.b64 	%rd435, %fd1243;
	mov.b64 	{%r667, %r672}, %rd435;
	// begin inline asm
	shfl.sync.down.b32 %r666, %r667, %r673, %r183, %r675;
	// end inline asm
	// begin inline asm
	shfl.sync.down.b32 %r671, %r672, %r673, %r183, %r675;
	// end inline asm
	add.s32 	%r209, %r284, 4;
	setp.gt.s32 	%p63, %r209, %r183;
	@%p63 bra 	$L__BB3_187;
	mov.b64 	%rd436, {%r666, %r671};
	mov.b64 	%fd491, %rd436;
	mov.b64 	%rd437, {%r656, %r661};
	mov.b64 	%fd492, %rd437;
	mov.b64 	%rd438, {%r646, %r651};
	mov.b64 	%fd493, %rd438;
	mov.b64 	%rd439, {%r636, %r641};
	add.s64 	%rd210, %rd1182, %rd439;
	setp.eq.s64 	%p64, %rd1182, 0;
	add.f64 	%fd494, %fd1241, %fd493;
	add.f64 	%fd495, %fd1242, %fd492;
	add.f64 	%fd496, %fd1243, %fd491;
	selp.f64 	%fd1241, %fd494, %fd1241, %p64;
	selp.f64 	%fd1242, %fd495, %fd1242, %p64;
	selp.f64 	%fd1243, %fd496, %fd1243, %p64;
	mov.u64 	%rd1182, %rd210;
$L__BB3_187:
	mov.b64 	{%r677, %r682}, %rd1182;
	mov.b32 	%r713, 8;
	mov.b32 	%r715, -1;
	// begin inline asm
	shfl.sync.down.b32 %r676, %r677, %r713, %r183, %r715;
	// end inline asm
	// begin inline asm
	shfl.sync.down.b32 %r681, %r682, %r713, %r183, %r715;
	// end inline asm
	mov.b64 	%rd440, %fd1241;
	mov.b64 	{%r687, %r692}, %rd440;
	// begin inline asm
	shfl.sync.down.b32 %r686, %r687, %r713, %r183, %r715;
	// end inline asm
	// begin inline asm
	shfl.sync.down.b32 %r691, %r692, %r713, %r183, %r715;
	// end inline asm
	mov.b64 	%rd441, %fd1242;
	mov.b64 	{%r697, %r702}, %rd441;
	// begin inline asm
	shfl.sync.down.b32 %r696, %r697, %r713, %r183, %r715;
	// end inline asm
	// begin inline asm
	shfl.sync.down.b32 %r701, %r702, %r713, %r183, %r715;
	// end inline asm
	mov.b64 	%rd442, %fd1243;
	mov.b64 	{%r707, %r712}, %rd442;
	// begin inline asm
	shfl.sync.down.b32 %r706, %r707, %r713, %r183, %r715;
	// end inline asm
	// begin inline asm
	shfl.sync.down.b32 %r711, %r712, %r713, %r183, %r715;
	// end inline asm
	add.s32 	%r218, %r284, 8;
	setp.gt.s32 	%p65, %r218, %r183;
	@%p65 bra 	$L__BB3_189;
	mov.b64 	%rd443, {%r706, %r711};
	mov.b64 	%fd497, %rd443;
	mov.b64 	%rd444, {%r696, %r701};
	mov.b64 	%fd498, %rd444;
	mov.b64 	%rd445, {%r686, %r691};
	mov.b64 	%fd499, %rd445;
	mov.b64 	%rd446, {%r676, %r681};
	add.s64 	%rd212, %rd1182, %rd446;
	setp.eq.s64 	%p66, %rd1182, 0;
	add.f64 	%fd500, %fd1241, %fd499;
	add.f64 	%fd501, %fd1242, %fd498;
	add.f64 	%fd502, %fd1243, %fd497;
	selp.f64 	%fd1241, %fd500, %fd1241, %p66;
	selp.f64 	%fd1242, %fd501, %fd1242, %p66;
	selp.f64 	%fd1243, %fd502, %fd1243, %p66;
	mov.u64 	%rd1182, %rd212;
$L__BB3_189:
	mov.b64 	{%r717, %r722}, %rd1182;
	mov.b32 	%r753, 16;
	mov.b32 	%r755, -1;
	// begin inline asm
	shfl.sync.down.b32 %r716, %r717, %r753, %r183, %r755;
	// end inline asm
	// begin inline asm
	shfl.sync.down.b32 %r721, %r722, %r753, %r183, %r755;
	// end inline asm
	mov.b64 	%rd447, %fd1241;
	mov.b64 	{%r727, %r732}, %rd447;
	// begin inline asm
	shfl.sync.down.b32 %r726, %r727, %r753, %r183, %r755;
	// end inline asm
	// begin inline asm
	shfl.sync.down.b32 %r731, %r732, %r753, %r183, %r755;
	// end inline asm
	mov.b64 	%rd448, %fd1242;
	mov.b64 	{%r737, %r742}, %rd448;
	// begin inline asm
	shfl.sync.down.b32 %r736, %r737, %r753, %r183, %r755;
	// end inline asm
	// begin inline asm
	shfl.sync.down.b32 %r741, %r742, %r753, %r183, %r755;
	// end inline asm
	mov.b64 	%rd449, %fd1243;
	mov.b64 	{%r747, %r752}, %rd449;
	// begin inline asm
	shfl.sync.down.b32 %r746, %r747, %r753, %r183, %r755;
	// end inline asm
	// begin inline asm
	shfl.sync.down.b32 %r751, %r752, %r753, %r183, %r755;
	// end inline asm
	add.s32 	%r227, %r284, 16;
	setp.gt.s32 	%p67, %r227, %r183;
	@%p67 bra 	$L__BB3_191;
	mov.b64 	%rd450, {%r746, %r751};
	mov.b64 	%fd503, %rd450;
	mov.b64 	%rd451, {%r736, %r741};
	mov.b64 	%fd504, %rd451;
	mov.b64 	%rd452, {%r726, %r731};
	mov.b64 	%fd505, %rd452;
	mov.b64 	%rd453, {%r716, %r721};
	add.s64 	%rd214, %rd1182, %rd453;
	setp.eq.s64 	%p68, %rd1182, 0;
	add.f64 	%fd506, %fd1241, %fd505;
	add.f64 	%fd507, %fd1242, %fd504;
	add.f64 	%fd508, %fd1243, %fd503;
	selp.f64 	%fd1241, %fd506, %fd1241, %p68;
	selp.f64 	%fd1242, %fd507, %fd1242, %p68;
	selp.f64 	%fd1243, %fd508, %fd1243, %p68;
	mov.u64 	%rd1182, %rd214;
$L__BB3_191:
$L__BB3_192:
	setp.ne.s32 	%p69, %r2311, 101;
	mov.b32 	%r756, -1;
	vote.sync.all.pred 	%p70, %p69, %r756;
	not.pred 	%p71, %p70;
	@%p71 bra 	$L__BB3_210;
	mul.wide.s32 	%rd503, %r2312, 4;
	add.s64 	%rd218, %rd259, %rd503;
$L__BB3_194:
	// begin inline asm
	ld.relaxed.gpu.u32 %r2311, [%rd218];
	// end inline asm
	membar.gl;
	setp.eq.s32 	%p91, %r2311, 99;
	mov.b32 	%r790, -1;
	vote.sync.any.pred 	%p92, %p91, %r790;
	@%p92 bra 	$L__BB3_194;
	mov.f64 	%fd1262, 0d0000000000000000;
	setp.eq.s32 	%p93, %r2311, 101;
	@%p93 bra 	$L__BB3_198;
	setp.ne.s32 	%p94, %r2311, 100;
	mov.f64 	%fd1263, %fd1262;
	mov.f64 	%fd1264, %fd1262;
	@%p94 bra 	$L__BB3_199;
	mul.wide.s32 	%rd522, %r2312, 32;
	add.s64 	%rd515, %rd260, %rd522;
	// begin inline asm
	ld.cg.u64 %rd1190, [%rd515];
	// end inline asm
	add.s64 	%rd517, %rd515, 8;
	// begin inline asm
	ld.cg.u64 %rd516, [%rd517];
	// end inline asm
	add.s64 	%rd519, %rd515, 16;
	// begin inline asm
	ld.cg.u64 %rd518, [%rd519];
	// end inline asm
	add.s64 	%rd521, %rd515, 24;
	// begin inline asm
	ld.cg.u64 %rd520, [%rd521];
	// end inline asm
	mov.b64 	%fd1262, %rd516;
	mov.b64 	%fd1263, %rd518;
	mov.b64 	%fd1264, %rd520;
	bra.uni 	$L__BB3_199;
$L__BB3_198:
	mul.wide.s32 	%rd513, %r2312, 32;
	add.s64 	%rd506, %rd261, %rd513;
	// begin inline asm
	ld.cg.u64 %rd1190, [%rd506];
	// end inline asm
	add.s64 	%rd508, %rd506, 8;
	// begin inline asm
	ld.cg.u64 %rd507, [%rd508];
	// end inline asm
	add.s64 	%rd510, %rd506, 16;
	// begin inline asm
	ld.cg.u64 %rd509, [%rd510];
	// end inline asm
	add.s64 	%rd512, %rd506, 24;
	// begin inline asm
	ld.cg.u64 %rd511, [%rd512];
	// end inline asm
	mov.b64 	%fd1262, %rd507;
	mov.b64 	%fd1263, %rd509;
	mov.b64 	%fd1264, %rd511;
$L__BB3_199:
	mov.b32 	%r831, -1;
	vote.sync.ballot.b32 	%r832, %p93, %r831;
	and.b32  	%r833, %r832, %r549;
	or.b32  	%r834, %r833, -2147483648;
	add.s32 	%r835, %r834, -1;
	not.b32 	%r836, %r834;
	and.b32  	%r837, %r836, %r835;
	popc.b32 	%r231, %r837;
	mov.b64 	{%r793, %r798}, %rd1190;
	mov.b32 	%r829, 1;
	// begin inline asm
	shfl.sync.down.b32 %r792, %r793, %r829, %r231, %r831;
	// end inline asm
	// begin inline asm
	shfl.sync.down.b32 %r797, %r798, %r829, %r231, %r831;
	// end inline asm
	mov.b64 	%rd523, %fd1262;
	mov.b64 	{%r803, %r808}, %rd523;
	// begin inline asm
	shfl.sync.down.b32 %r802, %r803, %r829, %r231, %r831;
	// end inline asm
	// begin inline asm
	shfl.sync.down.b32 %r807, %r808, %r829, %r231, %r831;
	// end inline asm
	mov.b64 	%rd524, %fd1263;
	mov.b64 	{%r813, %r818}, %rd524;
	// begin inline asm
	shfl.sync.down.b32 %r812, %r813, %r829, %r231, %r831;
	// end inline asm
	// begin inline asm
	shfl.sync.down.b32 %r817, %r818, %r829, %r231, %r831;
	// end inline asm
	mov.b64 	%rd525, %fd1264;
	mov.b64 	{%r823, %r828}, %rd525;
	// begin inline asm
	shfl.sync.down.b32 %r822, %r823, %r829, %r231, %r831;
	// end inline asm
	// begin inline asm
	shfl.sync.down.b32 %r827, %r828, %r829, %r231, %r831;
	// end inline asm
	setp.ge.s32 	%p97, %r284, %r231;
	mov.u64 	%rd1192, %rd1190;
	@%p97 bra 	$L__BB3_201;
	mov.b64 	%rd526, {%r822, %r827};
	mov.b64 	%fd543, %rd526;
	mov.b64 	%rd527, {%r812, %r817};
	mov.b64 	%fd544, %rd527;
	mov.b64 	%rd528, {%r802, %r807};
	mov.b64 	%fd545, %rd528;
	mov.b64 	%rd529, {%r792, %r797};
	add.s64 	%rd1192, %rd1190, %rd529;
	setp.eq.s64 	%p98, %rd1190, 0;
	add.f64 	%fd546, %fd1262, %fd545;
	add.f64 	%fd547, %fd1263, %fd544;
	add.f64 	%fd548, %fd1264, %fd543;
	selp.f64 	%fd1262, %fd546, %fd1262, %p98;
	selp.f64 	%fd1263, %fd547, %fd1263, %p98;
	selp.f64 	%fd1264, %fd548, %fd1264, %p98;
$L__BB3_201:
	mov.b64 	{%r839, %r844}, %rd1192;
	mov.b32 	%r875, 2;
	mov.b32 	%r877, -1;
	// begin inline asm
	shfl.sync.down.b32 %r838, %r839, %r875, %r231, %r877;
	// end inline asm
	// begin inline asm
	shfl.sync.down.b32 %r843, %r844, %r875, %r231, %r877;
	// end inline asm
	mov.b64 	%rd530, %fd1262;
	mov.b64 	{%r849, %r854}, %rd530;
	// begin inline asm
	shfl.sync.down.b32 %r848, %r849, %r875, %r231, %r877;
	// end inline asm
	// begin inline asm
	shfl.sync.down.b32 %r853, %r854, %r875, %r231, %r877;
	// end inline asm
	mov.b64 	%rd531, %fd1263;
	mov.b64 	{%r859, %r864}, %rd531;
	// begin inline asm
	shfl.sync.down.b32 %r858, %r859, %r875, %r231, %r877;
	// end inline asm
	// begin inline asm
	shfl.sync.down.b32 %r863, %r864, %r875, %r231, %r877;
	// end inline asm
	mov.b64 	%rd532, %fd1264;
	mov.b64 	{%r869, %r874}, %rd532;
	// begin inline asm
	shfl.sync.down.b32 %r868, %r869, %r875, %r231, %r877;
	// end inline asm
	// begin inline asm
	shfl.sync.down.b32 %r873, %r874, %r875, %r231, %r877;
	// end inline asm
	setp.gt.s32 	%p99, %r200, %r231;
	@%p99 bra 	$L__BB3_203;
	mov.b64 	%rd533, {%r868, %r873};
	mov.b64 	%fd549, %rd533;
	mov.b64 	%rd534, {%r858, %r863};
	mov.b64 	%fd550, %rd534;
	mov.b64 	%rd535, {%r848, %r853};
	mov.b64 	%fd551, %rd535;
	mov.b64 	%rd536, {%r838, %r843};
	add.s64 	%rd224, %rd1192, %rd536;
	setp.eq.s64 	%p100, %rd1192, 0;
	add.f64 	%fd552, %fd1262, %fd551;
	add.f64 	%fd553, %fd1263, %fd550;
	add.f64 	%fd554, %fd1264, %fd549;
	selp.f64 	%fd1262, %fd552, %fd1262, %p100;
	selp.f64 	%fd1263, %fd553, %fd1263, %p100;
	selp.f64 	%fd1264, %fd554, %fd1264, %p100;
	mov.u64 	%rd1192, %rd224;
$L__BB3_203:
	mov.b64 	{%r879, %r884}, %rd1192;
	mov.b32 	%r915, 4;
	mov.b32 	%r917, -1;
	// begin inline asm
	shfl.sync.down.b32 %r878, %r879, %r915, %r231, %r917;
	// end inline asm
	// begin inline asm
	shfl.sync.down.b32 %r883, %r884, %r915, %r231, %r917;
	// end inline asm
	mov.b64 	%rd537, %fd1262;
	mov.b64 	{%r889, %r894}, %rd537;
	// begin inline asm
	shfl.sync.down.b32 %r888, %r889, %r915, %r231, %r917;
	// end inline asm
	// begin inline asm
	shfl.sync.down.b32 %r893, %r894, %r915, %r231, %r917;
	// end inline asm
	mov.b64 	%rd538, %fd1263;
	mov.b64 	{%r899, %r904}, %rd538;
	// begin inline asm
	shfl.sync.down.b32 %r898, %r899, %r915, %r231, %r917;
	// end inline asm
	// begin inline asm
	shfl.sync.down.b32 %r903, %r904, %r915, %r231, %r917;
	// end inline asm
	mov.b64 	%rd539, %fd1264;
	mov.b64 	{%r909, %r914}, %rd539;
	// begin inline asm
	shfl.sync.down.b32 %r908, %r909, %r915, %r231, %r917;
	// end inline asm
	// begin inline asm
	shfl.sync.down.b32 %r913, %r914, %r915, %r231, %r917;
	// end inline asm
	setp.gt.s32 	%p101, %r209, %r231;
	@%p101 bra 	$L__BB3_205;
	mov.b64 	%rd540, {%r908, %r913};
	mov.b64 	%fd555, %rd540;
	mov.b64 	%rd541, {%r898, %r903};
	mov.b64 	%fd556, %rd541;
	mov.b64 	%rd542, {%r888, %r893};
	mov.b64 	%fd557, %rd542;
	mov.b64 	%rd543, {%r878, %r883};
	add.s64 	%rd226, %rd1192, %rd543;
	setp.eq.s64 	%p102, %rd1192, 0;
	add.f64 	%fd558, %fd1262, %fd557;
	add.f64 	%fd559, %fd1263, %fd556;
	add.f64 	%fd560, %fd1264, %fd555;
	selp.f64 	%fd1262, %fd558, %fd1262, %p102;
	selp.f64 	%fd1263, %fd559, %fd1263, %p102;
	selp.f64 	%fd1264, %fd560, %fd1264, %p102;
	mov.u64 	%rd1192, %rd226;
$L__BB3_205:
	mov.b64 	{%r919, %r924}, %rd1192;
	mov.b32 	%r955, 8;
	mov.b32 	%r957, -1;
	// begin inline asm
	shfl.sync.down.b32 %r918, %r919, %r955, %r231, %r957;
	// end inline asm
	// begin inline asm
	shfl.sync.down.b32 %r923, %r924, %r955, %r231, %r957;
	// end inline asm
	mov.b64 	%rd544, %fd1262;
	mov.b64 	{%r929, %r934}, %rd544;
	// begin inline asm
	shfl.sync.down.b32 %r928, %r929, %r955, %r231, %r957;
	// end inline asm
	// begin inline asm
	shfl.sync.down.b32 %r933, %r934, %r955, %r231, %r957;
	// end inline asm
	mov.b64 	%rd545, %fd1263;
	mov.b64 	{%r939, %r944}, %rd545;
	// begin inline asm
	shfl.sync.down.b32 %r938, %r939, %r955, %r231, %r957;
	// end inline asm
	// begin inline asm
	shfl.sync.down.b32 %r943, %r944, %r955, %r231, %r957;
	// end inline asm
	mov.b64 	%rd546, %fd1264;
	mov.b64 	{%r949, %r954}, %rd546;
	// begin inline asm
	shfl.sync.down.b32 %r948, %r949, %r955, %r231, %r957;
	// end inline asm
	// begin inline asm
	shfl.sync.down.b32 %r953, %r954, %r955, %r231, %r957;
	// end inline asm
	setp.gt.s32 	%p103, %r218, %r231;
	@%p103 bra 	$L__BB3_207;
	mov.b64 	%rd547, {%r948, %r953};
	mov.b64 	%fd561, %rd547;
	mov.b64 	%rd548, {%r938, %r943};
	mov.b64 	%fd562, %rd548;
	mov.b64 	%rd549, {%r928, %r933};
	mov.b64 	%fd563, %rd549;
	mov.b64 	%rd550, {%r918, %r923};
	add.s64 	%rd228, %rd1192, %rd550;
	setp.eq.s64 	%p104, %rd1192, 0;
	add.f64 	%fd564, %fd1262, %fd563;
	add.f64 	%fd565, %fd1263, %fd562;
	add.f64 	%fd566, %fd1264, %fd561;
	selp.f64 	%fd1262, %fd564, %fd1262, %p104;
	selp.f64 	%fd1263, %fd565, %fd1263, %p104;
	selp.f64 	%fd1264, %fd566, %fd1264, %p104;
	mov.u64 	%rd1192, %rd228;
$L__BB3_207:
	mov.b64 	{%r959, %r964}, %rd1192;
	mov.b32 	%r995, 16;
	mov.b32 	%r997, -1;
	// begin inline asm
	shfl.sync.down.b32 %r958, %r959, %r995, %r231, %r997;
	// end inline asm
	// begin inline asm
	shfl.sync.down.b32 %r963, %r964, %r995, %r231, %r997;
	// end inline asm
	mov.b64 	%rd551, %fd1262;
	mov.b64 	{%r969, %r974}, %rd551;
	// begin inline asm
	shfl.sync.down.b32 %r968, %r969, %r995, %r231, %r997;
	// end inline asm
	// begin inline asm
	shfl.sync.down.b32 %r973, %r974, %r995, %r231, %r997;
	// end inline asm
	mov.b64 	%rd552, %fd1263;
	mov.b64 	{%r979, %r984}, %rd552;
	// begin inline asm
	shfl.sync.down.b32 %r978, %r979, %r995, %r231, %r997;
	// end inline asm
	// begin inline asm
	shfl.sync.down.b32 %r983, %r984, %r995, %r231, %r997;
	// end inline asm
	mov.b64 	%rd553, %fd1264;
	mov.b64 	{%r989, %r994}, %rd553;
	// begin inline asm
	shfl.sync.down.b32 %r988, %r989, %r995, %r231, %r997;
	// end inline asm
	// begin inline asm
	shfl.sync.down.b32 %r993, %r994, %r995, %r231, %r997;
	// end inline asm
	setp.gt.s32 	%p105, %r227, %r231;
	@%p105 bra 	$L__BB3_209;
	mov.b64 	%rd554, {%r988, %r993};
	mov.b64 	%fd567, %rd554;
	mov.b64 	%rd555, {%r978, %r983};
	mov.b64 	%fd568, %rd555;
	mov.b64 	%rd556, {%r968, %r973};
	mov.b64 	%fd569, %rd556;
	mov.b64 	%rd557, {%r958, %r963};
	add.s64 	%rd230, %rd1192, %rd557;
	setp.eq.s64 	%p106, %rd1192, 0;
	add.f64 	%fd570, %fd1262, %fd569;
	add.f64 	%fd571, %fd1263, %fd568;
	add.f64 	%fd572, %fd1264, %fd567;
	selp.f64 	%fd1262, %fd570, %fd1262, %p106;
	selp.f64 	%fd1263, %fd571, %fd1263, %p106;
	selp.f64 	%fd1264, %fd572, %fd1264, %p106;
	mov.u64 	%rd1192, %rd230;
$L__BB3_209:
	add.s64 	%rd232, %rd1192, %rd1182;
	setp.eq.s64 	%p107, %rd1182, 0;
	add.f64 	%fd573, %fd1241, %fd1262;
	add.f64 	%fd574, %fd1242, %fd1263;
	add.f64 	%fd575, %fd1243, %fd1264;
	selp.f64 	%fd1241, %fd573, %fd1241, %p107;
	selp.f64 	%fd1242, %fd574, %fd1242, %p107;
	selp.f64 	%fd1243, %fd575, %fd1243, %p107;
	add.s32 	%r2312, %r2312, -32;
	mov.u64 	%rd1182, %rd232;
	bra.uni 	$L__BB3_192;
$L__BB3_210:
	setp.ne.s32 	%p72, %r155, 0;
	@%p72 bra 	$L__BB3_212;
	add.s64 	%rd456, %rd1182, %rd199;
	setp.eq.s64 	%p73, %rd199, 0;
	add.f64 	%fd509, %fd214, %fd1241;
	add.f64 	%fd510, %fd215, %fd1242;
	add.f64 	%fd511, %fd216, %fd1243;
	selp.f64 	%fd512, %fd509, %fd214, %p73;
	selp.f64 	%fd513, %fd510, %fd215, %p73;
	selp.f64 	%fd514, %fd511, %fd216, %p73;
	mul.wide.u32 	%rd464, %r1, 32;
	add.s64 	%rd465, %rd261, %rd464;
	add.s64 	%rd455, %rd465, 1024;
	mov.b64 	%rd458, %fd512;
	mov.b64 	%rd460, %fd513;
	mov.b64 	%rd462, %fd514;
	// begin inline asm
	st.cg.u64 [%rd455], %rd456;
	// end inline asm
	add.s64 	%rd457, %rd465, 1032;
	// begin inline asm
	st.cg.u64 [%rd457], %rd458;
	// end inline asm
	add.s64 	%rd459, %rd465, 1040;
	// begin inline asm
	st.cg.u64 [%rd459], %rd460;
	// end inline asm
	add.s64 	%rd461, %rd465, 1048;
	// begin inline asm
	st.cg.u64 [%rd461], %rd462;
	// end inline asm
	mul.wide.u32 	%rd466, %r1, 4;
	add.s64 	%rd467, %rd259, %rd466;
	add.s64 	%rd463, %rd467, 128;
	mov.b32 	%r758, 101;
	// begin inline asm
	st.release.gpu.u32 [%rd463], %r758;
	// end inline asm
	st.shared.u64 	[_ZN6thrust24THRUST_300001_SM_1000_NS8cuda_cub4core6detail5shmemE+328], %rd1182;
	st.shared.v2.f64 	[_ZN6thrust24THRUST_300001_SM_1000_NS8cuda_cub4core6detail5shmemE+336], {%fd1241, %fd1242};
	mov.b64 	%rd468, %fd1243;
	st.shared.v2.u64 	[_ZN6thrust24THRUST_300001_SM_1000_NS8cuda_cub4core6detail5shmemE+352], {%rd468, %rd456};
	st.shared.v2.f64 	[_ZN6thrust24THRUST_300001_SM_1000_NS8cuda_cub4core6detail5shmemE+368], {%fd512, %fd513};
	st.shared.f64 	[_ZN6thrust24THRUST_300001_SM_1000_NS8cuda_cub4core6detail5shmemE+384], %fd514;
$L__BB3_212:
	setp.ne.s32 	%p74, %r284, 0;
	@%p74 bra 	$L__BB3_214;
	st.shared.u64 	[_ZN6thrust24THRUST_300001_SM_1000_NS8cuda_cub4core6detail5shmemE+264], %rd1182;
	st.shared.v2.f64 	[_ZN6thrust24THRUST_300001_SM_1000_NS8cuda_cub4core6detail5shmemE+272], {%fd1241, %fd1242};
	st.shared.f64 	[_ZN6thrust24THRUST_300001_SM_1000_NS8cuda_cub4core6detail5shmemE+288], %fd1243;
	mov.u64 	%rd1196, %rd1182;
	mov.f64 	%fd1280, %fd1241;
	mov.f64 	%fd1281, %fd1242;
	mov.f64 	%fd1282, %fd1243;
$L__BB3_214:
	setp.eq.s32 	%p75, %r155, 0;
	bar.sync 	0;
	@%p75 bra 	$L__BB3_216;
	ld.shared.f64 	%fd515, [_ZN6thrust24THRUST_300001_SM_1000_NS8cuda_cub4core6detail5shmemE+288];
	ld.shared.v2.f64 	{%fd516, %fd517}, [_ZN6thrust24THRUST_300001_SM_1000_NS8cuda_cub4core6detail5shmemE+272];
	ld.shared.u64 	%rd469, [_ZN6thrust24THRUST_300001_SM_1000_NS8cuda_cub4core6detail5shmemE+264];
	add.s64 	%rd234, %rd469, %rd1196;
	setp.eq.s64 	%p76, %rd1196, 0;
	add.f64 	%fd518, %fd1280, %fd516;
	add.f64 	%fd519, %fd1281, %fd517;
	add.f64 	%fd520, %fd1282, %fd515;
	selp.f64 	%fd1280, %fd518, %fd1280, %p76;
	selp.f64 	%fd1281, %fd519, %fd1281, %p76;
	selp.f64 	%fd1282, %fd520, %fd1282, %p76;
	mov.u64 	%rd1196, %rd234;
$L__BB3_216:
	selp.u64 	%rd470, 1, 0, %p3;
	add.s64 	%rd236, %rd1196, %rd470;
	add.f64 	%fd521, %fd1280, %fd196;
	add.f64 	%fd522, %fd1281, %fd197;
	add.f64 	%fd523, %fd1282, %fd198;
	selp.f64 	%fd313, %fd196, %fd521, %p3;
	selp.f64 	%fd314, %fd197, %fd522, %p3;
	selp.f64 	%fd315, %fd198, %fd523, %p3;
	add.s64 	%rd237, %rd195, %rd1196;
	add.f64 	%fd524, %fd313, %fd199;
	add.f64 	%fd525, %fd314, %fd200;
	add.f64 	%fd526, %fd315, %fd201;
	selp.f64 	%fd316, %fd199, %fd524, %p4;
	selp.f64 	%fd317, %fd200, %fd525, %p4;
	selp.f64 	%fd318, %fd201, %fd526, %p4;
	ld.shared.v2.u64 	{%rd471, %rd238}, [_ZN6thrust24THRUST_300001_SM_1000_NS8cuda_cub4core6detail5shmemE+384];
	mov.b64 	%fd319, %rd471;
	ld.shared.u64 	%rd1203, [_ZN6thrust24THRUST_300001_SM_1000_NS8cuda_cub4core6detail5shmemE+360];
	ld.shared.v2.f64 	{%fd321, %fd320}, [_ZN6thrust24THRUST_300001_SM_1000_NS8cuda_cub4core6detail5shmemE+368];
	ld.shared.u64 	%rd240, [_ZN6thrust24THRUST_300001_SM_1000_NS8cuda_cub4core6detail5shmemE+328];
	setp.lt.s64 	%p77, %rd238, 257;
	@%p77 bra 	$L__BB3_230;
	bar.sync 	0;
	not.pred 	%p81, %p3;
	@%p81 bra 	$L__BB3_219;
	cvt.u32.u64 	%r759, %rd240;
	cvt.u32.u64 	%r760, %rd1196;
	sub.s32 	%r761, %r760, %r759;
	shl.b32 	%r762, %r761, 5;
	mov.u32 	%r763, _ZN6thrust24THRUST_300001_SM_1000_NS8cuda_cub4core6detail5shmemE;
	add.s32 	%r764, %r763, %r762;
	st.shared.u32 	[%r764], %r2310;
	st.shared.f64 	[%r764+8], %fd1280;
	st.shared.v2.f64 	[%r764+16], {%fd1281, %fd1282};
$L__BB3_219:
	not.pred 	%p82, %p4;
	@%p82 bra 	$L__BB3_221;
	cvt.u32.u64 	%r765, %rd240;
	cvt.u32.u64 	%r766, %rd236;
	sub.s32 	%r767, %r766, %r765;
	shl.b32 	%r768, %r767, 5;
	mov.u32 	%r769, _ZN6thrust24THRUST_300001_SM_1000_NS8cuda_cub4core6detail5shmemE;
	add.s32 	%r770, %r769, %r768;
	st.shared.u32 	[%r770], %r171;
	st.shared.f64 	[%r770+8], %fd313;
	st.shared.v2.f64 	[%r770+16], {%fd314, %fd315};
$L__BB3_221:
	not.pred 	%p83, %p5;
	@%p83 bra 	$L__BB3_223;
	cvt.u32.u64 	%r771, %rd240;
	cvt.u32.u64 	%r772, %rd237;
	sub.s32 	%r773, %r772, %r771;
	shl.b32 	%r774, %r773, 5;
	mov.u32 	%r775, _ZN6thrust24THRUST_300001_SM_1000_NS8cuda_cub4core6detail5shmemE;
	add.s32 	%r776, %r775, %r774;
	st.shared.u32 	[%r776], %r172;
	st.shared.f64 	[%r776+8], %fd316;
	st.shared.v2.f64 	[%r776+16], {%fd317, %fd318};
$L__BB3_223:
	bar.sync 	0;
	cvt.u64.u32 	%rd1202, %r155;
	setp.le.u64 	%p84, %rd238, %rd1202;
	@%p84 bra 	$L__BB3_236;
	not.b64 	%rd481, %rd1202;
	add.s64 	%rd242, %rd238, %rd481;
	shr.u64 	%rd482, %rd242, 8;
	add.s64 	%rd483, %rd482, 1;
	and.b64  	%rd1200, %rd483, 3;
	and.b64  	%rd484, %rd242, 768;
	setp.eq.s64 	%p85, %rd484, 768;
	@%p85 bra 	$L__BB3_227;
	shl.b32 	%r777, %r155, 5;
	mov.u32 	%r778, _ZN6thrust24THRUST_300001_SM_1000_NS8cuda_cub4core6detail5shmemE;
	add.s32 	%r779, %r777, %r778;
	add.s32 	%r2313, %r779, 8;
	add.s64 	%rd485, %rd240, %rd1202;
	mad.lo.s64 	%rd486, %rd485, 24, %rd7;
	add.s64 	%rd1199, %rd486, 16;
	shl.b64 	%rd487, %rd485, 2;
	add.s64 	%rd1198, %rd6, %rd487;
	shl.b64 	%rd488, %rd1200, 8;
	add.s64 	%rd1202, %rd488, %rd1202;
$L__BB3_226:
	.pragma "nounroll";
	ld.shared.u32 	%r780, [%r2313+-8];
	ld.shared.f64 	%fd527, [%r2313];
	ld.shared.v2.f64 	{%fd528, %fd529}, [%r2313+8];
	st.global.u32 	[%rd1198], %r780;
	st.global.f64 	[%rd1199+-16], %fd527;
	st.global.f64 	[%rd1199+-8], %fd528;
	st.global.f64 	[%rd1199], %fd529;
	add.s64 	%rd1200, %rd1200, -1;
	add.s32 	%r2313, %r2313, 8192;
	add.s64 	%rd1199, %rd1199, 6144;
	add.s64 	%rd1198, %rd1198, 1024;
	setp.ne.s64 	%p86, %rd1200, 0;
	@%p86 bra 	$L__BB3_226;
$L__BB3_227:
	setp.lt.u64 	%p87, %rd242, 768;
	@%p87 bra 	$L__BB3_236;
	mov.u32 	%r783, _ZN6thrust24THRUST_300001_SM_1000_NS8cuda_cub4core6detail5shmemE;
$L__BB3_229:
	cvt.u32.u64 	%r781, %rd1202;
	add.s64 	%rd489, %rd1202, %rd240;
	shl.b32 	%r782, %r781, 5;
	add.s32 	%r784, %r783, %r782;
	ld.shared.u32 	%r785, [%r784];
	ld.shared.f64 	%fd530, [%r784+8];
	ld.shared.v2.f64 	{%fd531, %fd532}, [%r784+16];
	shl.b64 	%rd490, %rd489, 2;
	add.s64 	%rd491, %rd6, %rd490;
	st.global.u32 	[%rd491], %r785;
	mad.lo.s64 	%rd492, %rd489, 24, %rd7;
	st.global.f64 	[%rd492], %fd530;
	st.global.f64 	[%rd492+8], %fd531;
	st.global.f64 	[%rd492+16], %fd532;
	and.b64  	%rd493, %rd1202, 4294967295;
	add.s64 	%rd494, %rd240, %rd493;
	ld.shared.u32 	%r786, [%r784+8192];
	ld.shared.f64 	%fd533, [%r784+8200];
	ld.shared.v2.f64 	{%fd534, %fd535}, [%r784+8208];
	shl.b64 	%rd495, %rd494, 2;
	add.s64 	%rd496, %rd6, %rd495;
	st.global.u32 	[%rd496+1024], %r786;
	mad.lo.s64 	%rd497, %rd494, 24, %rd7;
	st.global.f64 	[%rd497+6144], %fd533;
	st.global.f64 	[%rd497+6152], %fd534;
	st.global.f64 	[%rd497+6160], %fd535;
	ld.shared.u32 	%r787, [%r784+16384];
	ld.shared.f64 	%fd536, [%r784+16392];
	ld.shared.v2.f64 	{%fd537, %fd538}, [%r784+16400];
	st.global.u32 	[%rd496+2048], %r787;
	st.global.f64 	[%rd497+12288], %fd536;
	st.global.f64 	[%rd497+12296], %fd537;
	st.global.f64 	[%rd497+12304], %fd538;
	ld.shared.u32 	%r788, [%r784+24576];
	ld.shared.f64 	%fd539, [%r784+24584];
	ld.shared.v2.f64 	{%fd540, %fd541}, [%r784+24592];
	st.global.u32 	[%rd496+3072], %r788;
	st.global.f64 	[%rd497+18432], %fd539;
	st.global.f64 	[%rd497+18440], %fd540;
	st.global.f64 	[%rd497+18448], %fd541;
	add.s64 	%rd498, %rd1202, 1024;
	and.b64  	%rd1202, %rd498, 4294967295;
	setp.gt.u64 	%p88, %rd238, %rd1202;
	@%p88 bra 	$L__BB3_229;
	bra.uni 	$L__BB3_236;
$L__BB3_230:
	not.pred 	%p78, %p3;
	@%p78 bra 	$L__BB3_232;
	shl.b64 	%rd472, %rd1196, 2;
	add.s64 	%rd473, %rd6, %rd472;
	st.global.u32 	[%rd473], %r2310;
	mad.lo.s64 	%rd474, %rd1196, 24, %rd7;
	st.global.f64 	[%rd474], %fd1280;
	st.global.f64 	[%rd474+8], %fd1281;
	st.global.f64 	[%rd474+16], %fd1282;
$L__BB3_232:
	not.pred 	%p79, %p4;
	@%p79 bra 	$L__BB3_234;
	shl.b64 	%rd475, %rd236, 2;
	add.s64 	%rd476, %rd6, %rd475;
	st.global.u32 	[%rd476], %r171;
	mad.lo.s64 	%rd477, %rd236, 24, %rd7;
	st.global.f64 	[%rd477], %fd313;
	st.global.f64 	[%rd477+8], %fd314;
	st.global.f64 	[%rd477+16], %fd315;
$L__BB3_234:
	not.pred 	%p80, %p5;
	@%p80 bra 	$L__BB3_236;
	shl.b64 	%rd478, %rd237, 2;
	add.s64 	%rd479, %rd6, %rd478;
	st.global.u32 	[%rd479], %r172;
	mad.lo.s64 	%rd480, %rd237, 24, %rd7;
	st.global.f64 	[%rd480], %fd316;
	st.global.f64 	[%rd480+8], %fd317;
	st.global.f64 	[%rd480+16], %fd318;
$L__BB3_236:
	setp.ne.s32 	%p89, %r155, 255;
	@%p89 bra 	$L__BB3_240;
	setp.ne.s64 	%p90, %rd9, 768;
	@%p90 bra 	$L__BB3_239;
	shl.b64 	%rd499, %rd1203, 2;
	add.s64 	%rd500, %rd6, %rd499;
	st.global.u32 	[%rd500], %r173;
	mad.lo.s64 	%rd501, %rd1203, 24, %rd7;
	st.global.f64 	[%rd501], %fd321;
	st.global.f64 	[%rd501+8], %fd320;
	st.global.f64 	[%rd501+16], %fd319;
	add.s64 	%rd1203, %rd1203, 1;
$L__BB3_239:
	ld.param.u64 	%rd1122, [_ZN6thrust24THRUST_300001_SM_1000_NS8cuda_cub4core6detail13_kernel_agentINS1_15__reduce_by_key16ReduceByKeyAgentINS0_10device_ptrIiEENS7_I5VoxelEES8_SA_N4cuda3std3__48equal_toIiEENSD_4plusIS9_EEPllEEJS8_SA_S8_SA_SI_N3cub18CUB_300001_SM_100024ReduceByKeyScanTileStateIS9_lLb0EEESF_SH_llEEEvDpT0__param_4];
	cvta.to.global.u64 	%rd502, %rd1122;
	st.global.u64 	[%rd502], %rd1203;
$L__BB3_240:
	ret;

}
	// .globl	_ZN3cub18CUB_300001_SM_10006detail11EmptyKernelIvEEvv
.visible .entry _ZN3cub18CUB_300001_SM_10006detail11EmptyKernelIvEEvv()
{


	ret;

}


// ===== COMPILED SASS (sm_100) =====

	.target	sm_100

	.elftype	@"ET_EXEC"


//--------------------- .note.nv.tkinfo           --------------------------
	.section	.note.nv.tkinfo,"",@"SHT_NOTE"
	.sectionflags	@"SHF_NOTE_NV_TKINFO"
	.tkinfo
        /*0018*/ 	.word	0x00000002
        /*0030*/ 	.string	""
        /*0030*/ 	.string	"ptxas"
        /*0030*/ 	.string	"Cuda compilation tools, release 13.0, V13.0.88"
        /*0030*/ 	.string	"Build cuda_13.0.r13.0/compiler.36424714_0"
        /*0030*/ 	.string	"-arch sm_100 -m 64 "



//--------------------- .note.nv.cuinfo           --------------------------
	.section	.note.nv.cuinfo,"",@"SHT_NOTE"
	.sectionflags	@"SHF_NOTE_NV_CUINFO"
        /*0018*/ 	.short	0x0002
        /*001a*/ 	.short	0x0064
        /*001c*/ 	.short	0x0082
	.zero		2


//--------------------- .nv.info                  --------------------------
	.section	.nv.info,"",@"SHT_CUDA_INFO"
	.align	4


	//----- nvinfo : EIATTR_REGCOUNT
	.align		4
        /*0000*/ 	.byte	0x04, 0x2f
        /*0002*/ 	.short	(.L_46 - .L_45)
	.align		4
.L_45:
        /*0004*/ 	.word	index@(_ZN6thrust24THRUST_300001_SM_1000_NS8cuda_cub4core6detail13_kernel_agentINS1_15__reduce_by_key9InitAgentIN3cub18CUB_300001_SM_100024ReduceByKeyScanTileStateI5VoxeliLb0EEEiPiEEJSB_iSC_EEEvDpT0_)
        /*0008*/ 	.word	0x0000000a


	//----- nvinfo : EIATTR_FRAME_SIZE
	.align		4
.L_46:
        /*000c*/ 	.byte	0x04, 0x11
        /*000e*/ 	.short	(.L_48 - .L_47)
	.align		4
.L_47:
        /*0010*/ 	.word	index@(_ZN6thrust24THRUST_300001_SM_1000_NS8cuda_cub4core6detail13_kernel_agentINS1_15__reduce_by_key9InitAgentIN3cub18CUB_300001_SM_100024ReduceByKeyScanTileStateI5VoxeliLb0EEEiPiEEJSB_iSC_EEEvDpT0_)
        /*0014*/ 	.word	0x00000000


	//----- nvinfo : EIATTR_REGCOUNT
	.align		4
.L_48:
        /*0018*/ 	.byte	0x04, 0x2f
        /*001a*/ 	.short	(.L_50 - .L_49)
	.align		4
.L_49:
        /*001c*/ 	.word	index@(_ZN6thrust24THRUST_300001_SM_1000_NS8cuda_cub4core6detail13_kernel_agentINS1_15__reduce_by_key16ReduceByKeyAgentINS0_10device_ptrIiEENS7_I5VoxelEES8_SA_N4cuda3std3__48equal_toIiEENSD_4plusIS9_EEPiiEEJS8_SA_S8_SA_SI_N3cub18CUB_300001_SM_100024ReduceByKeyScanTileStateIS9_iLb0EEESF_SH_iiEEEvDpT0_)
        /*0020*/ 	.word	0x00000050


	//----- nvinfo : EIATTR_FRAME_SIZE
	.align		4
.L_50:
        /*0024*/ 	.byte	0x04, 0x11
        /*0026*/ 	.short	(.L_52 - .L_51)
	.align		4
.L_51:
        /*0028*/ 	.word	index@(_ZN6thrust24THRUST_300001_SM_1000_NS8cuda_cub4core6detail13_kernel_agentINS1_15__reduce_by_key16ReduceByKeyAgentINS0_10device_ptrIiEENS7_I5VoxelEES8_SA_N4cuda3std3__48equal_toIiEENSD_4plusIS9_EEPiiEEJS8_SA_S8_SA_SI_N3cub18CUB_300001_SM_100024ReduceByKeyScanTileStateIS9_iLb0EEESF_SH_iiEEEvDpT0_)
        /*002c*/ 	.word	0x00000000


	//----- nvinfo : EIATTR_REGCOUNT
	.align		4
.L_52:
        /*0030*/ 	.byte	0x04, 0x2f
        /*0032*/ 	.short	(.L_54 - .L_53)
	.align		4
.L_53:
        /*0034*/ 	.word	index@(_ZN6thrust24THRUST_300001_SM_1000_NS8cuda_cub4core6detail13_kernel_agentINS1_15__reduce_by_key9InitAgentIN3cub18CUB_300001_SM_100024ReduceByKeyScanTileStateI5VoxellLb0EEElPlEEJSB_lSC_EEEvDpT0_)
        /*0038*/ 	.word	0x0000000a


	//----- nvinfo : EIATTR_FRAME_SIZE
	.align		4
.L_54:
        /*003c*/ 	.byte	0x04, 0x11
        /*003e*/ 	.short	(.L_56 - .L_55)
	.align		4
.L_55:
        /*0040*/ 	.word	index@(_ZN6thrust24THRUST_300001_SM_1000_NS8cuda_cub4core6detail13_kernel_agentINS1_15__reduce_by_key9InitAgentIN3cub18CUB_300001_SM_100024ReduceByKeyScanTileStateI5VoxellLb0EEElPlEEJSB_lSC_EEEvDpT0_)
        /*0044*/ 	.word	0x00000000


	//----- nvinfo : EIATTR_REGCOUNT
	.align		4
.L_56:
        /*0048*/ 	.byte	0x04, 0x2f
        /*004a*/ 	.short	(.L_58 - .L_57)
	.align		4
.L_57:
        /*004c*/ 	.word	index@(_ZN6thrust24THRUST_300001_SM_1000_NS8cuda_cub4core6detail13_kernel_agentINS1_15__reduce_by_key16ReduceByKeyAgentINS0_10device_ptrIiEENS7_I5VoxelEES8_SA_N4cuda3std3__48equal_toIiEENSD_4plusIS9_EEPllEEJS8_SA_S8_SA_SI_N3cub18CUB_300001_SM_100024ReduceByKeyScanTileStateIS9_lLb0EEESF_SH_llEEEvDpT0_)
        /*0050*/ 	.word	0x00000050


	//----- nvinfo : EIATTR_FRAME_SIZE
	.align		4
.L_58:
        /*0054*/ 	.byte	0x04, 0x11
        /*0056*/ 	.short	(.L_60 - .L_59)
	.align		4
.L_59:
        /*0058*/ 	.word	index@(_ZN6thrust24THRUST_300001_SM_1000_NS8cuda_cub4core6detail13_kernel_agentINS1_15__reduce_by_key16ReduceByKeyAgentINS0_10device_ptrIiEENS7_I5VoxelEES8_SA_N4cuda3std3__48equal_toIiEENSD_4plusIS9_EEPllEEJS8_SA_S8_SA_SI_N3cub18CUB_300001_SM_100024ReduceByKeyScanTileStateIS9_lLb0EEESF_SH_llEEEvDpT0_)
        /*005c*/ 	.word	0x00000000


	//----- nvinfo : EIATTR_REGCOUNT
	.align		4
.L_60:
        /*0060*/ 	.byte	0x04, 0x2f
        /*0062*/ 	.short	(.L_62 - .L_61)
	.align		4
.L_61:
        /*0064*/ 	.word	index@(_ZN3cub18CUB_300001_SM_10006detail11EmptyKernelIvEEvv)
        /*0068*/ 	.word	0x00000004


	//----- nvinfo : EIATTR_FRAME_SIZE
	.align		4
.L_62:
        /*006c*/ 	.byte	0x04, 0x11
        /*006e*/ 	.short	(.L_64 - .L_63)
	.align		4
.L_63:
        /*0070*/ 	.word	index@(_ZN3cub18CUB_300001_SM_10006detail11EmptyKernelIvEEvv)
        /*0074*/ 	.word	0x00000000


	//----- nvinfo : EIATTR_MIN_STACK_SIZE
	.align		4
.L_64:
        /*0078*/ 	.byte	0x04, 0x12
        /*007a*/ 	.short	(.L_66 - .L_65)
	.align		4
.L_65:
        /*007c*/ 	.word	index@(_ZN3cub18CUB_300001_SM_10006detail11EmptyKernelIvEEvv)
        /*0080*/ 	.word	0x00000000


	//----- nvinfo : EIATTR_MIN_STACK_SIZE
	.align		4
.L_66:
        /*0084*/ 	.byte	0x04, 0x12
        /*0086*/ 	.short	(.L_68 - .L_67)
	.align		4
.L_67:
        /*0088*/ 	.word	index@(_ZN6thrust24THRUST_300001_SM_1000_NS8cuda_cub4core6detail13_kernel_agentINS1_15__reduce_by_key16ReduceByKeyAgentINS0_10device_ptrIiEENS7_I5VoxelEES8_SA_N4cuda3std3__48equal_toIiEENSD_4plusIS9_EEPllEEJS8_SA_S8_SA_SI_N3cub18CUB_300001_SM_100024ReduceByKeyScanTileStateIS9_lLb0EEESF_SH_llEEEvDpT0_)
        /*008c*/ 	.word	0x00000000


	//----- nvinfo : EIATTR_MIN_STACK_SIZE
	.align		4
.L_68:
        /*0090*/ 	.byte	0x04, 0x12
        /*0092*/ 	.short	(.L_70 - .L_69)
	.align		4
.L_69:
        /*0094*/ 	.word	index@(_ZN6thrust24THRUST_300001_SM_1000_NS8cuda_cub4core6detail13_kernel_agentINS1_15__reduce_by_key9InitAgentIN3cub18CUB_300001_SM_100024ReduceByKeyScanTileStateI5VoxellLb0EEElPlEEJSB_lSC_EEEvDpT0_)
        /*0098*/ 	.word	0x00000000


	//----- nvinfo : EIATTR_MIN_STACK_SIZE
	.align		4
.L_70:
        /*009c*/ 	.byte	0x04, 0x12
        /*009e*/ 	.short	(.L_72 - .L_71)
	.align		4
.L_71:
        /*00a0*/ 	.word	index@(_ZN6thrust24THRUST_300001_SM_1000_NS8cuda_cub4core6detail13_kernel_agentINS1_15__reduce_by_key16ReduceByKeyAgentINS0_10device_ptrIiEENS7_I5VoxelEES8_SA_N4cuda3std3__48equal_toIiEENSD_4plusIS9_EEPiiEEJS8_SA_S8_SA_SI_N3cub18CUB_300001_SM_100024ReduceByKeyScanTileStateIS9_iLb0EEESF_SH_iiEEEvDpT0_)
        /*00a4*/ 	.word	0x00000000


	//----- nvinfo : EIATTR_MIN_STACK_SIZE
	.align		4
.L_72:
        /*00a8*/ 	.byte	0x04, 0x12
        /*00aa*/ 	.short	(.L_74 - .L_73)
	.align		4
.L_73:
        /*00ac*/ 	.word	index@(_ZN6thrust24THRUST_300001_SM_1000_NS8cuda_cub4core6detail13_kernel_agentINS1_15__reduce_by_key9InitAgentIN3cub18CUB_300001_SM_100024ReduceByKeyScanTileStateI5VoxeliLb0EEEiPiEEJSB_iSC_EEEvDpT0_)
        /*00b0*/ 	.word	0x00000000
.L_74:


//--------------------- .nv.compat                --------------------------
	.section	.nv.compat,"",@"SHT_CUDA_COMPAT_INFO"
	.align	4
        /*0000*/ 	.byte	0x02, 0x09, 0x00, 0x00, 0x02, 0x02, 0x01, 0x00, 0x02, 0x05, 0x05, 0x00, 0x03, 0x07, 0x01, 0x01
        /*0010*/ 	.byte	0x02, 0x03, 0x00, 0x00, 0x02, 0x06, 0x01, 0x00, 0x04, 0x0b, 0x08, 0x00, 0x01, 0x00, 0x00, 0x00
        /*0020*/ 	.byte	0x00, 0x00, 0x00, 0x00


//--------------------- .nv.info._ZN3cub18CUB_300001_SM_10006detail11EmptyKernelIvEEvv --------------------------
	.section	.nv.info._ZN3cub18CUB_300001_SM_10006detail11EmptyKernelIvEEvv,"",@"SHT_CUDA_INFO"
	.sectionflags	@""
	.align	4


	//----- nvinfo : EIATTR_CUDA_API_VERSION
	.align		4
        /*0000*/ 	.byte	0x04, 0x37
        /*0002*/ 	.short	(.L_76 - .L_75)
.L_75:
        /*0004*/ 	.word	0x00000082


	//----- nvinfo : EIATTR_SPARSE_MMA_MASK
	.align		4
.L_76:
        /*0008*/ 	.byte	0x03, 0x50
        /*000a*/ 	.short	0x0000


	//----- nvinfo : EIATTR_MAXREG_COUNT
	.align		4
        /*000c*/ 	.byte	0x03, 0x1b
        /*000e*/ 	.short	0x00ff


	//----- nvinfo : EIATTR_MERCURY_ISA_VERSION
	.align		4
        /*0010*/ 	.byte	0x03, 0x5f
        /*0012*/ 	.short	0x0101


	//----- nvinfo : EIATTR_VRC_CTA_INIT_COUNT
	.align		4
        /*0014*/ 	.byte	0x02, 0x4a
	.zero		1
	.zero		1


	//----- nvinfo : EIATTR_EXIT_INSTR_OFFSETS
	.align		4
        /*0018*/ 	.byte	0x04, 0x1c
        /*001a*/ 	.short	(.L_78 - .L_77)


	//   ....[0]....
.L_77:
        /*001c*/ 	.word	0x00000010


	//----- nvinfo : EIATTR_SW_WAR
	.align		4
.L_78:
        /*0020*/ 	.byte	0x04, 0x36
        /*0022*/ 	.short	(.L_80 - .L_79)
.L_79:
        /*0024*/ 	.word	0x00000008
.L_80:


//--------------------- .nv.info._ZN6thrust24THRUST_300001_SM_1000_NS8cuda_cub4core6detail13_kernel_agentINS1_15__reduce_by_key16ReduceByKeyAgentINS0_10device_ptrIiEENS7_I5VoxelEES8_SA_N4cuda3std3__48equal_toIiEENSD_4plusIS9_EEPllEEJS8_SA_S8_SA_SI_N3cub18CUB_300001_SM_100024ReduceByKeyScanTileStateIS9_lLb0EEESF_SH_llEEEvDpT0_ --------------------------
	.section	.nv.info._ZN6thrust24THRUST_300001_SM_1000_NS8cuda_cub4core6detail13_kernel_agentINS1_15__reduce_by_key16ReduceByKeyAgentINS0_10device_ptrIiEENS7_I5VoxelEES8_SA_N4cuda3std3__48equal_toIiEENSD_4plusIS9_EEPllEEJS8_SA_S8_SA_SI_N3cub18CUB_300001_SM_100024ReduceByKeyScanTileStateIS9_lLb0EEESF_SH_llEEEvDpT0_,"",@"SHT_CUDA_INFO"
	.sectionflags	@""
	.align	4


	//----- nvinfo : EIATTR_CUDA_API_VERSION
	.align		4
        /*0000*/ 	.byte	0x04, 0x37
        /*0002*/ 	.short	(.L_82 - .L_81)
.L_81:
        /*0004*/ 	.word	0x00000082


	//----- nvinfo : EIATTR_KPARAM_INFO
	.align		4
.L_82:
        /*0008*/ 	.byte	0x04, 0x17
        /*000a*/ 	.short	(.L_84 - .L_83)
.L_83:
        /*000c*/ 	.word	0x00000000
        /*0010*/ 	.short	0x0009
        /*0012*/ 	.short	0x0050
        /*0014*/ 	.byte	0x00, 0xf0, 0x21, 0x00


	//----- nvinfo : EIATTR_KPARAM_INFO
	.align		4
.L_84:
        /*0018*/ 	.byte	0x04, 0x17
        /*001a*/ 	.short	(.L_86 - .L_85)
.L_85:
        /*001c*/ 	.word	0x00000000
        /*0020*/ 	.short	0x0008
        /*0022*/ 	.short	0x0048
        /*0024*/ 	.byte	0x00, 0xf0, 0x21, 0x00


	//----- nvinfo : EIATTR_KPARAM_INFO
	.align		4
.L_86:
        /*0028*/ 	.byte	0x04, 0x17
        /*002a*/ 	.short	(.L_88 - .L_87)
.L_87:
        /*002c*/ 	.word	0x00000000
        /*0030*/ 	.short	0x0007
        /*0032*/ 	.short	0x0041
        /*0034*/ 	.byte	0x00, 0xf0, 0x05, 0x00


	//----- nvinfo : EIATTR_KPARAM_INFO
	.align		4
.L_88:
        /*0038*/ 	.byte	0x04, 0x17
        /*003a*/ 	.short	(.L_90 - .L_89)
.L_89:
        /*003c*/ 	.word	0x00000000
        /*0040*/ 	.short	0x0006
        /*0042*/ 	.short	0x0040
        /*0044*/ 	.byte	0x00, 0xf0, 0x05, 0x00


	//----- nvinfo : EIATTR_KPARAM_INFO
	.align		4
.L_90:
        /*0048*/ 	.byte	0x04, 0x17
        /*004a*/ 	.short	(.L_92 - .L_91)
.L_91:
        /*004c*/ 	.word	0x00000000
        /*0050*/ 	.short	0x0005
        /*0052*/ 	.short	0x0028
        /*0054*/ 	.byte	0x00, 0xf0, 0x61, 0x00


	//----- nvinfo : EIATTR_KPARAM_INFO
	.align		4
.L_92:
        /*0058*/ 	.byte	0x04, 0x17
        /*005a*/ 	.short	(.L_94 - .L_93)
.L_93:
        /*005c*/ 	.word	0x00000000
        /*0060*/ 	.short	0x0004
        /*0062*/ 	.short	0x0020
        /*0064*/ 	.byte	0x00, 0xf5, 0x21, 0x00


	//----- nvinfo : EIATTR_KPARAM_INFO
	.align		4
.L_94:
        /*0068*/ 	.byte	0x04, 0x17
        /*006a*/ 	.short	(.L_96 - .L_95)
.L_95:
        /*006c*/ 	.word	0x00000000
        /*0070*/ 	.short	0x0003
        /*0072*/ 	.short	0x0018
        /*0074*/ 	.byte	0x00, 0xf0, 0x21, 0x00


	//----- nvinfo : EIATTR_KPARAM_INFO
	.align		4
.L_96:
        /*0078*/ 	.byte	0x04, 0x17
        /*007a*/ 	.short	(.L_98 - .L_97)
.L_97:
        /*007c*/ 	.word	0x00000000
        /*0080*/ 	.short	0x0002
        /*0082*/ 	.short	0x0010
        /*0084*/ 	.byte	0x00, 0xf0, 0x21, 0x00


	//----- nvinfo : EIATTR_KPARAM_INFO
	.align		4
.L_98:
        /*0088*/ 	.byte	0x04, 0x17
        /*008a*/ 	.short	(.L_100 - .L_99)
.L_99:
        /*008c*/ 	.word	0x00000000
        /*0090*/ 	.short	0x0001
        /*0092*/ 	.short	0x0008
        /*0094*/ 	.byte	0x00, 0xf0, 0x21, 0x00


	//----- nvinfo : EIATTR_KPARAM_INFO
	.align		4
.L_100:
        /*0098*/ 	.byte	0x04, 0x17
        /*009a*/ 	.short	(.L_102 - .L_101)
.L_101:
        /*009c*/ 	.word	0x00000000
        /*00a0*/ 	.short	0x0000
        /*00a2*/ 	.short	0x0000
        /*00a4*/ 	.byte	0x00, 0xf0, 0x21, 0x00


	//----- nvinfo : EIATTR_SPARSE_MMA_MASK
	.align		4
.L_102:
        /*00a8*/ 	.byte	0x03, 0x50
        /*00aa*/ 	.short	0x0000


	//----- nvinfo : EIATTR_MAXREG_COUNT
	.align		4
        /*00ac*/ 	.byte	0x03, 0x1b
        /*00ae*/ 	.short	0x00ff


	//----- nvinfo : EIATTR_NUM_BARRIERS
	.align		4
        /*00b0*/ 	.byte	0x02, 0x4c
        /*00b2*/ 	.byte	0x01
	.zero		1


	//----- nvinfo : EIATTR_MERCURY_ISA_VERSION
	.align		4
        /*00b4*/ 	.byte	0x03, 0x5f
        /*00b6*/ 	.short	0x0101


	//----- nvinfo : EIATTR_COOP_GROUP_MASK_REGIDS
	.align		4
        /*00b8*/ 	.byte	0x04, 0x29
        /*00ba*/ 	.short	(.L_104 - .L_103)


	//   ....[0]....
.L_103:
        /*00bc*/ 	.word	0xffffffff


	//   ....[1]....
        /*00c0*/ 	.word	0xffffffff


	//   ....[2]....
        /*00c4*/ 	.word	0xffffffff


	//   ....[3]....
        /*00c8*/ 	.word	0xffffffff


	//   ....[4]....
        /*00cc*/ 	.word	0xffffffff


	//   ....[5]....
        /*00d0*/ 	.word	0xffffffff


	//   ....[6]....
        /*00d4*/ 	.word	0xffffffff


	//   ....[7]....
        /*00d8*/ 	.word	0xffffffff


	//   ....[8]....
        /*00dc*/ 	.word	0xffffffff


	//   ....[9]....
        /*00e0*/ 	.word	0xffffffff


	//   ....[10]....
        /*00e4*/ 	.word	0xffffffff


	//   ....[11]....
        /*00e8*/ 	.word	0xffffffff


	//   ....[12]....
        /*00ec*/ 	.word	0xffffffff


	//   ....[13]....
        /*00f0*/ 	.word	0xffffffff


	//   ....[14]....
        /*00f4*/ 	.word	0xffffffff


	//   ....[15]....
        /*00f8*/ 	.word	0xffffffff


	//   ....[16]....
        /*00fc*/ 	.word	0xffffffff


	//   ....[17]....
        /*0100*/ 	.word	0xffffffff


	//   ....[18]....
        /*0104*/ 	.word	0xffffffff


	//   ....[19]....
        /*0108*/ 	.word	0xffffffff


	//   ....[20]....
        /*010c*/ 	.word	0xffffffff


	//   ....[21]....
        /*0110*/ 	.word	0xffffffff


	//   ....[22]....
        /*0114*/ 	.word	0xffffffff


	//   ....[23]....
        /*0118*/ 	.word	0xffffffff


	//   ....[24]....
        /*011c*/ 	.word	0xffffffff


	//   ....[25]....
        /*0120*/ 	.word	0xffffffff


	//   ....[26]....
        /*0124*/ 	.word	0xffffffff


	//   ....[27]....
        /*0128*/ 	.word	0xffffffff


	//   ....[28]....
        /*012c*/ 	.word	0xffffffff


	//   ....[29]....
        /*0130*/ 	.word	0xffffffff


	//   ....[30]....
        /*0134*/ 	.word	0xffffffff


	//   ....[31]....
        /*0138*/ 	.word	0xffffffff


	//   ....[32]....
        /*013c*/ 	.word	0xffffffff


	//   ....[33]....
        /*0140*/ 	.word	0xffffffff


	//   ....[34]....
        /*0144*/ 	.word	0xffffffff


	//   ....[35]....
        /*0148*/ 	.word	0xffffffff


	//   ....[36]....
        /*014c*/ 	.word	0xffffffff


	//   ....[37]....
        /*0150*/ 	.word	0xffffffff


	//   ....[38]....
        /*0154*/ 	.word	0xffffffff


	//   ....[39]....
        /*0158*/ 	.word	0xffffffff


	//   ....[40]....
        /*015c*/ 	.word	0xffffffff


	//   ....[41]....
        /*0160*/ 	.word	0xffffffff


	//   ....[42]....
        /*0164*/ 	.word	0xffffffff


	//   ....[43]....
        /*0168*/ 	.word	0xffffffff


	//   ....[44]....
        /*016c*/ 	.word	0xffffffff


	//   ....[45]....
        /*0170*/ 	.word	0xffffffff


	//   ....[46]....
        /*0174*/ 	.word	0xffffffff


	//   ....[47]....
        /*0178*/ 	.word	0xffffffff


	//   ....[48]....
        /*017c*/ 	.word	0xffffffff


	//   ....[49]....
        /*0180*/ 	.word	0xffffffff


	//   ....[50]....
        /*0184*/ 	.word	0xffffffff


	//   ....[51]....
        /*0188*/ 	.word	0xffffffff


	//   ....[52]....
        /*018c*/ 	.word	0xffffffff


	//   ....[53]....
        /*0190*/ 	.word	0xffffffff


	//   ....[54]....
        /*0194*/ 	.word	0xffffffff


	//   ....[55]....
        /*0198*/ 	.word	0xffffffff


	//   ....[56]....
        /*019c*/ 	.word	0xffffffff


	//   ....[57]....
        /*01a0*/ 	.word	0xffffffff


	//   ....[58]....
        /*01a4*/ 	.word	0xffffffff


	//   ....[59]....
        /*01a8*/ 	.word	0xffffffff


	//   ....[60]....
        /*01ac*/ 	.word	0xffffffff


	//   ....[61]....
        /*01b0*/ 	.word	0xffffffff


	//   ....[62]....
        /*01b4*/ 	.word	0xffffffff


	//   ....[63]....
        /*01b8*/ 	.word	0xffffffff


	//   ....[64]....
        /*01bc*/ 	.word	0xffffffff


	//   ....[65]....
        /*01c0*/ 	.word	0xffffffff


	//   ....[66]....
        /*01c4*/ 	.word	0xffffffff


	//   ....[67]....
        /*01c8*/ 	.word	0xffffffff


	//   ....[68]....
        /*01cc*/ 	.word	0xffffffff


	//   ....[69]....
        /*01d0*/ 	.word	0xffffffff


	//   ....[70]....
        /*01d4*/ 	.word	0xffffffff


	//   ....[71]....
        /*01d8*/ 	.word	0xffffffff


	//   ....[72]....
        /*01dc*/ 	.word	0xffffffff


	//   ....[73]....
        /*01e0*/ 	.word	0xffffffff


	//   ....[74]....
        /*01e4*/ 	.word	0xffffffff


	//   ....[75]....
        /*01e8*/ 	.word	0xffffffff


	//   ....[76]....
        /*01ec*/ 	.word	0xffffffff


	//   ....[77]....
        /*01f0*/ 	.word	0xffffffff


	//   ....[78]....
        /*01f4*/ 	.word	0xffffffff


	//   ....[79]....
        /*01f8*/ 	.word	0xffffffff


	//   ....[80]....
        /*01fc*/ 	.word	0xffffffff


	//   ....[81]....
        /*0200*/ 	.word	0xffffffff


	//   ....[82]....
        /*0204*/ 	.word	0xffffffff


	//   ....[83]....
        /*0208*/ 	.word	0xffffffff


	//   ....[84]....
        /*020c*/ 	.word	0xffffffff


	//   ....[85]....
        /*0210*/ 	.word	0xffffffff


	//   ....[86]....
        /*0214*/ 	.word	0xffffffff


	//   ....[87]....
        /*0218*/ 	.word	0xffffffff


	//   ....[88]....
        /*021c*/ 	.word	0xffffffff


	//   ....[89]....
        /*0220*/ 	.word	0xffffffff


	//   ....[90]....
        /*0224*/ 	.word	0xffffffff


	//   ....[91]....
        /*0228*/ 	.word	0xffffffff


	//   ....[92]....
        /*022c*/ 	.word	0xffffffff


	//   ....[93]....
        /*0230*/ 	.word	0xffffffff


	//   ....[94]....
        /*0234*/ 	.word	0xffffffff


	//   ....[95]....
        /*0238*/ 	.word	0xffffffff


	//   ....[96]....
        /*023c*/ 	.word	0xffffffff


	//   ....[97]....
        /*0240*/ 	.word	0xffffffff


	//   ....[98]....
        /*0244*/ 	.word	0xffffffff


	//   ....[99]....
        /*0248*/ 	.word	0xffffffff


	//   ....[100]....
        /*024c*/ 	.word	0xffffffff


	//   ....[101]....
        /*0250*/ 	.word	0xffffffff


	//   ....[102]....
        /*0254*/ 	.word	0xffffffff


	//   ....[103]....
        /*0258*/ 	.word	0xffffffff


	//   ....[104]....
        /*025c*/ 	.word	0xffffffff


	//   ....[105]....
        /*0260*/ 	.word	0xffffffff


	//   ....[106]....
        /*0264*/ 	.word	0xffffffff


	//   ....[107]....
        /*0268*/ 	.word	0xffffffff


	//   ....[108]....
        /*026c*/ 	.word	0xffffffff


	//   ....[109]....
        /*0270*/ 	.word	0xffffffff


	//   ....[110]....
        /*0274*/ 	.word	0xffffffff


	//   ....[111]....
        /*0278*/ 	.word	0xffffffff


	//   ....[112]....
        /*027c*/ 	.word	0xffffffff


	//   ....[113]....
        /*0280*/ 	.word	0xffffffff


	//   ....[114]....
        /*0284*/ 	.word	0xffffffff


	//   ....[115]....
        /*0288*/ 	.word	0xffffffff


	//   ....[116]....
        /*028c*/ 	.word	0xffffffff


	//   ....[117]....
        /*0290*/ 	.word	0xffffffff


	//   ....[118]....
        /*0294*/ 	.word	0xffffffff


	//   ....[119]....
        /*0298*/ 	.word	0xffffffff


	//   ....[120]....
        /*029c*/ 	.word	0xffffffff


	//   ....[121]....
        /*02a0*/ 	.word	0xffffffff


	//   ....[122]....
        /*02a4*/ 	.word	0xffffffff


	//   ....[123]....
        /*02a8*/ 	.word	0xffffffff


	//   ....[124]....
        /*02ac*/ 	.word	0xffffffff


	//   ....[125]....
        /*02b0*/ 	.word	0xffffffff


	//   ....[126]....
        /*02b4*/ 	.word	0xffffffff


	//   ....[127]....
        /*02b8*/ 	.word	0xffffffff


	//   ....[128]....
        /*02bc*/ 	.word	0xffffffff


	//   ....[129]....
        /*02c0*/ 	.word	0xffffffff


	//   ....[130]....
        /*02c4*/ 	.word	0xffffffff


	//   ....[131]....
        /*02c8*/ 	.word	0xffffffff


	//   ....[132]....
        /*02cc*/ 	.word	0xffffffff


	//   ....[133]....
        /*02d0*/ 	.word	0xffffffff


	//   ....[134]....
        /*02d4*/ 	.word	0xffffffff


	//   ....[135]....
        /*02d8*/ 	.word	0xffffffff


	//   ....[136]....
        /*02dc*/ 	.word	0xffffffff


	//   ....[137]....
        /*02e0*/ 	.word	0xffffffff


	//   ....[138]....
        /*02e4*/ 	.word	0xffffffff


	//   ....[139]....
        /*02e8*/ 	.word	0xffffffff


	//   ....[140]....
        /*02ec*/ 	.word	0xffffffff


	//   ....[141]....
        /*02f0*/ 	.word	0xffffffff


	//   ....[142]....
        /*02f4*/ 	.word	0xffffffff


	//   ....[143]....
        /*02f8*/ 	.word	0xffffffff


	//   ....[144]....
        /*02fc*/ 	.word	0xffffffff


	//   ....[145]....
        /*0300*/ 	.word	0xffffffff


	//   ....[146]....
        /*0304*/ 	.word	0xffffffff


	//   ....[147]....
        /*0308*/ 	.word	0xffffffff


	//   ....[148]....
        /*030c*/ 	.word	0xffffffff


	//   ....[149]....
        /*0310*/ 	.word	0xffffffff


	//   ....[150]....
        /*0314*/ 	.word	0xffffffff


	//   ....[151]....
        /*0318*/ 	.word	0xffffffff


	//   ....[152]....
        /*031c*/ 	.word	0xffffffff


	//   ....[153]....
        /*0320*/ 	.word	0xffffffff


	//   ....[154]....
        /*0324*/ 	.word	0xffffffff


	//   ....[155]....
        /*0328*/ 	.word	0xffffffff


	//   ....[156]....
        /*032c*/ 	.word	0xffffffff


	//   ....[157]....
        /*0330*/ 	.word	0xffffffff


	//   ....[158]....
        /*0334*/ 	.word	0xffffffff


	//   ....[159]....
        /*0338*/ 	.word	0xffffffff


	//   ....[160]....
        /*033c*/ 	.word	0xffffffff


	//   ....[161]....
        /*0340*/ 	.word	0xffffffff


	//   ....[162]....
        /*0344*/ 	.word	0xffffffff


	//   ....[163]....
        /*0348*/ 	.word	0xffffffff


	//   ....[164]....
        /*034c*/ 	.word	0xffffffff


	//   ....[165]....
        /*0350*/ 	.word	0xffffffff


	//   ....[166]....
        /*0354*/ 	.word	0xffffffff


	//   ....[167]....
        /*0358*/ 	.word	0xffffffff


	//   ....[168]....
        /*035c*/ 	.word	0xffffffff


	//   ....[169]....
        /*0360*/ 	.word	0xffffffff


	//   ....[170]....
        /*0364*/ 	.word	0xffffffff


	//   ....[171]....
        /*0368*/ 	.word	0xffffffff


	//   ....[172]....
        /*036c*/ 	.word	0xffffffff


	//   ....[173]....
        /*0370*/ 	.word	0xffffffff


	//   ....[174]....
        /*0374*/ 	.word	0xffffffff


	//   ....[175]....
        /*0378*/ 	.word	0xffffffff


	//   ....[176]....
        /*037c*/ 	.word	0xffffffff


	//   ....[177]....
        /*0380*/ 	.word	0xffffffff


	//   ....[178]....
        /*0384*/ 	.word	0xffffffff


	//   ....[179]....
        /*0388*/ 	.word	0xffffffff


	//   ....[180]....
        /*038c*/ 	.word	0xffffffff


	//   ....[181]....
        /*0390*/ 	.word	0xffffffff


	//   ....[182]....
        /*0394*/ 	.word	0xffffffff


	//   ....[183]....
        /*0398*/ 	.word	0xffffffff


	//   ....[184]....
        /*039c*/ 	.word	0xffffffff


	//   ....[185]....
        /*03a0*/ 	.word	0xffffffff


	//   ....[186]....
        /*03a4*/ 	.word	0xffffffff


	//   ....[187]....
        /*03a8*/ 	.word	0xffffffff


	//   ....[188]....
        /*03ac*/ 	.word	0xffffffff


	//   ....[189]....
        /*03b0*/ 	.word	0xffffffff


	//   ....[190]....
        /*03b4*/ 	.word	0xffffffff


	//   ....[191]....
        /*03b8*/ 	.word	0xffffffff


	//   ....[192]....
        /*03bc*/ 	.word	0xffffffff


	//   ....[193]....
        /*03c0*/ 	.word	0xffffffff


	//   ....[194]....
        /*03c4*/ 	.word	0xffffffff


	//   ....[195]....
        /*03c8*/ 	.word	0xffffffff


	//   ....[196]....
        /*03cc*/ 	.word	0xffffffff


	//   ....[197]....
        /*03d0*/ 	.word	0xffffffff


	//   ....[198]....
        /*03d4*/ 	.word	0xffffffff


	//   ....[199]....
        /*03d8*/ 	.word	0xffffffff


	//   ....[200]....
        /*03dc*/ 	.word	0xffffffff


	//   ....[201]....
        /*03e0*/ 	.word	0xffffffff


	//   ....[202]....
        /*03e4*/ 	.word	0xffffffff


	//   ....[203]....
        /*03e8*/ 	.word	0xffffffff


	//   ....[204]....
        /*03ec*/ 	.word	0xffffffff


	//   ....[205]....
        /*03f0*/ 	.word	0xffffffff


	//   ....[206]....
        /*03f4*/ 	.word	0xffffffff


	//   ....[207]....
        /*03f8*/ 	.word	0xffffffff


	//   ....[208]....
        /*03fc*/ 	.word	0xffffffff


	//   ....[209]....
        /*0400*/ 	.word	0xffffffff


	//   ....[210]....
        /*0404*/ 	.word	0xffffffff


	//   ....[211]....
        /*0408*/ 	.word	0xffffffff


	//   ....[212]....
        /*040c*/ 	.word	0xffffffff


	//   ....[213]....
        /*0410*/ 	.word	0xffffffff


	//   ....[214]....
        /*0414*/ 	.word	0xffffffff


	//   ....[215]....
        /*0418*/ 	.word	0xffffffff


	//   ....[216]....
        /*041c*/ 	.word	0xffffffff


	//   ....[217]....
        /*0420*/ 	.word	0xffffffff


	//   ....[218]....
        /*0424*/ 	.word	0xffffffff


	//   ....[219]....
        /*0428*/ 	.word	0xffffffff


	//   ....[220]....
        /*042c*/ 	.word	0xffffffff


	//   ....[221]....
        /*0430*/ 	.word	0xffffffff


	//   ....[222]....
        /*0434*/ 	.word	0xffffffff


	//   ....[223]....
        /*0438*/ 	.word	0xffffffff


	//   ....[224]....
        /*043c*/ 	.word	0xffffffff


	//   ....[225]....
        /*0440*/ 	.word	0xffffffff


	//   ....[226]....
        /*0444*/ 	.word	0xffffffff


	//   ....[227]....
        /*0448*/ 	.word	0xffffffff


	//   ....[228]....
        /*044c*/ 	.word	0xffffffff


	//   ....[229]....
        /*0450*/ 	.word	0xffffffff


	//   ....[230]....
        /*0454*/ 	.word	0xffffffff


	//   ....[231]....
        /*0458*/ 	.word	0xffffffff


	//   ....[232]....
        /*045c*/ 	.word	0xffffffff


	//   ....[233]....
        /*0460*/ 	.word	0xffffffff


	//   ....[234]....
        /*0464*/ 	.word	0xffffffff


	//   ....[235]....
        /*0468*/ 	.word	0xffffffff


	//   ....[236]....
        /*046c*/ 	.word	0xffffffff


	//   ....[237]....
        /*0470*/ 	.word	0xffffffff


	//   ....[238]....
        /*0474*/ 	.word	0xffffffff


	//   ....[239]....
        /*0478*/ 	.word	0xffffffff


	//   ....[240]....
        /*047c*/ 	.word	0xffffffff


	//   ....[241]....
        /*0480*/ 	.word	0xffffffff


	//   ....[242]....
        /*0484*/ 	.word	0xffffffff


	//   ....[243]....
        /*0488*/ 	.word	0xffffffff


	//   ....[244]....
        /*048c*/ 	.word	0xffffffff


	//   ....[245]....
        /*0490*/ 	.word	0xffffffff


	//   ....[246]....
        /*0494*/ 	.word	0xffffffff


	//   ....[247]....
        /*0498*/ 	.word	0xffffffff


	//   ....[248]....
        /*049c*/ 	.word	0xffffffff


	//   ....[249]....
        /*04a0*/ 	.word	0xffffffff


	//   ....[250]....
        /*04a4*/ 	.word	0xffffffff


	//   ....[251]....
        /*04a8*/ 	.word	0xffffffff


	//   ....[252]....
        /*04ac*/ 	.word	0xffffffff


	//   ....[253]....
        /*04b0*/ 	.word	0xffffffff


	//   ....[254]....
        /*04b4*/ 	.word	0xffffffff


	//   ....[255]....
        /*04b8*/ 	.word	0xffffffff


	//   ....[0]....
        /*04bc*/ 	.word	0xffffffff


	//   ....[1]....
        /*04c0*/ 	.word	0xffffffff


	//   ....[2]....
        /*04c4*/ 	.word	0xffffffff


	//   ....[3]....
        /*04c8*/ 	.word	0xffffffff


	//   ....[4]....
        /*04cc*/ 	.word	0xffffffff


	//   ....[5]....
        /*04d0*/ 	.word	0xffffffff


	//   ....[6]....
        /*04d4*/ 	.word	0xffffffff


	//   ....[7]....
        /*04d8*/ 	.word	0xffffffff


	//   ....[8]....
        /*04dc*/ 	.word	0xffffffff


	//   ....[9]....
        /*04e0*/ 	.word	0xffffffff


	//   ....[10]....
        /*04e4*/ 	.word	0xffffffff


	//   ....[11]....
        /*04e8*/ 	.word	0xffffffff


	//   ....[12]....
        /*04ec*/ 	.word	0xffffffff


	//   ....[13]....
        /*04f0*/ 	.word	0xffffffff


	//   ....[14]....
        /*04f4*/ 	.word	0xffffffff


	//   ....[15]....
        /*04f8*/ 	.word	0xffffffff


	//   ....[16]....
        /*04fc*/ 	.word	0xffffffff


	//   ....[17]....
        /*0500*/ 	.word	0xffffffff


	//   ....[18]....
        /*0504*/ 	.word	0xffffffff


	//   ....[19]....
        /*0508*/ 	.word	0xffffffff


	//   ....[20]....
        /*050c*/ 	.word	0xffffffff


	//   ....[21]....
        /*0510*/ 	.word	0xffffffff


	//   ....[22]....
        /*0514*/ 	.word	0xffffffff


	//   ....[23]....
        /*0518*/ 	.word	0xffffffff


	//   ....[24]....
        /*051c*/ 	.word	0xffffffff


	//   ....[25]....
        /*0520*/ 	.word	0xffffffff


	//   ....[26]....
        /*0524*/ 	.word	0xffffffff


	//   ....[27]....
        /*0528*/ 	.word	0xffffffff


	//   ....[28]....
        /*052c*/ 	.word	0xffffffff


	//   ....[29]....
        /*0530*/ 	.word	0xffffffff


	//   ....[30]....
        /*0534*/ 	.word	0xffffffff


	//   ....[31]....
        /*0538*/ 	.word	0xffffffff


	//   ....[32]....
        /*053c*/ 	.word	0xffffffff


	//   ....[33]....
        /*0540*/ 	.word	0xffffffff


	//   ....[34]....
        /*0544*/ 	.word	0xffffffff


	//   ....[35]....
        /*0548*/ 	.word	0xffffffff


	//   ....[36]....
        /*054c*/ 	.word	0xffffffff


	//   ....[37]....
        /*0550*/ 	.word	0xffffffff


	//   ....[38]....
        /*0554*/ 	.word	0xffffffff


	//   ....[39]....
        /*0558*/ 	.word	0xffffffff


	//   ....[40]....
        /*055c*/ 	.word	0xffffffff


	//   ....[41]....
        /*0560*/ 	.word	0xffffffff


	//   ....[42]....
        /*0564*/ 	.word	0xffffffff


	//   ....[43]....
        /*0568*/ 	.word	0xffffffff


	//   ....[44]....
        /*056c*/ 	.word	0xffffffff


	//   ....[45]....
        /*0570*/ 	.word	0xffffffff


	//   ....[46]....
        /*0574*/ 	.word	0xffffffff


	//   ....[47]....
        /*0578*/ 	.word	0xffffffff


	//   ....[48]....
        /*057c*/ 	.word	0xffffffff


	//   ....[49]....
        /*0580*/ 	.word	0xffffffff


	//   ....[50]....
        /*0584*/ 	.word	0xffffffff


	//   ....[51]....
        /*0588*/ 	.word	0xffffffff


	//   ....[52]....
        /*058c*/ 	.word	0xffffffff


	//   ....[53]....
        /*0590*/ 	.word	0xffffffff


	//   ....[54]....
        /*0594*/ 	.word	0xffffffff


	//   ....[55]....
        /*0598*/ 	.word	0xffffffff


	//   ....[56]....
        /*059c*/ 	.word	0xffffffff


	//   ....[57]....
        /*05a0*/ 	.word	0xffffffff


	//   ....[58]....
        /*05a4*/ 	.word	0xffffffff


	//   ....[59]....
        /*05a8*/ 	.word	0xffffffff


	//   ....[60]....
        /*05ac*/ 	.word	0xffffffff


	//   ....[61]....
        /*05b0*/ 	.word	0xffffffff


	//   ....[62]....
        /*05b4*/ 	.word	0xffffffff


	//   ....[63]....
        /*05b8*/ 	.word	0xffffffff


	//   ....[64]....
        /*05bc*/ 	.word	0xffffffff


	//   ....[65]....
        /*05c0*/ 	.word	0xffffffff


	//   ....[66]....
        /*05c4*/ 	.word	0xffffffff


	//   ....[67]....
        /*05c8*/ 	.word	0xffffffff


	//   ....[68]....
        /*05cc*/ 	.word	0xffffffff


	//   ....[69]....
        /*05d0*/ 	.word	0xffffffff


	//   ....[70]....
        /*05d4*/ 	.word	0xffffffff


	//   ....[71]....
        /*05d8*/ 	.word	0xffffffff


	//   ....[72]....
        /*05dc*/ 	.word	0xffffffff


	//   ....[73]....
        /*05e0*/ 	.word	0xffffffff


	//   ....[74]....
        /*05e4*/ 	.word	0xffffffff


	//   ....[75]....
        /*05e8*/ 	.word	0xffffffff


	//   ....[76]....
        /*05ec*/ 	.word	0xffffffff


	//   ....[77]....
        /*05f0*/ 	.word	0xffffffff


	//   ....[78]....
        /*05f4*/ 	.word	0xffffffff


	//   ....[79]....
        /*05f8*/ 	.word	0xffffffff


	//   ....[80]....
        /*05fc*/ 	.word	0xffffffff


	//   ....[81]....
        /*0600*/ 	.word	0xffffffff


	//   ....[82]....
        /*0604*/ 	.word	0xffffffff


	//   ....[83]....
        /*0608*/ 	.word	0xffffffff


	//   ....[84]....
        /*060c*/ 	.word	0xffffffff


	//   ....[85]....
        /*0610*/ 	.word	0xffffffff


	//   ....[86]....
        /*0614*/ 	.word	0xffffffff


	//   ....[87]....
        /*0618*/ 	.word	0xffffffff


	//   ....[88]....
        /*061c*/ 	.word	0xffffffff


	//   ....[89]....
        /*0620*/ 	.word	0xffffffff


	//   ....[90]....
        /*0624*/ 	.word	0xffffffff


	//   ....[91]....
        /*0628*/ 	.word	0xffffffff


	//   ....[92]....
        /*062c*/ 	.word	0xffffffff


	//   ....[93]....
        /*0630*/ 	.word	0xffffffff


	//   ....[94]....
        /*0634*/ 	.word	0xffffffff


	//   ....[95]....
        /*0638*/ 	.word	0xffffffff


	//   ....[96]....
        /*063c*/ 	.word	0xffffffff


	//   ....[97]....
        /*0640*/ 	.word	0xffffffff


	//   ....[98]....
        /*0644*/ 	.word	0xffffffff


	//   ....[99]....
        /*0648*/ 	.word	0xffffffff


	//   ....[100]....
        /*064c*/ 	.word	0xffffffff


	//   ....[101]....
        /*0650*/ 	.word	0xffffffff


	//   ....[102]....
        /*0654*/ 	.word	0xffffffff


	//   ....[103]....
        /*0658*/ 	.word	0xffffffff


	//   ....[104]....
        /*065c*/ 	.word	0xffffffff


	//   ....[105]....
        /*0660*/ 	.word	0xffffffff


	//   ....[106]....
        /*0664*/ 	.word	0xffffffff


	//   ....[107]....
        /*0668*/ 	.word	0xffffffff


	//   ....[108]....
        /*066c*/ 	.word	0xffffffff


	//   ....[109]....
        /*0670*/ 	.word	0xffffffff


	//   ....[110]....
        /*0674*/ 	.word	0xffffffff


	//   ....[111]....
        /*0678*/ 	.word	0xffffffff


	//   ....[112]....
        /*067c*/ 	.word	0xffffffff


	//   ....[113]....
        /*0680*/ 	.word	0xffffffff


	//   ....[114]....
        /*0684*/ 	.word	0xffffffff


	//   ....[115]....
        /*0688*/ 	.word	0xffffffff


	//   ....[116]....
        /*068c*/ 	.word	0x05000015


	//   ....[117]....
        /*0690*/ 	.word	0x05000015


	//   ....[118]....
        /*0694*/ 	.word	0x05000015


	//   ....[119]....
        /*0698*/ 	.word	0x05000015


	//   ....[120]....
        /*069c*/ 	.word	0x05000015


	//   ....[121]....
        /*06a0*/ 	.word	0x05000015


	//   ....[122]....
        /*06a4*/ 	.word	0x05000015


	//   ....[123]....
        /*06a8*/ 	.word	0x05000015


	//   ....[124]....
        /*06ac*/ 	.word	0x05000015


	//   ....[125]....
        /*06b0*/ 	.word	0x05000015


	//   ....[126]....
        /*06b4*/ 	.word	0x05000015


	//   ....[127]....
        /*06b8*/ 	.word	0x05000015


	//   ....[128]....
        /*06bc*/ 	.word	0x05000015


	//   ....[129]....
        /*06c0*/ 	.word	0x05000015


	//   ....[130]....
        /*06c4*/ 	.word	0x05000015


	//   ....[131]....
        /*06c8*/ 	.word	0x05000015


	//   ....[132]....
        /*06cc*/ 	.word	0x05000015


	//   ....[133]....
        /*06d0*/ 	.word	0x05000015


	//   ....[134]....
        /*06d4*/ 	.word	0x05000015


	//   ....[135]....
        /*06d8*/ 	.word	0x05000015


	//   ....[136]....
        /*06dc*/ 	.word	0x05000015


	//   ....[137]....
        /*06e0*/ 	.word	0x05000015


	//   ....[138]....
        /*06e4*/ 	.word	0x05000015


	//   ....[139]....
        /*06e8*/ 	.word	0x05000015


	//   ....[140]....
        /*06ec*/ 	.word	0x05000015


	//   ....[141]....
        /*06f0*/ 	.word	0x05000015


	//   ....[142]....
        /*06f4*/ 	.word	0x05000015


	//   ....[143]....
        /*06f8*/ 	.word	0x05000015


	//   ....[144]....
        /*06fc*/ 	.word	0x05000015


	//   ....[145]....
        /*0700*/ 	.word	0x05000015


	//   ....[146]....
        /*0704*/ 	.word	0x05000015


	//   ....[147]....
        /*0708*/ 	.word	0x05000015


	//   ....[148]....
        /*070c*/ 	.word	0x05000015


	//   ....[149]....
        /*0710*/ 	.word	0x05000015


	//   ....[150]....
        /*0714*/ 	.word	0x05000015


	//   ....[151]....
        /*0718*/ 	.word	0x05000015


	//   ....[152]....
        /*071c*/ 	.word	0x05000015


	//   ....[153]....
        /*0720*/ 	.word	0x05000015


	//   ....[154]....
        /*0724*/ 	.word	0x05000015


	//   ....[155]....
        /*0728*/ 	.word	0x05000015


	//   ....[156]....
        /*072c*/ 	.word	0x05000015


	//   ....[157]....
        /*0730*/ 	.word	0x05000015


	//   ....[158]....
        /*0734*/ 	.word	0x05000015


	//   ....[159]....
        /*0738*/ 	.word	0x05000015


	//   ....[160]....
        /*073c*/ 	.word	0x05000015


	//   ....[161]....
        /*0740*/ 	.word	0x05000015


	//   ....[162]....
        /*0744*/ 	.word	0x05000015


	//   ....[163]....
        /*0748*/ 	.word	0x05000015


	//   ....[164]....
        /*074c*/ 	.word	0x05000015


	//   ....[165]....
        /*0750*/ 	.word	0x05000015


	//   ....[166]....
        /*0754*/ 	.word	0x05000015


	//   ....[167]....
        /*0758*/ 	.word	0x05000015


	//   ....[168]....
        /*075c*/ 	.word	0x05000015


	//   ....[169]....
        /*0760*/ 	.word	0x05000015


	//   ....[170]....
        /*0764*/ 	.word	0x05000015


	//   ....[171]....
        /*0768*/ 	.word	0x05000015


	//   ....[172]....
        /*076c*/ 	.word	0x05000015


	//   ....[173]....
        /*0770*/ 	.word	0x05000015


	//   ....[174]....
        /*0774*/ 	.word	0x05000015


	//   ....[175]....
        /*0778*/ 	.word	0x05000015


	//   ....[176]....
        /*077c*/ 	.word	0x05000015


	//   ....[177]....
        /*0780*/ 	.word	0x05000015


	//   ....[178]....
        /*0784*/ 	.word	0x05000015


	//   ....[179]....
        /*0788*/ 	.word	0x05000015


	//   ....[180]....
        /*078c*/ 	.word	0x05000015


	//   ....[181]....
        /*0790*/ 	.word	0x05000015


	//   ....[182]....
        /*0794*/ 	.word	0x05000015


	//   ....[183]....
        /*0798*/ 	.word	0x05000015


	//   ....[184]....
        /*079c*/ 	.word	0x05000015


	//   ....[185]....
        /*07a0*/ 	.word	0x05000015


	//   ....[186]....
        /*07a4*/ 	.word	0x05000015


	//   ....[187]....
        /*07a8*/ 	.word	0x05000015


	//   ....[188]....
        /*07ac*/ 	.word	0x05000015


	//   ....[189]....
        /*07b0*/ 	.word	0x05000015


	//   ....[190]....
        /*07b4*/ 	.word	0x05000015


	//   ....[191]....
        /*07b8*/ 	.word	0x05000015


	//   ....[192]....
        /*07bc*/ 	.word	0x05000015


	//   ....[193]....
        /*07c0*/ 	.word	0x05000015


	//   ....[194]....
        /*07c4*/ 	.word	0x05000015


	//   ....[195]....
        /*07c8*/ 	.word	0x05000015


	//   ....[196]....
        /*07cc*/ 	.word	0x05000015


	//   ....[197]....
        /*07d0*/ 	.word	0x05000015


	//   ....[198]....
        /*07d4*/ 	.word	0x05000015


	//   ....[199]....
        /*07d8*/ 	.word	0x05000015


	//   ....[200]....
        /*07dc*/ 	.word	0x05000015


	//   ....[201]....
        /*07e0*/ 	.word	0x05000015


	//   ....[202]....
        /*07e4*/ 	.word	0x05000015


	//   ....[203]....
        /*07e8*/ 	.word	0x05000015


	//   ....[204]....
        /*07ec*/ 	.word	0x05000015


	//   ....[205]....
        /*07f0*/ 	.word	0x05000015


	//   ....[206]....
        /*07f4*/ 	.word	0x05000015


	//   ....[207]....
        /*07f8*/ 	.word	0x05000015


	//   ....[208]....
        /*07fc*/ 	.word	0x05000015


	//   ....[209]....
        /*0800*/ 	.word	0x05000015


	//   ....[210]....
        /*0804*/ 	.word	0x05000015


	//   ....[211]....
        /*0808*/ 	.word	0x05000015


	//   ....[212]....
        /*080c*/ 	.word	0x05000015


	//   ....[213]....
        /*0810*/ 	.word	0x05000015


	//   ....[214]....
        /*0814*/ 	.word	0x05000015


	//   ....[215]....
        /*0818*/ 	.word	0x05000015


	//   ....[216]....
        /*081c*/ 	.word	0x05000015


	//   ....[217]....
        /*0820*/ 	.word	0x05000015


	//   ....[218]....
        /*0824*/ 	.word	0x05000015


	//   ....[219]....
        /*0828*/ 	.word	0x05000015


	//   ....[220]....
        /*082c*/ 	.word	0x05000015


	//   ....[221]....
        /*0830*/ 	.word	0x05000015


	//   ....[222]....
        /*0834*/ 	.word	0x05000015


	//   ....[223]....
        /*0838*/ 	.word	0x05000015


	//   ....[224]....
        /*083c*/ 	.word	0x05000015


	//   ....[225]....
        /*0840*/ 	.word	0x05000015


	//   ....[226]....
        /*0844*/ 	.word	0x05000015


	//   ....[227]....
        /*0848*/ 	.word	0x05000015


	//   ....[228]....
        /*084c*/ 	.word	0x05000015


	//   ....[229]....
        /*0850*/ 	.word	0x05000015


	//   ....[230]....
        /*0854*/ 	.word	0x05000015


	//   ....[231]....
        /*0858*/ 	.word	0x05000015


	//   ....[232]....
        /*085c*/ 	.word	0x05000015


	//   ....[233]....
        /*0860*/ 	.word	0x05000015


	//   ....[234]....
        /*0864*/ 	.word	0x05000015


	//   ....[235]....
        /*0868*/ 	.word	0x05000015


	//   ....[236]....
        /*086c*/ 	.word	0x05000015


	//   ....[237]....
        /*0870*/ 	.word	0x05000015


	//   ....[238]....
        /*0874*/ 	.word	0x05000015


	//   ....[239]....
        /*0878*/ 	.word	0x05000015


	//   ....[240]....
        /*087c*/ 	.word	0x05000015


	//   ....[241]....
        /*0880*/ 	.word	0x05000015


	//   ....[242]....
        /*0884*/ 	.word	0x05000015


	//   ....[243]....
        /*0888*/ 	.word	0x05000015


	//   ....[244]....
        /*088c*/ 	.word	0x05000015


	//   ....[245]....
        /*0890*/ 	.word	0x05000015


	//   ....[246]....
        /*0894*/ 	.word	0x05000015


	//   ....[247]....
        /*0898*/ 	.word	0x05000015


	//   ....[248]....
        /*089c*/ 	.word	0x05000015


	//   ....[249]....
        /*08a0*/ 	.word	0x05000015


	//   ....[250]....
        /*08a4*/ 	.word	0x05000015


	//   ....[251]....
        /*08a8*/ 	.word	0x05000015


	//   ....[252]....
        /*08ac*/ 	.word	0x05000015


	//   ....[253]....
        /*08b0*/ 	.word	0x05000015


	//   ....[254]....
        /*08b4*/ 	.word	0x05000015


	//   ....[255]....
        /*08b8*/ 	.word	0x05000015


	//   ....[0]....
        /*08bc*/ 	.word	0x05000015


	//   ....[1]....
        /*08c0*/ 	.word	0x05000015


	//   ....[2]....
        /*08c4*/ 	.word	0x05000015


	//   ....[3]....
        /*08c8*/ 	.word	0x05000015


	//   ....[4]....
        /*08cc*/ 	.word	0x05000015


	//   ....[5]....
        /*08d0*/ 	.word	0x05000015


	//   ....[6]....
        /*08d4*/ 	.word	0x05000015


	//   ....[7]....
        /*08d8*/ 	.word	0x05000015


	//   ....[8]....
        /*08dc*/ 	.word	0x05000015


	//   ....[9]....
        /*08e0*/ 	.word	0x05000015


	//   ....[10]....
        /*08e4*/ 	.word	0x05000015


	//   ....[11]....
        /*08e8*/ 	.word	0x05000015


	//   ....[12]....
        /*08ec*/ 	.word	0x05000015


	//   ....[13]....
        /*08f0*/ 	.word	0x05000015


	//   ....[14]....
        /*08f4*/ 	.word	0x05000015


	//   ....[15]....
        /*08f8*/ 	.word	0x05000015


	//   ....[16]....
        /*08fc*/ 	.word	0x05000015


	//   ....[17]....
        /*0900*/ 	.word	0x05000015


	//   ....[18]....
        /*0904*/ 	.word	0x05000015


	//   ....[19]....
        /*0908*/ 	.word	0x05000015


	//   ....[20]....
        /*090c*/ 	.word	0x05000015


	//   ....[21]....
        /*0910*/ 	.word	0x05000015


	//   ....[22]....
        /*0914*/ 	.word	0x05000015


	//   ....[23]....
        /*0918*/ 	.word	0x05000015


	//   ....[24]....
        /*091c*/ 	.word	0x05000015


	//   ....[25]....
        /*0920*/ 	.word	0x05000015


	//   ....[26]....
        /*0924*/ 	.word	0x05000015


	//   ....[27]....
        /*0928*/ 	.word	0x05000015


	//   ....[28]....
        /*092c*/ 	.word	0x05000015


	//   ....[29]....
        /*0930*/ 	.word	0x05000015


	//   ....[30]....
        /*0934*/ 	.word	0x05000015


	//   ....[31]....
        /*0938*/ 	.word	0x05000015


	//----- nvinfo : EIATTR_COOP_GROUP_INSTR_OFFSETS
	.align		4
.L_104:
        /*093c*/ 	.byte	0x04, 0x28
        /*093e*/ 	.short	(.L_106 - .L_105)


	//   ....[0]....
.L_105:
        /*0940*/ 	.word	0x00000360


	//   ....[1]....
        /*0944*/ 	.word	0x00000490


	//   ....[2]....
        /*0948*/ 	.word	0x00000660


	//   ....[3]....
        /*094c*/ 	.word	0x000006d0


	//   ....[4]....
        /*0950*/ 	.word	0x000006f0


	//   ....[5]....
        /*0954*/ 	.word	0x00000710


	//   ....[6]....
        /*0958*/ 	.word	0x00000720


	//   ....[7]....
        /*095c*/ 	.word	0x00000730


	//   ....[8]....
        /*0960*/ 	.word	0x000007d0


	//   ....[9]....
        /*0964*/ 	.word	0x00000800


	//   ....[10]....
        /*0968*/ 	.word	0x00000840


	//   ....[11]....
        /*096c*/ 	.word	0x00000880


	//   ....[12]....
        /*0970*/ 	.word	0x000008b0


	//   ....[13]....
        /*0974*/ 	.word	0x000008e0


	//   ....[14]....
        /*0978*/ 	.word	0x00000900


	//   ....[15]....
        /*097c*/ 	.word	0x00000930


	//   ....[16]....
        /*0980*/ 	.word	0x00000960


	//   ....[17]....
        /*0984*/ 	.word	0x000009d0


	//   ....[18]....
        /*0988*/ 	.word	0x00000a00


	//   ....[19]....
        /*098c*/ 	.word	0x00000a30


	//   ....[20]....
        /*0990*/ 	.word	0x00000a60


	//   ....[21]....
        /*0994*/ 	.word	0x00000a90


	//   ....[22]....
        /*0998*/ 	.word	0x00000ab0


	//   ....[23]....
        /*099c*/ 	.word	0x00000ae0


	//   ....[24]....
        /*09a0*/ 	.word	0x00000b10


	//   ....[25]....
        /*09a4*/ 	.word	0x00000ba0


	//   ....[26]....
        /*09a8*/ 	.word	0x00000bd0


	//   ....[27]....
        /*09ac*/ 	.word	0x00000c00


	//   ....[28]....
        /*09b0*/ 	.word	0x00000c40


	//   ....[29]....
        /*09b4*/ 	.word	0x00000c50


	//   ....[30]....
        /*09b8*/ 	.word	0x00000c80


	//   ....[31]....
        /*09bc*/ 	.word	0x00000cb0


	//   ....[32]....
        /*09c0*/ 	.word	0x00000ce0


	//   ....[33]....
        /*09c4*/ 	.word	0x00000d10


	//   ....[34]....
        /*09c8*/ 	.word	0x00000da0


	//   ....[35]....
        /*09cc*/ 	.word	0x00000e00


	//   ....[36]....
        /*09d0*/ 	.word	0x00000e40


	//   ....[37]....
        /*09d4*/ 	.word	0x00000e70


	//   ....[38]....
        /*09d8*/ 	.word	0x00000eb0


	//   ....[39]....
        /*09dc*/ 	.word	0x00000ee0


	//   ....[40]....
        /*09e0*/ 	.word	0x00000f10


	//   ....[41]....
        /*09e4*/ 	.word	0x00000f20


	//   ....[42]....
        /*09e8*/ 	.word	0x00001100


	//   ....[43]....
        /*09ec*/ 	.word	0x00001160


	//   ....[44]....
        /*09f0*/ 	.word	0x00001170


	//   ....[45]....
        /*09f4*/ 	.word	0x00001180


	//   ....[46]....
        /*09f8*/ 	.word	0x00001190


	//   ....[47]....
        /*09fc*/ 	.word	0x00001210


	//   ....[48]....
        /*0a00*/ 	.word	0x000019c0


	//   ....[49]....
        /*0a04*/ 	.word	0x00001a20


	//   ....[50]....
        /*0a08*/ 	.word	0x00002fa0


	//   ....[51]....
        /*0a0c*/ 	.word	0x000030b0


	//   ....[52]....
        /*0a10*/ 	.word	0x00003280


	//   ....[53]....
        /*0a14*/ 	.word	0x000032e0


	//   ....[54]....
        /*0a18*/ 	.word	0x00003300


	//   ....[55]....
        /*0a1c*/ 	.word	0x00003320


	//   ....[56]....
        /*0a20*/ 	.word	0x00003330


	//   ....[57]....
        /*0a24*/ 	.word	0x00003340


	//   ....[58]....
        /*0a28*/ 	.word	0x000033f0


	//   ....[59]....
        /*0a2c*/ 	.word	0x00003410


	//   ....[60]....
        /*0a30*/ 	.word	0x00003460


	//   ....[61]....
        /*0a34*/ 	.word	0x00003490


	//   ....[62]....
        /*0a38*/ 	.word	0x000034b0


	//   ....[63]....
        /*0a3c*/ 	.word	0x000034e0


	//   ....[64]....
        /*0a40*/ 	.word	0x00003500


	//   ....[65]....
        /*0a44*/ 	.word	0x00003530


	//   ....[66]....
        /*0a48*/ 	.word	0x00003560


	//   ....[67]....
        /*0a4c*/ 	.word	0x00003580


	//   ....[68]....
        /*0a50*/ 	.word	0x000035e0


	//   ....[69]....
        /*0a54*/ 	.word	0x00003610


	//   ....[70]....
        /*0a58*/ 	.word	0x00003640


	//   ....[71]....
        /*0a5c*/ 	.word	0x00003670


	//   ....[72]....
        /*0a60*/ 	.word	0x00003690


	//   ....[73]....
        /*0a64*/ 	.word	0x000036c0


	//   ....[74]....
        /*0a68*/ 	.word	0x000036e0


	//   ....[75]....
        /*0a6c*/ 	.word	0x00003700


	//   ....[76]....
        /*0a70*/ 	.word	0x00003760


	//   ....[77]....
        /*0a74*/ 	.word	0x00003790


	//   ....[78]....
        /*0a78*/ 	.word	0x000037c0


	//   ....[79]....
        /*0a7c*/ 	.word	0x000037f0


	//   ....[80]....
        /*0a80*/ 	.word	0x00003820


	//   ....[81]....
        /*0a84*/ 	.word	0x00003860


	//   ....[82]....
        /*0a88*/ 	.word	0x00003870


	//   ....[83]....
        /*0a8c*/ 	.word	0x00003890


	//   ....[84]....
        /*0a90*/ 	.word	0x00003920


	//   ....[85]....
        /*0a94*/ 	.word	0x00003950


	//   ....[86]....
        /*0a98*/ 	.word	0x00003990


	//   ....[87]....
        /*0a9c*/ 	.word	0x000039c0


	//   ....[88]....
        /*0aa0*/ 	.word	0x000039e0


	//   ....[89]....
        /*0aa4*/ 	.word	0x00003a00


	//   ....[90]....
        /*0aa8*/ 	.word	0x00003a10


	//   ....[91]....
        /*0aac*/ 	.word	0x00003a30


	//   ....[92]....
        /*0ab0*/ 	.word	0x00003bf0


	//   ....[93]....
        /*0ab4*/ 	.word	0x00003c40


	//   ....[94]....
        /*0ab8*/ 	.word	0x000042e0


	//   ....[95]....
        /*0abc*/ 	.word	0x00004310


	//   ....[96]....
        /*0ac0*/ 	.word	0x00004520


	//   ....[97]....
        /*0ac4*/ 	.word	0x00004550


	//   ....[98]....
        /*0ac8*/ 	.word	0x00004580


	//   ....[99]....
        /*0acc*/ 	.word	0x000045b0


	//   ....[100]....
        /*0ad0*/ 	.word	0x00004bc0


	//   ....[101]....
        /*0ad4*/ 	.word	0x00004d70


	//   ....[102]....
        /*0ad8*/ 	.word	0x00004dc0


	//   ....[103]....
        /*0adc*/ 	.word	0x00004dd0


	//   ....[104]....
        /*0ae0*/ 	.word	0x00004de0


	//   ....[105]....
        /*0ae4*/ 	.word	0x00004df0


	//   ....[106]....
        /*0ae8*/ 	.word	0x00004e00


	//   ....[107]....
        /*0aec*/ 	.word	0x00004e10


	//   ....[108]....
        /*0af0*/ 	.word	0x00004e20


	//   ....[109]....
        /*0af4*/ 	.word	0x00004e30


	//   ....[110]....
        /*0af8*/ 	.word	0x00004fb0


	//   ....[111]....
        /*0afc*/ 	.word	0x00004fc0


	//   ....[112]....
        /*0b00*/ 	.word	0x00004fd0


	//   ....[113]....
        /*0b04*/ 	.word	0x00004fe0


	//   ....[114]....
        /*0b08*/ 	.word	0x00004ff0


	//   ....[115]....
        /*0b0c*/ 	.word	0x00005000


	//   ....[116]....
        /*0b10*/ 	.word	0x00005010


	//   ....[117]....
        /*0b14*/ 	.word	0x00005020


	//   ....[118]....
        /*0b18*/ 	.word	0x000051b0


	//   ....[119]....
        /*0b1c*/ 	.word	0x000051c0


	//   ....[120]....
        /*0b20*/ 	.word	0x000051d0


	//   ....[121]....
        /*0b24*/ 	.word	0x000051e0


	//   ....[122]....
        /*0b28*/ 	.word	0x000051f0


	//   ....[123]....
        /*0b2c*/ 	.word	0x00005200


	//   ....[124]....
        /*0b30*/ 	.word	0x00005210


	//   ....[125]....
        /*0b34*/ 	.word	0x00005220


	//   ....[126]....
        /*0b38*/ 	.word	0x000053b0


	//   ....[127]....
        /*0b3c*/ 	.word	0x000053c0


	//   ....[128]....
        /*0b40*/ 	.word	0x000053d0


	//   ....[129]....
        /*0b44*/ 	.word	0x000053e0


	//   ....[130]....
        /*0b48*/ 	.word	0x000053f0


	//   ....[131]....
        /*0b4c*/ 	.word	0x00005400


	//   ....[132]....
        /*0b50*/ 	.word	0x00005410


	//   ....[133]....
        /*0b54*/ 	.word	0x00005420


	//   ....[134]....
        /*0b58*/ 	.word	0x000055d0


	//   ....[135]....
        /*0b5c*/ 	.word	0x000055e0


	//   ....[136]....
        /*0b60*/ 	.word	0x000055f0


	//   ....[137]....
        /*0b64*/ 	.word	0x00005600


	//   ....[138]....
        /*0b68*/ 	.word	0x00005610


	//   ....[139]....
        /*0b6c*/ 	.word	0x00005620


	//   ....[140]....
        /*0b70*/ 	.word	0x00005630


	//   ....[141]....
        /*0b74*/ 	.word	0x00005640


	//   ....[142]....
        /*0b78*/ 	.word	0x00005800


	//   ....[143]....
        /*0b7c*/ 	.word	0x000058e0


	//   ....[144]....
        /*0b80*/ 	.word	0x00005a80


	//   ....[145]....
        /*0b84*/ 	.word	0x00005ad0


	//   ....[146]....
        /*0b88*/ 	.word	0x00005ae0


	//   ....[147]....
        /*0b8c*/ 	.word	0x00005af0


	//   ....[148]....
        /*0b90*/ 	.word	0x00005b00


	//   ....[149]....
        /*0b94*/ 	.word	0x00005b10


	//   ....[150]....
        /*0b98*/ 	.word	0x00005b20


	//   ....[151]....
        /*0b9c*/ 	.word	0x00005b30


	//   ....[152]....
        /*0ba0*/ 	.word	0x00005b40


	//   ....[153]....
        /*0ba4*/ 	.word	0x00005d20


	//   ....[154]....
        /*0ba8*/ 	.word	0x00005d30


	//   ....[155]....
        /*0bac*/ 	.word	0x00005d40


	//   ....[156]....
        /*0bb0*/ 	.word	0x00005d50


	//   ....[157]....
        /*0bb4*/ 	.word	0x00005d60


	//   ....[158]....
        /*0bb8*/ 	.word	0x00005d70


	//   ....[159]....
        /*0bbc*/ 	.word	0x00005d80


	//   ....[160]....
        /*0bc0*/ 	.word	0x00005d90


	//   ....[161]....
        /*0bc4*/ 	.word	0x00005f10


	//   ....[162]....
        /*0bc8*/ 	.word	0x00005f20


	//   ....[163]....
        /*0bcc*/ 	.word	0x00005f30


	//   ....[164]....
        /*0bd0*/ 	.word	0x00005f40


	//   ....[165]....
        /*0bd4*/ 	.word	0x00005f50


	//   ....[166]....
        /*0bd8*/ 	.word	0x00005f60


	//   ....[167]....
        /*0bdc*/ 	.word	0x00005f70


	//   ....[168]....
        /*0be0*/ 	.word	0x00005f80


	//   ....[169]....
        /*0be4*/ 	.word	0x00006100


	//   ....[170]....
        /*0be8*/ 	.word	0x00006110


	//   ....[171]....
        /*0bec*/ 	.word	0x00006120


	//   ....[172]....
        /*0bf0*/ 	.word	0x00006130


	//   ....[173]....
        /*0bf4*/ 	.word	0x00006140


	//   ....[174]....
        /*0bf8*/ 	.word	0x00006150


	//   ....[175]....
        /*0bfc*/ 	.word	0x00006160


	//   ....[176]....
        /*0c00*/ 	.word	0x00006170


	//   ....[177]....
        /*0c04*/ 	.word	0x000062f0


	//   ....[178]....
        /*0c08*/ 	.word	0x00006300


	//   ....[179]....
        /*0c0c*/ 	.word	0x00006310


	//   ....[180]....
        /*0c10*/ 	.word	0x00006320


	//   ....[181]....
        /*0c14*/ 	.word	0x00006330


	//   ....[182]....
        /*0c18*/ 	.word	0x00006340


	//   ....[183]....
        /*0c1c*/ 	.word	0x00006350


	//   ....[184]....
        /*0c20*/ 	.word	0x00006360


	//   ....[185]....
        /*0c24*/ 	.word	0x000065f0


	//   ....[186]....
        /*0c28*/ 	.word	0x00007ce0


	//   ....[187]....
        /*0c2c*/ 	.word	0x00007dc0


	//   ....[188]....
        /*0c30*/ 	.word	0x00008040


	//   ....[189]....
        /*0c34*/ 	.word	0x00008050


	//   ....[190]....
        /*0c38*/ 	.word	0x00008090


	//   ....[191]....
        /*0c3c*/ 	.word	0x000080a0


	//   ....[192]....
        /*0c40*/ 	.word	0x000080f0


	//   ....[193]....
        /*0c44*/ 	.word	0x00008120


	//   ....[194]....
        /*0c48*/ 	.word	0x00008210


	//   ....[195]....
        /*0c4c*/ 	.word	0x00008250


	//   ....[196]....
        /*0c50*/ 	.word	0x000082b0


	//   ....[197]....
        /*0c54*/ 	.word	0x000082c0


	//   ....[198]....
        /*0c58*/ 	.word	0x000082e0


	//   ....[199]....
        /*0c5c*/ 	.word	0x00008300


	//   ....[200]....
        /*0c60*/ 	.word	0x00008320


	//   ....[201]....
        /*0c64*/ 	.word	0x00008330


	//   ....[202]....
        /*0c68*/ 	.word	0x00008390


	//   ....[203]....
        /*0c6c*/ 	.word	0x000083f0


	//   ....[204]....
        /*0c70*/ 	.word	0x00008470


	//   ....[205]....
        /*0c74*/ 	.word	0x00008490


	//   ....[206]....
        /*0c78*/ 	.word	0x000084b0


	//   ....[207]....
        /*0c7c*/ 	.word	0x000084d0


	//   ....[208]....
        /*0c80*/ 	.word	0x00008500


	//   ....[209]....
        /*0c84*/ 	.word	0x00008530


	//   ....[210]....
        /*0c88*/ 	.word	0x00008560


	//   ....[211]....
        /*0c8c*/ 	.word	0x000085a0


	//   ....[212]....
        /*0c90*/ 	.word	0x00008650


	//   ....[213]....
        /*0c94*/ 	.word	0x00008670


	//   ....[214]....
        /*0c98*/ 	.word	0x000086a0


	//   ....[215]....
        /*0c9c*/ 	.word	0x000086c0


	//   ....[216]....
        /*0ca0*/ 	.word	0x00008710


	//   ....[217]....
        /*0ca4*/ 	.word	0x00008720


	//   ....[218]....
        /*0ca8*/ 	.word	0x00008730


	//   ....[219]....
        /*0cac*/ 	.word	0x00008760


	//   ....[220]....
        /*0cb0*/ 	.word	0x00008840


	//   ....[221]....
        /*0cb4*/ 	.word	0x00008860


	//   ....[222]....
        /*0cb8*/ 	.word	0x000088a0


	//   ....[223]....
        /*0cbc*/ 	.word	0x000088c0


	//   ....[224]....
        /*0cc0*/ 	.word	0x000088f0


	//   ....[225]....
        /*0cc4*/ 	.word	0x00008910


	//   ....[226]....
        /*0cc8*/ 	.word	0x00008930


	//   ....[227]....
        /*0ccc*/ 	.word	0x00008940


	//   ....[228]....
        /*0cd0*/ 	.word	0x000094d0


	//   ....[229]....
        /*0cd4*/ 	.word	0x000094f0


	//   ....[230]....
        /*0cd8*/ 	.word	0x00009510


	//   ....[231]....
        /*0cdc*/ 	.word	0x00009530


	//   ....[232]....
        /*0ce0*/ 	.word	0x00009610


	//   ....[233]....
        /*0ce4*/ 	.word	0x00009650


	//   ....[234]....
        /*0ce8*/ 	.word	0x00009690


	//   ....[235]....
        /*0cec*/ 	.word	0x000096c0


	//   ....[236]....
        /*0cf0*/ 	.word	0x0000ad40


	//   ....[237]....
        /*0cf4*/ 	.word	0x0000ae20


	//   ....[238]....
        /*0cf8*/ 	.word	0x0000b0b0


	//   ....[239]....
        /*0cfc*/ 	.word	0x0000b0d0


	//   ....[240]....
        /*0d00*/ 	.word	0x0000b150


	//   ....[241]....
        /*0d04*/ 	.word	0x0000b180


	//   ....[242]....
        /*0d08*/ 	.word	0x0000b190


	//   ....[243]....
        /*0d0c*/ 	.word	0x0000b1a0


	//   ....[244]....
        /*0d10*/ 	.word	0x0000b1d0


	//   ....[245]....
        /*0d14*/ 	.word	0x0000b200


	//   ....[246]....
        /*0d18*/ 	.word	0x0000b2f0


	//   ....[247]....
        /*0d1c*/ 	.word	0x0000b300


	//   ....[248]....
        /*0d20*/ 	.word	0x0000b320


	//   ....[249]....
        /*0d24*/ 	.word	0x0000b330


	//   ....[250]....
        /*0d28*/ 	.word	0x0000b340


	//   ....[251]....
        /*0d2c*/ 	.word	0x0000b350


	//   ....[252]....
        /*0d30*/ 	.word	0x0000b360


	//   ....[253]....
        /*0d34*/ 	.word	0x0000b370


	//   ....[254]....
        /*0d38*/ 	.word	0x0000b4b0


	//   ....[255]....
        /*0d3c*/ 	.word	0x0000b4c0


	//   ....[0]....
        /*0d40*/ 	.word	0x0000b4d0


	//   ....[1]....
        /*0d44*/ 	.word	0x0000b4e0


	//   ....[2]....
        /*0d48*/ 	.word	0x0000b4f0


	//   ....[3]....
        /*0d4c*/ 	.word	0x0000b500


	//   ....[4]....
        /*0d50*/ 	.word	0x0000b510


	//   ....[5]....
        /*0d54*/ 	.word	0x0000b520


	//   ....[6]....
        /*0d58*/ 	.word	0x0000b5f0


	//   ....[7]....
        /*0d5c*/ 	.word	0x0000b640


	//   ....[8]....
        /*0d60*/ 	.word	0x0000b680


	//   ....[9]....
        /*0d64*/ 	.word	0x0000b690


	//   ....[10]....
        /*0d68*/ 	.word	0x0000b6a0


	//   ....[11]....
        /*0d6c*/ 	.word	0x0000b6b0


	//   ....[12]....
        /*0d70*/ 	.word	0x0000b6c0


	//   ....[13]....
        /*0d74*/ 	.word	0x0000b6d0


	//   ....[14]....
        /*0d78*/ 	.word	0x0000b770


	//   ....[15]....
        /*0d7c*/ 	.word	0x0000b7c0


	//   ....[16]....
        /*0d80*/ 	.word	0x0000b830


	//   ....[17]....
        /*0d84*/ 	.word	0x0000b840


	//   ....[18]....
        /*0d88*/ 	.word	0x0000b850


	//   ....[19]....
        /*0d8c*/ 	.word	0x0000b860


	//   ....[20]....
        /*0d90*/ 	.word	0x0000b870


	//   ....[21]....
        /*0d94*/ 	.word	0x0000b880


	//   ....[22]....
        /*0d98*/ 	.word	0x0000c330


	//   ....[23]....
        /*0d9c*/ 	.word	0x0000c360


	//   ....[24]....
        /*0da0*/ 	.word	0x0000c380


	//   ....[25]....
        /*0da4*/ 	.word	0x0000c3a0


	//   ....[26]....
        /*0da8*/ 	.word	0x0000c3f0


	//   ....[27]....
        /*0dac*/ 	.word	0x0000c420


	//   ....[28]....
        /*0db0*/ 	.word	0x0000c500


	//   ....[29]....
        /*0db4*/ 	.word	0x0000c550


	//   ....[30]....
        /*0db8*/ 	.word	0x0000ca30


	//   ....[31]....
        /*0dbc*/ 	.word	0x0000cbe0


	//   ....[32]....
        /*0dc0*/ 	.word	0x0000cc30


	//   ....[33]....
        /*0dc4*/ 	.word	0x0000cc40


	//   ....[34]....
        /*0dc8*/ 	.word	0x0000cc50


	//   ....[35]....
        /*0dcc*/ 	.word	0x0000cc60


	//   ....[36]....
        /*0dd0*/ 	.word	0x0000cc70


	//   ....[37]....
        /*0dd4*/ 	.word	0x0000cc80


	//   ....[38]....
        /*0dd8*/ 	.word	0x0000cc90


	//   ....[39]....
        /*0ddc*/ 	.word	0x0000cca0


	//   ....[40]....
        /*0de0*/ 	.word	0x0000ce20


	//   ....[41]....
        /*0de4*/ 	.word	0x0000ce30


	//   ....[42]....
        /*0de8*/ 	.word	0x0000ce40


	//   ....[43]....
        /*0dec*/ 	.word	0x0000ce50


	//   ....[44]....
        /*0df0*/ 	.word	0x0000ce60


	//   ....[45]....
        /*0df4*/ 	.word	0x0000ce70


	//   ....[46]....
        /*0df8*/ 	.word	0x0000ce80


	//   ....[47]....
        /*0dfc*/ 	.word	0x0000ce90


	//   ....[48]....
        /*0e00*/ 	.word	0x0000d020


	//   ....[49]....
        /*0e04*/ 	.word	0x0000d030


	//   ....[50]....
        /*0e08*/ 	.word	0x0000d040


	//   ....[51]....
        /*0e0c*/ 	.word	0x0000d050


	//   ....[52]....
        /*0e10*/ 	.word	0x0000d060


	//   ....[53]....
        /*0e14*/ 	.word	0x0000d070


	//   ....[54]....
        /*0e18*/ 	.word	0x0000d080


	//   ....[55]....
        /*0e1c*/ 	.word	0x0000d090


	//   ....[56]....
        /*0e20*/ 	.word	0x0000d220


	//   ....[57]....
        /*0e24*/ 	.word	0x0000d230


	//   ....[58]....
        /*0e28*/ 	.word	0x0000d240


	//   ....[59]....
        /*0e2c*/ 	.word	0x0000d250


	//   ....[60]....
        /*0e30*/ 	.word	0x0000d260


	//   ....[61]....
        /*0e34*/ 	.word	0x0000d270


	//   ....[62]....
        /*0e38*/ 	.word	0x0000d280


	//   ....[63]....
        /*0e3c*/ 	.word	0x0000d290


	//   ....[64]....
        /*0e40*/ 	.word	0x0000d420


	//   ....[65]....
        /*0e44*/ 	.word	0x0000d430


	//   ....[66]....
        /*0e48*/ 	.word	0x0000d440


	//   ....[67]....
        /*0e4c*/ 	.word	0x0000d450


	//   ....[68]....
        /*0e50*/ 	.word	0x0000d460


	//   ....[69]....
        /*0e54*/ 	.word	0x0000d470


	//   ....[70]....
        /*0e58*/ 	.word	0x0000d480


	//   ....[71]....
        /*0e5c*/ 	.word	0x0000d490


	//   ....[72]....
        /*0e60*/ 	.word	0x0000d650


	//   ....[73]....
        /*0e64*/ 	.word	0x0000d730


	//   ....[74]....
        /*0e68*/ 	.word	0x0000d8d0


	//   ....[75]....
        /*0e6c*/ 	.word	0x0000d920


	//   ....[76]....
        /*0e70*/ 	.word	0x0000d930


	//   ....[77]....
        /*0e74*/ 	.word	0x0000d940


	//   ....[78]....
        /*0e78*/ 	.word	0x0000d950


	//   ....[79]....
        /*0e7c*/ 	.word	0x0000d960


	//   ....[80]....
        /*0e80*/ 	.word	0x0000d970


	//   ....[81]....
        /*0e84*/ 	.word	0x0000d980


	//   ....[82]....
        /*0e88*/ 	.word	0x0000d990


	//   ....[83]....
        /*0e8c*/ 	.word	0x0000db20


	//   ....[84]....
        /*0e90*/ 	.word	0x0000db30


	//   ....[85]....
        /*0e94*/ 	.word	0x0000db40


	//   ....[86]....
        /*0e98*/ 	.word	0x0000db50


	//   ....[87]....
        /*0e9c*/ 	.word	0x0000db60


	//   ....[88]....
        /*0ea0*/ 	.word	0x0000db70


	//   ....[89]....
        /*0ea4*/ 	.word	0x0000db80


	//   ....[90]....
        /*0ea8*/ 	.word	0x0000db90


	//   ....[91]....
        /*0eac*/ 	.word	0x0000dd00


	//   ....[92]....
        /*0eb0*/ 	.word	0x0000dd10


	//   ....[93]....
        /*0eb4*/ 	.word	0x0000dd20


	//   ....[94]....
        /*0eb8*/ 	.word	0x0000dd30


	//   ....[95]....
        /*0ebc*/ 	.word	0x0000dd40


	//   ....[96]....
        /*0ec0*/ 	.word	0x0000dd50


	//   ....[97]....
        /*0ec4*/ 	.word	0x0000dd60


	//   ....[98]....
        /*0ec8*/ 	.word	0x0000dd70


	//   ....[99]....
        /*0ecc*/ 	.word	0x0000dee0


	//   ....[100]....
        /*0ed0*/ 	.word	0x0000def0


	//   ....[101]....
        /*0ed4*/ 	.word	0x0000df00


	//   ....[102]....
        /*0ed8*/ 	.word	0x0000df10


	//   ....[103]....
        /*0edc*/ 	.word	0x0000df20


	//   ....[104]....
        /*0ee0*/ 	.word	0x0000df30


	//   ....[105]....
        /*0ee4*/ 	.word	0x0000df40


	//   ....[106]....
        /*0ee8*/ 	.word	0x0000df50


	//   ....[107]....
        /*0eec*/ 	.word	0x0000e0c0


	//   ....[108]....
        /*0ef0*/ 	.word	0x0000e0d0


	//   ....[109]....
        /*0ef4*/ 	.word	0x0000e0e0


	//   ....[110]....
        /*0ef8*/ 	.word	0x0000e0f0


	//   ....[111]....
        /*0efc*/ 	.word	0x0000e100


	//   ....[112]....
        /*0f00*/ 	.word	0x0000e110


	//   ....[113]....
        /*0f04*/ 	.word	0x0000e120


	//   ....[114]....
        /*0f08*/ 	.word	0x0000e130


	//   ....[115]....
        /*0f0c*/ 	.word	0x0000e3b0


	//   ....[116]....
        /*0f10*/ 	.word	0x0000f7d0


	//   ....[117]....
        /*0f14*/ 	.word	0x0000f870


	//   ....[118]....
        /*0f18*/ 	.word	0x0000f930


	//   ....[119]....
        /*0f1c*/ 	.word	0x0000f980


	//   ....[120]....
        /*0f20*/ 	.word	0x0000f9d0


	//   ....[121]....
        /*0f24*/ 	.word	0x0000fa20


	//   ....[122]....
        /*0f28*/ 	.word	0x0000fa70


	//   ....[123]....
        /*0f2c*/ 	.word	0x0000fac0


	//   ....[124]....
        /*0f30*/ 	.word	0x0000fb10


	//   ....[125]....
        /*0f34*/ 	.word	0x0000fb60


	//   ....[126]....
        /*0f38*/ 	.word	0x0000fbf0


	//   ....[127]....
        /*0f3c*/ 	.word	0x0000fc80


	//   ....[128]....
        /*0f40*/ 	.word	0x0000fcd0


	//   ....[129]....
        /*0f44*/ 	.word	0x0000fd20


	//   ....[130]....
        /*0f48*/ 	.word	0x0000fd70


	//   ....[131]....
        /*0f4c*/ 	.word	0x0000fdc0


	//   ....[132]....
        /*0f50*/ 	.word	0x0000fe10


	//   ....[133]....
        /*0f54*/ 	.word	0x0000fe60


	//   ....[134]....
        /*0f58*/ 	.word	0x0000fef0


	//   ....[135]....
        /*0f5c*/ 	.word	0x0000ff80


	//   ....[136]....
        /*0f60*/ 	.word	0x0000ffd0


	//   ....[137]....
        /*0f64*/ 	.word	0x00010020


	//   ....[138]....
        /*0f68*/ 	.word	0x00010070


	//   ....[139]....
        /*0f6c*/ 	.word	0x000100c0


	//   ....[140]....
        /*0f70*/ 	.word	0x00010110


	//   ....[141]....
        /*0f74*/ 	.word	0x00010160


	//   ....[142]....
        /*0f78*/ 	.word	0x000101f0


	//   ....[143]....
        /*0f7c*/ 	.word	0x00010280


	//   ....[144]....
        /*0f80*/ 	.word	0x000102d0


	//   ....[145]....
        /*0f84*/ 	.word	0x00010320


	//   ....[146]....
        /*0f88*/ 	.word	0x00010370


	//   ....[147]....
        /*0f8c*/ 	.word	0x000103c0


	//   ....[148]....
        /*0f90*/ 	.word	0x00010410


	//   ....[149]....
        /*0f94*/ 	.word	0x00010460


	//   ....[150]....
        /*0f98*/ 	.word	0x000104f0


	//   ....[151]....
        /*0f9c*/ 	.word	0x00010580


	//   ....[152]....
        /*0fa0*/ 	.word	0x000105d0


	//   ....[153]....
        /*0fa4*/ 	.word	0x00010620


	//   ....[154]....
        /*0fa8*/ 	.word	0x00010670


	//   ....[155]....
        /*0fac*/ 	.word	0x000106c0


	//   ....[156]....
        /*0fb0*/ 	.word	0x00010710


	//   ....[157]....
        /*0fb4*/ 	.word	0x00010760


	//   ....[158]....
        /*0fb8*/ 	.word	0x000107d0


	//   ....[159]....
        /*0fbc*/ 	.word	0x00010860


	//   ....[160]....
        /*0fc0*/ 	.word	0x000108f0


	//   ....[161]....
        /*0fc4*/ 	.word	0x000109a0


	//   ....[162]....
        /*0fc8*/ 	.word	0x000109f0


	//   ....[163]....
        /*0fcc*/ 	.word	0x00010a40


	//   ....[164]....
        /*0fd0*/ 	.word	0x00010a90


	//   ....[165]....
        /*0fd4*/ 	.word	0x00010ae0


	//   ....[166]....
        /*0fd8*/ 	.word	0x00010b30


	//   ....[167]....
        /*0fdc*/ 	.word	0x00010b80


	//   ....[168]....
        /*0fe0*/ 	.word	0x00010bd0


	//   ....[169]....
        /*0fe4*/ 	.word	0x00010c50


	//   ....[170]....
        /*0fe8*/ 	.word	0x00010cd0


	//   ....[171]....
        /*0fec*/ 	.word	0x00010d20


	//   ....[172]....
        /*0ff0*/ 	.word	0x00010d70


	//   ....[173]....
        /*0ff4*/ 	.word	0x00010dc0


	//   ....[174]....
        /*0ff8*/ 	.word	0x00010e10


	//   ....[175]....
        /*0ffc*/ 	.word	0x00010e60


	//   ....[176]....
        /*1000*/ 	.word	0x00010eb0


	//   ....[177]....
        /*1004*/ 	.word	0x00010f30


	//   ....[178]....
        /*1008*/ 	.word	0x00010fb0


	//   ....[179]....
        /*100c*/ 	.word	0x00011000


	//   ....[180]....
        /*1010*/ 	.word	0x00011050


	//   ....[181]....
        /*1014*/ 	.word	0x000110a0


	//   ....[182]....
        /*1018*/ 	.word	0x000110f0


	//   ....[183]....
        /*101c*/ 	.word	0x00011140


	//   ....[184]....
        /*1020*/ 	.word	0x00011190


	//   ....[185]....
        /*1024*/ 	.word	0x00011210


	//   ....[186]....
        /*1028*/ 	.word	0x00011290


	//   ....[187]....
        /*102c*/ 	.word	0x000112e0


	//   ....[188]....
        /*1030*/ 	.word	0x00011330


	//   ....[189]....
        /*1034*/ 	.word	0x00011380


	//   ....[190]....
        /*1038*/ 	.word	0x000113d0


	//   ....[191]....
        /*103c*/ 	.word	0x00011420


	//   ....[192]....
        /*1040*/ 	.word	0x00011470


	//   ....[193]....
        /*1044*/ 	.word	0x000114f0


	//   ....[194]....
        /*1048*/ 	.word	0x00011570


	//   ....[195]....
        /*104c*/ 	.word	0x000115c0


	//   ....[196]....
        /*1050*/ 	.word	0x00011610


	//   ....[197]....
        /*1054*/ 	.word	0x00011660


	//   ....[198]....
        /*1058*/ 	.word	0x000116b0


	//   ....[199]....
        /*105c*/ 	.word	0x00011700


	//   ....[200]....
        /*1060*/ 	.word	0x00011750


	//   ....[201]....
        /*1064*/ 	.word	0x000117d0


	//   ....[202]....
        /*1068*/ 	.word	0x00011860


	//   ....[203]....
        /*106c*/ 	.word	0x000118f0


	//   ....[204]....
        /*1070*/ 	.word	0x000119a0


	//   ....[205]....
        /*1074*/ 	.word	0x000119f0


	//   ....[206]....
        /*1078*/ 	.word	0x00011a40


	//   ....[207]....
        /*107c*/ 	.word	0x00011a90


	//   ....[208]....
        /*1080*/ 	.word	0x00011ae0


	//   ....[209]....
        /*1084*/ 	.word	0x00011b30


	//   ....[210]....
        /*1088*/ 	.word	0x00011b80


	//   ....[211]....
        /*108c*/ 	.word	0x00011bd0


	//   ....[212]....
        /*1090*/ 	.word	0x00011c50


	//   ....[213]....
        /*1094*/ 	.word	0x00011cd0


	//   ....[214]....
        /*1098*/ 	.word	0x00011d20


	//   ....[215]....
        /*109c*/ 	.word	0x00011d70


	//   ....[216]....
        /*10a0*/ 	.word	0x00011dc0


	//   ....[217]....
        /*10a4*/ 	.word	0x00011e10


	//   ....[218]....
        /*10a8*/ 	.word	0x00011e60


	//   ....[219]....
        /*10ac*/ 	.word	0x00011eb0


	//   ....[220]....
        /*10b0*/ 	.word	0x00011f30


	//   ....[221]....
        /*10b4*/ 	.word	0x00011fb0


	//   ....[222]....
        /*10b8*/ 	.word	0x00012000


	//   ....[223]....
        /*10bc*/ 	.word	0x00012050


	//   ....[224]....
        /*10c0*/ 	.word	0x000120a0


	//   ....[225]....
        /*10c4*/ 	.word	0x000120f0


	//   ....[226]....
        /*10c8*/ 	.word	0x00012140


	//   ....[227]....
        /*10cc*/ 	.word	0x00012190


	//   ....[228]....
        /*10d0*/ 	.word	0x00012210


	//   ....[229]....
        /*10d4*/ 	.word	0x00012290


	//   ....[230]....
        /*10d8*/ 	.word	0x000122e0


	//   ....[231]....
        /*10dc*/ 	.word	0x00012330


	//   ....[232]....
        /*10e0*/ 	.word	0x00012380


	//   ....[233]....
        /*10e4*/ 	.word	0x000123d0


	//   ....[234]....
        /*10e8*/ 	.word	0x00012420


	//   ....[235]....
        /*10ec*/ 	.word	0x00012470


	//   ....[236]....
        /*10f0*/ 	.word	0x000124f0


	//   ....[237]....
        /*10f4*/ 	.word	0x00012570


	//   ....[238]....
        /*10f8*/ 	.word	0x000125c0


	//   ....[239]....
        /*10fc*/ 	.word	0x00012610


	//   ....[240]....
        /*1100*/ 	.word	0x00012660


	//   ....[241]....
        /*1104*/ 	.word	0x000126b0


	//   ....[242]....
        /*1108*/ 	.word	0x00012700


	//   ....[243]....
        /*110c*/ 	.word	0x00012750


	//   ....[244]....
        /*1110*/ 	.word	0x000127b0


	//   ....[245]....
        /*1114*/ 	.word	0x00012830


	//   ....[246]....
        /*1118*/ 	.word	0x000128b0


	//   ....[247]....
        /*111c*/ 	.word	0x00012960


	//   ....[248]....
        /*1120*/ 	.word	0x000129b0


	//   ....[249]....
        /*1124*/ 	.word	0x00012a00


	//   ....[250]....
        /*1128*/ 	.word	0x00012a50


	//   ....[251]....
        /*112c*/ 	.word	0x00012aa0


	//   ....[252]....
        /*1130*/ 	.word	0x00012af0


	//   ....[253]....
        /*1134*/ 	.word	0x00012b40


	//   ....[254]....
        /*1138*/ 	.word	0x00012b90


	//   ....[255]....
        /*113c*/ 	.word	0x00012c10


	//   ....[0]....
        /*1140*/ 	.word	0x00012c90


	//   ....[1]....
        /*1144*/ 	.word	0x00012ce0


	//   ....[2]....
        /*1148*/ 	.word	0x00012d30


	//   ....[3]....
        /*114c*/ 	.word	0x00012d80


	//   ....[4]....
        /*1150*/ 	.word	0x00012dd0


	//   ....[5]....
        /*1154*/ 	.word	0x00012e20


	//   ....[6]....
        /*1158*/ 	.word	0x00012e70


	//   ....[7]....
        /*115c*/ 	.word	0x00012ef0


	//   ....[8]....
        /*1160*/ 	.word	0x00012f70


	//   ....[9]....
        /*1164*/ 	.word	0x00012fc0


	//   ....[10]....
        /*1168*/ 	.word	0x00013010


	//   ....[11]....
        /*116c*/ 	.word	0x00013060


	//   ....[12]....
        /*1170*/ 	.word	0x000130b0


	//   ....[13]....
        /*1174*/ 	.word	0x00013100


	//   ....[14]....
        /*1178*/ 	.word	0x00013150


	//   ....[15]....
        /*117c*/ 	.word	0x000131d0


	//   ....[16]....
        /*1180*/ 	.word	0x00013250


	//   ....[17]....
        /*1184*/ 	.word	0x000132a0


	//   ....[18]....
        /*1188*/ 	.word	0x000132f0


	//   ....[19]....
        /*118c*/ 	.word	0x00013340


	//   ....[20]....
        /*1190*/ 	.word	0x00013390


	//   ....[21]....
        /*1194*/ 	.word	0x000133e0


	//   ....[22]....
        /*1198*/ 	.word	0x00013430


	//   ....[23]....
        /*119c*/ 	.word	0x000134b0


	//   ....[24]....
        /*11a0*/ 	.word	0x00013530


	//   ....[25]....
        /*11a4*/ 	.word	0x00013580


	//   ....[26]....
        /*11a8*/ 	.word	0x000135d0


	//   ....[27]....
        /*11ac*/ 	.word	0x00013620


	//   ....[28]....
        /*11b0*/ 	.word	0x00013670


	//   ....[29]....
        /*11b4*/ 	.word	0x000136c0


	//   ....[30]....
        /*11b8*/ 	.word	0x00013710


	//   ....[31]....
        /*11bc*/ 	.word	0x00013770


	//----- nvinfo : EIATTR_VRC_CTA_INIT_COUNT
	.align		4
.L_106:
        /*11c0*/ 	.byte	0x02, 0x4a
	.zero		1
	.zero		1


	//----- nvinfo : EIATTR_EXIT_INSTR_OFFSETS
	.align		4
        /*11c4*/ 	.byte	0x04, 0x1c
        /*11c6*/ 	.short	(.L_108 - .L_107)


	//   ....[0]....
.L_107:
        /*11c8*/ 	.word	0x000022e0


	//   ....[1]....
        /*11cc*/ 	.word	0x000026a0


	//   ....[2]....
        /*11d0*/ 	.word	0x000029b0


	//   ....[3]....
        /*11d4*/ 	.word	0x00002bc0


	//   ....[4]....
        /*11d8*/ 	.word	0x00002c80


	//   ....[5]....
        /*11dc*/ 	.word	0x00006ed0


	//   ....[6]....
        /*11e0*/ 	.word	0x00007250


	//   ....[7]....
        /*11e4*/ 	.word	0x00007550


	//   ....[8]....
        /*11e8*/ 	.word	0x00007750


	//   ....[9]....
        /*11ec*/ 	.word	0x00007810


	//   ....[10]....
        /*11f0*/ 	.word	0x00007850


	//   ....[11]....
        /*11f4*/ 	.word	0x0000a750


	//   ....[12]....
        /*11f8*/ 	.word	0x0000a880


	//   ....[13]....
        /*11fc*/ 	.word	0x0000f650


	//   ....[14]....
        /*1200*/ 	.word	0x0000f780


	//----- nvinfo : EIATTR_MAX_THREADS
	.align		4
.L_108:
        /*1204*/ 	.byte	0x04, 0x05
        /*1206*/ 	.short	(.L_110 - .L_109)
.L_109:
        /*1208*/ 	.word	0x00000100
        /*120c*/ 	.word	0x00000001
        /*1210*/ 	.word	0x00000001


	//----- nvinfo : EIATTR_CRS_STACK_SIZE
	.align		4
.L_110:
        /*1214*/ 	.byte	0x04, 0x1e
        /*1216*/ 	.short	(.L_112 - .L_111)
.L_111:
        /*1218*/ 	.word	0x00000000


	//----- nvinfo : EIATTR_CBANK_PARAM_SIZE
	.align		4
.L_112:
        /*121c*/ 	.byte	0x03, 0x19
        /*121e*/ 	.short	0x0058


	//----- nvinfo : EIATTR_PARAM_CBANK
	.align		4
        /*1220*/ 	.byte	0x04, 0x0a
        /*1222*/ 	.short	(.L_114 - .L_113)
	.align		4
.L_113:
        /*1224*/ 	.word	index@(.nv.constant0._ZN6thrust24THRUST_300001_SM_1000_NS8cuda_cub4core6detail13_kernel_agentINS1_15__reduce_by_key16ReduceByKeyAgentINS0_10device_ptrIiEENS7_I5VoxelEES8_SA_N4cuda3std3__48equal_toIiEENSD_4plusIS9_EEPllEEJS8_SA_S8_SA_SI_N3cub18CUB_300001_SM_100024ReduceByKeyScanTileStateIS9_lLb0EEESF_SH_llEEEvDpT0_)
        /*1228*/ 	.short	0x0380
        /*122a*/ 	.short	0x0058


	//----- nvinfo : EIATTR_SW_WAR
	.align		4
.L_114:
        /*122c*/ 	.byte	0x04, 0x36
        /*122e*/ 	.short	(.L_116 - .L_115)
.L_115:
        /*1230*/ 	.word	0x00000008
.L_116:


//--------------------- .nv.info._ZN6thrust24THRUST_300001_SM_1000_NS8cuda_cub4core6detail13_kernel_agentINS1_15__reduce_by_key9InitAgentIN3cub18CUB_300001_SM_100024ReduceByKeyScanTileStateI5VoxellLb0EEElPlEEJSB_lSC_EEEvDpT0_ --------------------------
	.section	.nv.info._ZN6thrust24THRUST_300001_SM_1000_NS8cuda_cub4core6detail13_kernel_agentINS1_15__reduce_by_key9InitAgentIN3cub18CUB_300001_SM_100024ReduceByKeyScanTileStateI5VoxellLb0EEElPlEEJSB_lSC_EEEvDpT0_,"",@"SHT_CUDA_INFO"
	.sectionflags	@""
	.align	4


	//----- nvinfo : EIATTR_CUDA_API_VERSION
	.align		4
        /*0000*/ 	.byte	0x04, 0x37
        /*0002*/ 	.short	(.L_118 - .L_117)
.L_117:
        /*0004*/ 	.word	0x00000082


	//----- nvinfo : EIATTR_KPARAM_INFO
	.align		4
.L_118:
        /*0008*/ 	.byte	0x04, 0x17
        /*000a*/ 	.short	(.L_120 - .L_119)
.L_119:
        /*000c*/ 	.word	0x00000000
        /*0010*/ 	.short	0x0002
        /*0012*/ 	.short	0x0020
        /*0014*/ 	.byte	0x00, 0xf5, 0x21, 0x00


	//----- nvinfo : EIATTR_KPARAM_INFO
	.align		4
.L_120:
        /*0018*/ 	.byte	0x04, 0x17
        /*001a*/ 	.short	(.L_122 - .L_121)
.L_121:
        /*001c*/ 	.word	0x00000000
        /*0020*/ 	.short	0x0001
        /*0022*/ 	.short	0x0018
        /*0024*/ 	.byte	0x00, 0xf0, 0x21, 0x00


	//----- nvinfo : EIATTR_KPARAM_INFO
	.align		4
.L_122:
        /*0028*/ 	.byte	0x04, 0x17
        /*002a*/ 	.short	(.L_124 - .L_123)
.L_123:
        /*002c*/ 	.word	0x00000000
        /*0030*/ 	.short	0x0000
        /*0032*/ 	.short	0x0000
        /*0034*/ 	.byte	0x00, 0xf0, 0x61, 0x00


	//----- nvinfo : EIATTR_SPARSE_MMA_MASK
	.align		4
.L_124:
        /*0038*/ 	.byte	0x03, 0x50
        /*003a*/ 	.short	0x0000


	//----- nvinfo : EIATTR_MAXREG_COUNT
	.align		4
        /*003c*/ 	.byte	0x03, 0x1b
        /*003e*/ 	.short	0x00ff


	//----- nvinfo : EIATTR_MERCURY_ISA_VERSION
	.align		4
        /*0040*/ 	.byte	0x03, 0x5f
        /*0042*/ 	.short	0x0101


	//----- nvinfo : EIATTR_VRC_CTA_INIT_COUNT
	.align		4
        /*0044*/ 	.byte	0x02, 0x4a
	.zero		1
	.zero		1


	//----- nvinfo : EIATTR_EXIT_INSTR_OFFSETS
	.align		4
        /*0048*/ 	.byte	0x04, 0x1c
        /*004a*/ 	.short	(.L_126 - .L_125)


	//   ....[0]....
.L_125:
        /*004c*/ 	.word	0x00000120


	//   ....[1]....
        /*0050*/ 	.word	0x00000150


	//----- nvinfo : EIATTR_MAX_THREADS
	.align		4
.L_126:
        /*0054*/ 	.byte	0x04, 0x05
        /*0056*/ 	.short	(.L_128 - .L_127)
.L_127:
        /*0058*/ 	.word	0x00000080
        /*005c*/ 	.word	0x00000001
        /*0060*/ 	.word	0x00000001


	//----- nvinfo : EIATTR_CBANK_PARAM_SIZE
	.align		4
.L_128:
        /*0064*/ 	.byte	0x03, 0x19
        /*0066*/ 	.short	0x0028


	//----- nvinfo : EIATTR_PARAM_CBANK
	.align		4
        /*0068*/ 	.byte	0x04, 0x0a
        /*006a*/ 	.short	(.L_130 - .L_129)
	.align		4
.L_129:
        /*006c*/ 	.word	index@(.nv.constant0._ZN6thrust24THRUST_300001_SM_1000_NS8cuda_cub4core6detail13_kernel_agentINS1_15__reduce_by_key9InitAgentIN3cub18CUB_300001_SM_100024ReduceByKeyScanTileStateI5VoxellLb0EEElPlEEJSB_lSC_EEEvDpT0_)
        /*0070*/ 	.short	0x0380
        /*0072*/ 	.short	0x0028


	//----- nvinfo : EIATTR_SW_WAR
	.align		4
.L_130:
        /*0074*/ 	.byte	0x04, 0x36
        /*0076*/ 	.short	(.L_132 - .L_131)
.L_131:
        /*0078*/ 	.word	0x00000008
.L_132:


//--------------------- .nv.info._ZN6thrust24THRUST_300001_SM_1000_NS8cuda_cub4core6detail13_kernel_agentINS1_15__reduce_by_key16ReduceByKeyAgentINS0_10device_ptrIiEENS7_I5VoxelEES8_SA_N4cuda3std3__48equal_toIiEENSD_4plusIS9_EEPiiEEJS8_SA_S8_SA_SI_N3cub18CUB_300001_SM_100024ReduceByKeyScanTileStateIS9_iLb0EEESF_SH_iiEEEvDpT0_ --------------------------
	.section	.nv.info._ZN6thrust24THRUST_300001_SM_1000_NS8cuda_cub4core6detail13_kernel_agentINS1_15__reduce_by_key16ReduceByKeyAgentINS0_10device_ptrIiEENS7_I5VoxelEES8_SA_N4cuda3std3__48equal_toIiEENSD_4plusIS9_EEPiiEEJS8_SA_S8_SA_SI_N3cub18CUB_300001_SM_100024ReduceByKeyScanTileStateIS9_iLb0EEESF_SH_iiEEEvDpT0_,"",@"SHT_CUDA_INFO"
	.sectionflags	@""
	.align	4


	//----- nvinfo : EIATTR_CUDA_API_VERSION
	.align		4
        /*0000*/ 	.byte	0x04, 0x37
        /*0002*/ 	.short	(.L_134 - .L_133)
.L_133:
        /*0004*/ 	.word	0x00000082


	//----- nvinfo : EIATTR_KPARAM_INFO
	.align		4
.L_134:
        /*0008*/ 	.byte	0x04, 0x17
        /*000a*/ 	.short	(.L_136 - .L_135)
.L_135:
        /*000c*/ 	.word	0x00000000
        /*0010*/ 	.short	0x0009
        /*0012*/ 	.short	0x0048
        /*0014*/ 	.byte	0x00, 0xf0, 0x11, 0x00


	//----- nvinfo : EIATTR_KPARAM_INFO
	.align		4
.L_136:
        /*0018*/ 	.byte	0x04, 0x17
        /*001a*/ 	.short	(.L_138 - .L_137)
.L_137:
        /*001c*/ 	.word	0x00000000
        /*0020*/ 	.short	0x0008
        /*0022*/ 	.short	0x0044
        /*0024*/ 	.byte	0x00, 0xf0, 0x11, 0x00


	//----- nvinfo : EIATTR_KPARAM_INFO
	.align		4
.L_138:
        /*0028*/ 	.byte	0x04, 0x17
        /*002a*/ 	.short	(.L_140 - .L_139)
.L_139:
        /*002c*/ 	.word	0x00000000
        /*0030*/ 	.short	0x0007
        /*0032*/ 	.short	0x0041
        /*0034*/ 	.byte	0x00, 0xf0, 0x05, 0x00


	//----- nvinfo : EIATTR_KPARAM_INFO
	.align		4
.L_140:
        /*0038*/ 	.byte	0x04, 0x17
        /*003a*/ 	.short	(.L_142 - .L_141)
.L_141:
        /*003c*/ 	.word	0x00000000
        /*0040*/ 	.short	0x0006
        /*0042*/ 	.short	0x0040
        /*0044*/ 	.byte	0x00, 0xf0, 0x05, 0x00


	//----- nvinfo : EIATTR_KPARAM_INFO
	.align		4
.L_142:
        /*0048*/ 	.byte	0x04, 0x17
        /*004a*/ 	.short	(.L_144 - .L_143)
.L_143:
        /*004c*/ 	.word	0x00000000
        /*0050*/ 	.short	0x0005
        /*0052*/ 	.short	0x0028
        /*0054*/ 	.byte	0x00, 0xf0, 0x61, 0x00


	//----- nvinfo : EIATTR_KPARAM_INFO
	.align		4
.L_144:
        /*0058*/ 	.byte	0x04, 0x17
        /*005a*/ 	.short	(.L_146 - .L_145)
.L_145:
        /*005c*/ 	.word	0x00000000
        /*0060*/ 	.short	0x0004
        /*0062*/ 	.short	0x0020
        /*0064*/ 	.byte	0x00, 0xf5, 0x21, 0x00


	//----- nvinfo : EIATTR_KPARAM_INFO
	.align		4
.L_146:
        /*0068*/ 	.byte	0x04, 0x17
        /*006a*/ 	.short	(.L_148 - .L_147)
.L_147:
        /*006c*/ 	.word	0x00000000
        /*0070*/ 	.short	0x0003
        /*0072*/ 	.short	0x0018
        /*0074*/ 	.byte	0x00, 0xf0, 0x21, 0x00


	//----- nvinfo : EIATTR_KPARAM_INFO
	.align		4
.L_148:
        /*0078*/ 	.byte	0x04, 0x17
        /*007a*/ 	.short	(.L_150 - .L_149)
.L_149:
        /*007c*/ 	.word	0x00000000
        /*0080*/ 	.short	0x0002
        /*0082*/ 	.short	0x0010
        /*0084*/ 	.byte	0x00, 0xf0, 0x21, 0x00


	//----- nvinfo : EIATTR_KPARAM_INFO
	.align		4
.L_150:
        /*0088*/ 	.byte	0x04, 0x17
        /*008a*/ 	.short	(.L_152 - .L_151)
.L_151:
        /*008c*/ 	.word	0x00000000
        /*0090*/ 	.short	0x0001
        /*0092*/ 	.short	0x0008
        /*0094*/ 	.byte	0x00, 0xf0, 0x21, 0x00


	//----- nvinfo : EIATTR_KPARAM_INFO
	.align		4
.L_152:
        /*0098*/ 	.byte	0x04, 0x17
        /*009a*/ 	.short	(.L_154 - .L_153)
.L_153:
        /*009c*/ 	.word	0x00000000
        /*00a0*/ 	.short	0x0000
        /*00a2*/ 	.short	0x0000
        /*00a4*/ 	.byte	0x00, 0xf0, 0x21, 0x00


	//----- nvinfo : EIATTR_SPARSE_MMA_MASK
	.align		4
.L_154:
        /*00a8*/ 	.byte	0x03, 0x50
        /*00aa*/ 	.short	0x0000


	//----- nvinfo : EIATTR_MAXREG_COUNT
	.align		4
        /*00ac*/ 	.byte	0x03, 0x1b
        /*00ae*/ 	.short	0x00ff


	//----- nvinfo : EIATTR_NUM_BARRIERS
	.align		4
        /*00b0*/ 	.byte	0x02, 0x4c
        /*00b2*/ 	.byte	0x01
	.zero		1


	//----- nvinfo : EIATTR_MERCURY_ISA_VERSION
	.align		4
        /*00b4*/ 	.byte	0x03, 0x5f
        /*00b6*/ 	.short	0x0101


	//----- nvinfo : EIATTR_COOP_GROUP_MASK_REGIDS
	.align		4
        /*00b8*/ 	.byte	0x04, 0x29
        /*00ba*/ 	.short	(.L_156 - .L_155)


	//   ....[0]....
.L_155:
        /*00bc*/ 	.word	0xffffffff


	//   ....[1]....
        /*00c0*/ 	.word	0xffffffff


	//   ....[2]....
        /*00c4*/ 	.word	0xffffffff


	//   ....[3]....
        /*00c8*/ 	.word	0xffffffff


	//   ....[4]....
        /*00cc*/ 	.word	0xffffffff


	//   ....[5]....
        /*00d0*/ 	.word	0xffffffff


	//   ....[6]....
        /*00d4*/ 	.word	0xffffffff


	//   ....[7]....
        /*00d8*/ 	.word	0xffffffff


	//   ....[8]....
        /*00dc*/ 	.word	0xffffffff


	//   ....[9]....
        /*00e0*/ 	.word	0xffffffff


	//   ....[10]....
        /*00e4*/ 	.word	0xffffffff


	//   ....[11]....
        /*00e8*/ 	.word	0xffffffff


	//   ....[12]....
        /*00ec*/ 	.word	0xffffffff


	//   ....[13]....
        /*00f0*/ 	.word	0xffffffff


	//   ....[14]....
        /*00f4*/ 	.word	0xffffffff


	//   ....[15]....
        /*00f8*/ 	.word	0xffffffff


	//   ....[16]....
        /*00fc*/ 	.word	0xffffffff


	//   ....[17]....
        /*0100*/ 	.word	0xffffffff


	//   ....[18]....
        /*0104*/ 	.word	0xffffffff


	//   ....[19]....
        /*0108*/ 	.word	0xffffffff


	//   ....[20]....
        /*010c*/ 	.word	0xffffffff


	//   ....[21]....
        /*0110*/ 	.word	0xffffffff


	//   ....[22]....
        /*0114*/ 	.word	0xffffffff


	//   ....[23]....
        /*0118*/ 	.word	0xffffffff


	//   ....[24]....
        /*011c*/ 	.word	0xffffffff


	//   ....[25]....
        /*0120*/ 	.word	0xffffffff


	//   ....[26]....
        /*0124*/ 	.word	0xffffffff


	//   ....[27]....
        /*0128*/ 	.word	0xffffffff


	//   ....[28]....
        /*012c*/ 	.word	0xffffffff


	//   ....[29]....
        /*0130*/ 	.word	0xffffffff


	//   ....[30]....
        /*0134*/ 	.word	0xffffffff


	//   ....[31]....
        /*0138*/ 	.word	0xffffffff


	//   ....[32]....
        /*013c*/ 	.word	0xffffffff


	//   ....[33]....
        /*0140*/ 	.word	0xffffffff


	//   ....[34]....
        /*0144*/ 	.word	0xffffffff


	//   ....[35]....
        /*0148*/ 	.word	0xffffffff


	//   ....[36]....
        /*014c*/ 	.word	0xffffffff


	//   ....[37]....
        /*0150*/ 	.word	0xffffffff


	//   ....[38]....
        /*0154*/ 	.word	0xffffffff


	//   ....[39]....
        /*0158*/ 	.word	0xffffffff


	//   ....[40]....
        /*015c*/ 	.word	0xffffffff


	//   ....[41]....
        /*0160*/ 	.word	0xffffffff


	//   ....[42]....
        /*0164*/ 	.word	0xffffffff


	//   ....[43]....
        /*0168*/ 	.word	0xffffffff


	//   ....[44]....
        /*016c*/ 	.word	0xffffffff


	//   ....[45]....
        /*0170*/ 	.word	0xffffffff


	//   ....[46]....
        /*0174*/ 	.word	0xffffffff


	//   ....[47]....
        /*0178*/ 	.word	0xffffffff


	//   ....[48]....
        /*017c*/ 	.word	0xffffffff


	//   ....[49]....
        /*0180*/ 	.word	0xffffffff


	//   ....[50]....
        /*0184*/ 	.word	0xffffffff


	//   ....[51]....
        /*0188*/ 	.word	0xffffffff


	//   ....[52]....
        /*018c*/ 	.word	0xffffffff


	//   ....[53]....
        /*0190*/ 	.word	0xffffffff


	//   ....[54]....
        /*0194*/ 	.word	0xffffffff


	//   ....[55]....
        /*0198*/ 	.word	0xffffffff


	//   ....[56]....
        /*019c*/ 	.word	0xffffffff


	//   ....[57]....
        /*01a0*/ 	.word	0xffffffff


	//   ....[58]....
        /*01a4*/ 	.word	0xffffffff


	//   ....[59]....
        /*01a8*/ 	.word	0xffffffff


	//   ....[60]....
        /*01ac*/ 	.word	0xffffffff


	//   ....[61]....
        /*01b0*/ 	.word	0xffffffff


	//   ....[62]....
        /*01b4*/ 	.word	0xffffffff


	//   ....[63]....
        /*01b8*/ 	.word	0xffffffff


	//   ....[64]....
        /*01bc*/ 	.word	0xffffffff


	//   ....[65]....
        /*01c0*/ 	.word	0xffffffff


	//   ....[66]....
        /*01c4*/ 	.word	0xffffffff


	//   ....[67]....
        /*01c8*/ 	.word	0xffffffff


	//   ....[68]....
        /*01cc*/ 	.word	0xffffffff


	//   ....[69]....
        /*01d0*/ 	.word	0xffffffff


	//   ....[70]....
        /*01d4*/ 	.word	0xffffffff


	//   ....[71]....
        /*01d8*/ 	.word	0xffffffff


	//   ....[72]....
        /*01dc*/ 	.word	0xffffffff


	//   ....[73]....
        /*01e0*/ 	.word	0xffffffff


	//   ....[74]....
        /*01e4*/ 	.word	0xffffffff


	//   ....[75]....
        /*01e8*/ 	.word	0xffffffff


	//   ....[76]....
        /*01ec*/ 	.word	0xffffffff


	//   ....[77]....
        /*01f0*/ 	.word	0xffffffff


	//   ....[78]....
        /*01f4*/ 	.word	0xffffffff


	//   ....[79]....
        /*01f8*/ 	.word	0xffffffff


	//   ....[80]....
        /*01fc*/ 	.word	0xffffffff


	//   ....[81]....
        /*0200*/ 	.word	0xffffffff


	//   ....[82]....
        /*0204*/ 	.word	0xffffffff


	//   ....[83]....
        /*0208*/ 	.word	0xffffffff


	//   ....[84]....
        /*020c*/ 	.word	0xffffffff


	//   ....[85]....
        /*0210*/ 	.word	0xffffffff


	//   ....[86]....
        /*0214*/ 	.word	0xffffffff


	//   ....[87]....
        /*0218*/ 	.word	0xffffffff


	//   ....[88]....
        /*021c*/ 	.word	0xffffffff


	//   ....[89]....
        /*0220*/ 	.word	0xffffffff


	//   ....[90]....
        /*0224*/ 	.word	0xffffffff


	//   ....[91]....
        /*0228*/ 	.word	0xffffffff


	//   ....[92]....
        /*022c*/ 	.word	0xffffffff


	//   ....[93]....
        /*0230*/ 	.word	0xffffffff


	//   ....[94]....
        /*0234*/ 	.word	0xffffffff


	//   ....[95]....
        /*0238*/ 	.word	0xffffffff


	//   ....[96]....
        /*023c*/ 	.word	0xffffffff


	//   ....[97]....
        /*0240*/ 	.word	0xffffffff


	//   ....[98]....
        /*0244*/ 	.word	0xffffffff


	//   ....[99]....
        /*0248*/ 	.word	0xffffffff


	//   ....[100]....
        /*024c*/ 	.word	0xffffffff


	//   ....[101]....
        /*0250*/ 	.word	0xffffffff


	//   ....[102]....
        /*0254*/ 	.word	0xffffffff


	//   ....[103]....
        /*0258*/ 	.word	0xffffffff


	//   ....[104]....
        /*025c*/ 	.word	0xffffffff


	//   ....[105]....
        /*0260*/ 	.word	0xffffffff


	//   ....[106]....
        /*0264*/ 	.word	0xffffffff


	//   ....[107]....
        /*0268*/ 	.word	0xffffffff


	//   ....[108]....
        /*026c*/ 	.word	0xffffffff


	//   ....[109]....
        /*0270*/ 	.word	0xffffffff


	//   ....[110]....
        /*0274*/ 	.word	0xffffffff


	//   ....[111]....
        /*0278*/ 	.word	0xffffffff


	//   ....[112]....
        /*027c*/ 	.word	0xffffffff


	//   ....[113]....
        /*0280*/ 	.word	0xffffffff


	//   ....[114]....
        /*0284*/ 	.word	0xffffffff


	//   ....[115]....
        /*0288*/ 	.word	0xffffffff


	//   ....[116]....
        /*028c*/ 	.word	0xffffffff


	//   ....[117]....
        /*0290*/ 	.word	0xffffffff


	//   ....[118]....
        /*0294*/ 	.word	0xffffffff


	//   ....[119]....
        /*0298*/ 	.word	0xffffffff


	//   ....[120]....
        /*029c*/ 	.word	0xffffffff


	//   ....[121]....
        /*02a0*/ 	.word	0xffffffff


	//   ....[122]....
        /*02a4*/ 	.word	0xffffffff


	//   ....[123]....
        /*02a8*/ 	.word	0xffffffff


	//   ....[124]....
        /*02ac*/ 	.word	0xffffffff


	//   ....[125]....
        /*02b0*/ 	.word	0xffffffff


	//   ....[126]....
        /*02b4*/ 	.word	0xffffffff


	//   ....[127]....
        /*02b8*/ 	.word	0xffffffff


	//   ....[128]....
        /*02bc*/ 	.word	0xffffffff


	//   ....[129]....
        /*02c0*/ 	.word	0xffffffff


	//   ....[130]....
        /*02c4*/ 	.word	0xffffffff


	//   ....[131]....
        /*02c8*/ 	.word	0xffffffff


	//   ....[132]....
        /*02cc*/ 	.word	0xffffffff


	//   ....[133]....
        /*02d0*/ 	.word	0xffffffff


	//   ....[134]....
        /*02d4*/ 	.word	0xffffffff


	//   ....[135]....
        /*02d8*/ 	.word	0xffffffff


	//   ....[136]....
        /*02dc*/ 	.word	0xffffffff


	//   ....[137]....
        /*02e0*/ 	.word	0xffffffff


	//   ....[138]....
        /*02e4*/ 	.word	0xffffffff


	//   ....[139]....
        /*02e8*/ 	.word	0xffffffff


	//   ....[140]....
        /*02ec*/ 	.word	0xffffffff


	//   ....[141]....
        /*02f0*/ 	.word	0xffffffff


	//   ....[142]....
        /*02f4*/ 	.word	0xffffffff


	//   ....[143]....
        /*02f8*/ 	.word	0xffffffff


	//   ....[144]....
        /*02fc*/ 	.word	0xffffffff


	//   ....[145]....
        /*0300*/ 	.word	0xffffffff


	//   ....[146]....
        /*0304*/ 	.word	0xffffffff


	//   ....[147]....
        /*0308*/ 	.word	0xffffffff


	//   ....[148]....
        /*030c*/ 	.word	0xffffffff


	//   ....[149]....
        /*0310*/ 	.word	0xffffffff


	//   ....[150]....
        /*0314*/ 	.word	0xffffffff


	//   ....[151]....
        /*0318*/ 	.word	0xffffffff


	//   ....[152]....
        /*031c*/ 	.word	0xffffffff


	//   ....[153]....
        /*0320*/ 	.word	0xffffffff


	//   ....[154]....
        /*0324*/ 	.word	0xffffffff


	//   ....[155]....
        /*0328*/ 	.word	0xffffffff


	//   ....[156]....
        /*032c*/ 	.word	0xffffffff


	//   ....[157]....
        /*0330*/ 	.word	0xffffffff


	//   ....[158]....
        /*0334*/ 	.word	0xffffffff


	//   ....[159]....
        /*0338*/ 	.word	0xffffffff


	//   ....[160]....
        /*033c*/ 	.word	0xffffffff


	//   ....[161]....
        /*0340*/ 	.word	0xffffffff


	//   ....[162]....
        /*0344*/ 	.word	0xffffffff


	//   ....[163]....
        /*0348*/ 	.word	0xffffffff


	//   ....[164]....
        /*034c*/ 	.word	0xffffffff


	//   ....[165]....
        /*0350*/ 	.word	0xffffffff


	//   ....[166]....
        /*0354*/ 	.word	0xffffffff


	//   ....[167]....
        /*0358*/ 	.word	0xffffffff


	//   ....[168]....
        /*035c*/ 	.word	0xffffffff


	//   ....[169]....
        /*0360*/ 	.word	0xffffffff


	//   ....[170]....
        /*0364*/ 	.word	0xffffffff


	//   ....[171]....
        /*0368*/ 	.word	0xffffffff


	//   ....[172]....
        /*036c*/ 	.word	0xffffffff


	//   ....[173]....
        /*0370*/ 	.word	0xffffffff


	//   ....[174]....
        /*0374*/ 	.word	0xffffffff


	//   ....[175]....
        /*0378*/ 	.word	0xffffffff


	//   ....[176]....
        /*037c*/ 	.word	0xffffffff


	//   ....[177]....
        /*0380*/ 	.word	0xffffffff


	//   ....[178]....
        /*0384*/ 	.word	0xffffffff


	//   ....[179]....
        /*0388*/ 	.word	0xffffffff


	//   ....[180]....
        /*038c*/ 	.word	0xffffffff


	//   ....[181]....
        /*0390*/ 	.word	0xffffffff


	//   ....[182]....
        /*0394*/ 	.word	0xffffffff


	//   ....[183]....
        /*0398*/ 	.word	0xffffffff


	//   ....[184]....
        /*039c*/ 	.word	0xffffffff


	//   ....[185]....
        /*03a0*/ 	.word	0xffffffff


	//   ....[186]....
        /*03a4*/ 	.word	0xffffffff


	//   ....[187]....
        /*03a8*/ 	.word	0xffffffff


	//   ....[188]....
        /*03ac*/ 	.word	0xffffffff


	//   ....[189]....
        /*03b0*/ 	.word	0xffffffff


	//   ....[190]....
        /*03b4*/ 	.word	0xffffffff


	//   ....[191]....
        /*03b8*/ 	.word	0xffffffff


	//   ....[192]....
        /*03bc*/ 	.word	0xffffffff


	//   ....[193]....
        /*03c0*/ 	.word	0xffffffff


	//   ....[194]....
        /*03c4*/ 	.word	0xffffffff


	//   ....[195]....
        /*03c8*/ 	.word	0xffffffff


	//   ....[196]....
        /*03cc*/ 	.word	0xffffffff


	//   ....[197]....
        /*03d0*/ 	.word	0xffffffff


	//   ....[198]....
        /*03d4*/ 	.word	0xffffffff


	//   ....[199]....
        /*03d8*/ 	.word	0xffffffff


	//   ....[200]....
        /*03dc*/ 	.word	0xffffffff


	//   ....[201]....
        /*03e0*/ 	.word	0xffffffff


	//   ....[202]....
        /*03e4*/ 	.word	0xffffffff


	//   ....[203]....
        /*03e8*/ 	.word	0xffffffff


	//   ....[204]....
        /*03ec*/ 	.word	0xffffffff


	//   ....[205]....
        /*03f0*/ 	.word	0xffffffff


	//   ....[206]....
        /*03f4*/ 	.word	0xffffffff


	//   ....[207]....
        /*03f8*/ 	.word	0xffffffff


	//   ....[208]....
        /*03fc*/ 	.word	0xffffffff


	//   ....[209]....
        /*0400*/ 	.word	0xffffffff


	//   ....[210]....
        /*0404*/ 	.word	0xffffffff


	//   ....[211]....
        /*0408*/ 	.word	0xffffffff


	//   ....[212]....
        /*040c*/ 	.word	0xffffffff


	//   ....[213]....
        /*0410*/ 	.word	0xffffffff


	//   ....[214]....
        /*0414*/ 	.word	0xffffffff


	//   ....[215]....
        /*0418*/ 	.word	0xffffffff


	//   ....[216]....
        /*041c*/ 	.word	0xffffffff


	//   ....[217]....
        /*0420*/ 	.word	0xffffffff


	//   ....[218]....
        /*0424*/ 	.word	0xffffffff


	//   ....[219]....
        /*0428*/ 	.word	0xffffffff


	//   ....[220]....
        /*042c*/ 	.word	0xffffffff


	//   ....[221]....
        /*0430*/ 	.word	0xffffffff


	//   ....[222]....
        /*0434*/ 	.word	0xffffffff


	//   ....[223]....
        /*0438*/ 	.word	0xffffffff


	//   ....[224]....
        /*043c*/ 	.word	0xffffffff


	//   ....[225]....
        /*0440*/ 	.word	0xffffffff


	//   ....[226]....
        /*0444*/ 	.word	0xffffffff


	//   ....[227]....
        /*0448*/ 	.word	0xffffffff


	//   ....[228]....
        /*044c*/ 	.word	0xffffffff


	//   ....[229]....
        /*0450*/ 	.word	0xffffffff


	//   ....[230]....
        /*0454*/ 	.word	0xffffffff


	//   ....[231]....
        /*0458*/ 	.word	0xffffffff


	//   ....[232]....
        /*045c*/ 	.word	0xffffffff


	//   ....[233]....
        /*0460*/ 	.word	0xffffffff


	//   ....[234]....
        /*0464*/ 	.word	0xffffffff


	//   ....[235]....
        /*0468*/ 	.word	0xffffffff


	//   ....[236]....
        /*046c*/ 	.word	0xffffffff


	//   ....[237]....
        /*0470*/ 	.word	0xffffffff


	//   ....[238]....
        /*0474*/ 	.word	0xffffffff


	//   ....[239]....
        /*0478*/ 	.word	0xffffffff


	//   ....[240]....
        /*047c*/ 	.word	0xffffffff


	//   ....[241]....
        /*0480*/ 	.word	0xffffffff


	//   ....[242]....
        /*0484*/ 	.word	0xffffffff


	//   ....[243]....
        /*0488*/ 	.word	0xffffffff


	//   ....[244]....
        /*048c*/ 	.word	0xffffffff


	//   ....[245]....
        /*0490*/ 	.word	0xffffffff


	//   ....[246]....
        /*0494*/ 	.word	0xffffffff


	//   ....[247]....
        /*0498*/ 	.word	0xffffffff


	//   ....[248]....
        /*049c*/ 	.word	0xffffffff


	//   ....[249]....
        /*04a0*/ 	.word	0xffffffff


	//   ....[250]....
        /*04a4*/ 	.word	0xffffffff


	//   ....[251]....
        /*04a8*/ 	.word	0xffffffff


	//   ....[252]....
        /*04ac*/ 	.word	0xffffffff


	//   ....[253]....
        /*04b0*/ 	.word	0xffffffff


	//   ....[254]....
        /*04b4*/ 	.word	0xffffffff


	//   ....[255]....
        /*04b8*/ 	.word	0xffffffff


	//   ....[0]....
        /*04bc*/ 	.word	0xffffffff


	//   ....[1]....
        /*04c0*/ 	.word	0xffffffff


	//   ....[2]....
        /*04c4*/ 	.word	0xffffffff


	//   ....[3]....
        /*04c8*/ 	.word	0xffffffff


	//   ....[4]....
        /*04cc*/ 	.word	0xffffffff


	//   ....[5]....
        /*04d0*/ 	.word	0xffffffff


	//   ....[6]....
        /*04d4*/ 	.word	0xffffffff


	//   ....[7]....
        /*04d8*/ 	.word	0xffffffff


	//   ....[8]....
        /*04dc*/ 	.word	0xffffffff


	//   ....[9]....
        /*04e0*/ 	.word	0xffffffff


	//   ....[10]....
        /*04e4*/ 	.word	0xffffffff


	//   ....[11]....
        /*04e8*/ 	.word	0xffffffff


	//   ....[12]....
        /*04ec*/ 	.word	0xffffffff


	//   ....[13]....
        /*04f0*/ 	.word	0xffffffff


	//   ....[14]....
        /*04f4*/ 	.word	0xffffffff


	//   ....[15]....
        /*04f8*/ 	.word	0xffffffff


	//   ....[16]....
        /*04fc*/ 	.word	0xffffffff


	//   ....[17]....
        /*0500*/ 	.word	0xffffffff


	//   ....[18]....
        /*0504*/ 	.word	0xffffffff


	//   ....[19]....
        /*0508*/ 	.word	0xffffffff


	//   ....[20]....
        /*050c*/ 	.word	0xffffffff


	//   ....[21]....
        /*0510*/ 	.word	0xffffffff


	//   ....[22]....
        /*0514*/ 	.word	0xffffffff


	//   ....[23]....
        /*0518*/ 	.word	0xffffffff


	//   ....[24]....
        /*051c*/ 	.word	0xffffffff


	//   ....[25]....
        /*0520*/ 	.word	0xffffffff


	//   ....[26]....
        /*0524*/ 	.word	0xffffffff


	//   ....[27]....
        /*0528*/ 	.word	0xffffffff


	//   ....[28]....
        /*052c*/ 	.word	0xffffffff


	//   ....[29]....
        /*0530*/ 	.word	0xffffffff


	//   ....[30]....
        /*0534*/ 	.word	0xffffffff


	//   ....[31]....
        /*0538*/ 	.word	0xffffffff


	//   ....[32]....
        /*053c*/ 	.word	0xffffffff


	//   ....[33]....
        /*0540*/ 	.word	0xffffffff


	//   ....[34]....
        /*0544*/ 	.word	0xffffffff


	//   ....[35]....
        /*0548*/ 	.word	0xffffffff


	//   ....[36]....
        /*054c*/ 	.word	0xffffffff


	//   ....[37]....
        /*0550*/ 	.word	0xffffffff


	//   ....[38]....
        /*0554*/ 	.word	0xffffffff


	//   ....[39]....
        /*0558*/ 	.word	0xffffffff


	//   ....[40]....
        /*055c*/ 	.word	0xffffffff


	//   ....[41]....
        /*0560*/ 	.word	0xffffffff


	//   ....[42]....
        /*0564*/ 	.word	0xffffffff


	//   ....[43]....
        /*0568*/ 	.word	0xffffffff


	//   ....[44]....
        /*056c*/ 	.word	0xffffffff


	//   ....[45]....
        /*0570*/ 	.word	0xffffffff


	//   ....[46]....
        /*0574*/ 	.word	0xffffffff


	//   ....[47]....
        /*0578*/ 	.word	0xffffffff


	//   ....[48]....
        /*057c*/ 	.word	0xffffffff


	//   ....[49]....
        /*0580*/ 	.word	0xffffffff


	//   ....[50]....
        /*0584*/ 	.word	0xffffffff


	//   ....[51]....
        /*0588*/ 	.word	0xffffffff


	//   ....[52]....
        /*058c*/ 	.word	0xffffffff


	//   ....[53]....
        /*0590*/ 	.word	0xffffffff


	//   ....[54]....
        /*0594*/ 	.word	0xffffffff


	//   ....[55]....
        /*0598*/ 	.word	0xffffffff


	//   ....[56]....
        /*059c*/ 	.word	0xffffffff


	//   ....[57]....
        /*05a0*/ 	.word	0xffffffff


	//   ....[58]....
        /*05a4*/ 	.word	0xffffffff


	//   ....[59]....
        /*05a8*/ 	.word	0xffffffff


	//   ....[60]....
        /*05ac*/ 	.word	0xffffffff


	//   ....[61]....
        /*05b0*/ 	.word	0xffffffff


	//   ....[62]....
        /*05b4*/ 	.word	0xffffffff


	//   ....[63]....
        /*05b8*/ 	.word	0xffffffff


	//   ....[64]....
        /*05bc*/ 	.word	0xffffffff


	//   ....[65]....
        /*05c0*/ 	.word	0xffffffff


	//   ....[66]....
        /*05c4*/ 	.word	0xffffffff


	//   ....[67]....
        /*05c8*/ 	.word	0xffffffff


	//   ....[68]....
        /*05cc*/ 	.word	0xffffffff


	//   ....[69]....
        /*05d0*/ 	.word	0xffffffff


	//   ....[70]....
        /*05d4*/ 	.word	0xffffffff


	//   ....[71]....
        /*05d8*/ 	.word	0xffffffff


	//   ....[72]....
        /*05dc*/ 	.word	0x05000032


	//   ....[73]....
        /*05e0*/ 	.word	0x05000032


	//   ....[74]....
        /*05e4*/ 	.word	0x05000032


	//   ....[75]....
        /*05e8*/ 	.word	0x05000032


	//   ....[76]....
        /*05ec*/ 	.word	0x05000032


	//   ....[77]....
        /*05f0*/ 	.word	0x05000032


	//   ....[78]....
        /*05f4*/ 	.word	0x05000032


	//   ....[79]....
        /*05f8*/ 	.word	0x05000032


	//   ....[80]....
        /*05fc*/ 	.word	0x05000032


	//   ....[81]....
        /*0600*/ 	.word	0x05000032


	//   ....[82]....
        /*0604*/ 	.word	0x05000032


	//   ....[83]....
        /*0608*/ 	.word	0x05000032


	//   ....[84]....
        /*060c*/ 	.word	0x05000032


	//   ....[85]....
        /*0610*/ 	.word	0x05000032


	//   ....[86]....
        /*0614*/ 	.word	0x05000032


	//   ....[87]....
        /*0618*/ 	.word	0x05000032


	//   ....[88]....
        /*061c*/ 	.word	0x05000032


	//   ....[89]....
        /*0620*/ 	.word	0x05000032


	//   ....[90]....
        /*0624*/ 	.word	0x05000032


	//   ....[91]....
        /*0628*/ 	.word	0x05000032


	//   ....[92]....
        /*062c*/ 	.word	0x05000032


	//   ....[93]....
        /*0630*/ 	.word	0x05000032


	//   ....[94]....
        /*0634*/ 	.word	0x05000032


	//   ....[95]....
        /*0638*/ 	.word	0x05000032


	//   ....[96]....
        /*063c*/ 	.word	0x05000032


	//   ....[97]....
        /*0640*/ 	.word	0x05000032


	//   ....[98]....
        /*0644*/ 	.word	0x05000032


	//   ....[99]....
        /*0648*/ 	.word	0x05000032


	//   ....[100]....
        /*064c*/ 	.word	0x05000032


	//   ....[101]....
        /*0650*/ 	.word	0x05000032


	//   ....[102]....
        /*0654*/ 	.word	0x05000032


	//   ....[103]....
        /*0658*/ 	.word	0x05000032


	//   ....[104]....
        /*065c*/ 	.word	0x05000032


	//   ....[105]....
        /*0660*/ 	.word	0x05000032


	//   ....[106]....
        /*0664*/ 	.word	0x05000032


	//   ....[107]....
        /*0668*/ 	.word	0x05000032


	//   ....[108]....
        /*066c*/ 	.word	0x05000032


	//   ....[109]....
        /*0670*/ 	.word	0x05000032


	//   ....[110]....
        /*0674*/ 	.word	0x05000032


	//   ....[111]....
        /*0678*/ 	.word	0x05000032


	//   ....[112]....
        /*067c*/ 	.word	0x05000032


	//   ....[113]....
        /*0680*/ 	.word	0x05000032


	//   ....[114]....
        /*0684*/ 	.word	0x05000032


	//   ....[115]....
        /*0688*/ 	.word	0x05000032


	//   ....[116]....
        /*068c*/ 	.word	0x05000032


	//   ....[117]....
        /*0690*/ 	.word	0x05000032


	//   ....[118]....
        /*0694*/ 	.word	0x05000032


	//   ....[119]....
        /*0698*/ 	.word	0x05000032


	//   ....[120]....
        /*069c*/ 	.word	0x05000032


	//   ....[121]....
        /*06a0*/ 	.word	0x05000032


	//   ....[122]....
        /*06a4*/ 	.word	0x05000032


	//   ....[123]....
        /*06a8*/ 	.word	0x05000032


	//   ....[124]....
        /*06ac*/ 	.word	0x05000032


	//   ....[125]....
        /*06b0*/ 	.word	0x05000032


	//   ....[126]....
        /*06b4*/ 	.word	0x05000032


	//   ....[127]....
        /*06b8*/ 	.word	0x05000032


	//   ....[128]....
        /*06bc*/ 	.word	0x05000032


	//   ....[129]....
        /*06c0*/ 	.word	0x05000032


	//   ....[130]....
        /*06c4*/ 	.word	0x05000032


	//   ....[131]....
        /*06c8*/ 	.word	0x05000032


	//   ....[132]....
        /*06cc*/ 	.word	0x05000032


	//   ....[133]....
        /*06d0*/ 	.word	0x05000032


	//   ....[134]....
        /*06d4*/ 	.word	0x05000032


	//   ....[135]....
        /*06d8*/ 	.word	0x05000032


	//   ....[136]....
        /*06dc*/ 	.word	0x05000032


	//   ....[137]....
        /*06e0*/ 	.word	0x05000032


	//   ....[138]....
        /*06e4*/ 	.word	0x05000032


	//   ....[139]....
        /*06e8*/ 	.word	0x05000032


	//   ....[140]....
        /*06ec*/ 	.word	0x05000032


	//   ....[141]....
        /*06f0*/ 	.word	0x05000032


	//   ....[142]....
        /*06f4*/ 	.word	0x05000032


	//   ....[143]....
        /*06f8*/ 	.word	0x05000032


	//   ....[144]....
        /*06fc*/ 	.word	0x05000032


	//   ....[145]....
        /*0700*/ 	.word	0x05000032


	//   ....[146]....
        /*0704*/ 	.word	0x05000032


	//   ....[147]....
        /*0708*/ 	.word	0x05000032


	//   ....[148]....
        /*070c*/ 	.word	0x05000032


	//   ....[149]....
        /*0710*/ 	.word	0x05000032


	//   ....[150]....
        /*0714*/ 	.word	0x05000032


	//   ....[151]....
        /*0718*/ 	.word	0x05000032


	//   ....[152]....
        /*071c*/ 	.word	0x05000032


	//   ....[153]....
        /*0720*/ 	.word	0x05000032


	//   ....[154]....
        /*0724*/ 	.word	0x05000032


	//   ....[155]....
        /*0728*/ 	.word	0x05000032


	//   ....[156]....
        /*072c*/ 	.word	0x05000032


	//   ....[157]....
        /*0730*/ 	.word	0x05000032


	//   ....[158]....
        /*0734*/ 	.word	0x05000032


	//   ....[159]....
        /*0738*/ 	.word	0x05000032


	//   ....[160]....
        /*073c*/ 	.word	0x05000032


	//   ....[161]....
        /*0740*/ 	.word	0x05000032


	//   ....[162]....
        /*0744*/ 	.word	0x05000032


	//   ....[163]....
        /*0748*/ 	.word	0x05000032


	//   ....[164]....
        /*074c*/ 	.word	0x05000032


	//   ....[165]....
        /*0750*/ 	.word	0x05000032


	//   ....[166]....
        /*0754*/ 	.word	0x05000032


	//   ....[167]....
        /*0758*/ 	.word	0x05000032


	//   ....[168]....
        /*075c*/ 	.word	0x05000032


	//   ....[169]....
        /*0760*/ 	.word	0x05000032


	//   ....[170]....
        /*0764*/ 	.word	0x05000032


	//   ....[171]....
        /*0768*/ 	.word	0x05000032


	//   ....[172]....
        /*076c*/ 	.word	0x05000032


	//   ....[173]....
        /*0770*/ 	.word	0x05000032


	//   ....[174]....
        /*0774*/ 	.word	0x05000032


	//   ....[175]....
        /*0778*/ 	.word	0x05000032


	//   ....[176]....
        /*077c*/ 	.word	0x05000032


	//   ....[177]....
        /*0780*/ 	.word	0x05000032


	//   ....[178]....
        /*0784*/ 	.word	0x05000032


	//   ....[179]....
        /*0788*/ 	.word	0x05000032


	//   ....[180]....
        /*078c*/ 	.word	0x05000032


	//   ....[181]....
        /*0790*/ 	.word	0x05000032


	//   ....[182]....
        /*0794*/ 	.word	0x05000032


	//   ....[183]....
        /*0798*/ 	.word	0x05000032


	//   ....[184]....
        /*079c*/ 	.word	0x05000032


	//   ....[185]....
        /*07a0*/ 	.word	0x05000032


	//   ....[186]....
        /*07a4*/ 	.word	0x05000032


	//   ....[187]....
        /*07a8*/ 	.word	0x05000032


	//   ....[188]....
        /*07ac*/ 	.word	0x05000032


	//   ....[189]....
        /*07b0*/ 	.word	0x05000032


	//   ....[190]....
        /*07b4*/ 	.word	0x05000032


	//   ....[191]....
        /*07b8*/ 	.word	0x05000032


	//   ....[192]....
        /*07bc*/ 	.word	0x05000032


	//   ....[193]....
        /*07c0*/ 	.word	0x05000032


	//   ....[194]....
        /*07c4*/ 	.word	0x05000032


	//   ....[195]....
        /*07c8*/ 	.word	0x05000032


	//   ....[196]....
        /*07cc*/ 	.word	0x05000032


	//   ....[197]....
        /*07d0*/ 	.word	0x05000032


	//   ....[198]....
        /*07d4*/ 	.word	0x05000032


	//   ....[199]....
        /*07d8*/ 	.word	0x05000032


	//   ....[200]....
        /*07dc*/ 	.word	0x05000032


	//   ....[201]....
        /*07e0*/ 	.word	0x05000032


	//   ....[202]....
        /*07e4*/ 	.word	0x05000032


	//   ....[203]....
        /*07e8*/ 	.word	0x05000032


	//   ....[204]....
        /*07ec*/ 	.word	0x05000032


	//   ....[205]....
        /*07f0*/ 	.word	0x05000032


	//   ....[206]....
        /*07f4*/ 	.word	0x05000032


	//   ....[207]....
        /*07f8*/ 	.word	0x05000032


	//   ....[208]....
        /*07fc*/ 	.word	0x05000032


	//   ....[209]....
        /*0800*/ 	.word	0x05000032


	//   ....[210]....
        /*0804*/ 	.word	0x05000032


	//   ....[211]....
        /*0808*/ 	.word	0x05000032


	//   ....[212]....
        /*080c*/ 	.word	0x05000032


	//   ....[213]....
        /*0810*/ 	.word	0x05000032


	//   ....[214]....
        /*0814*/ 	.word	0x05000032


	//   ....[215]....
        /*0818*/ 	.word	0x05000032


	//   ....[216]....
        /*081c*/ 	.word	0x05000032


	//   ....[217]....
        /*0820*/ 	.word	0x05000032


	//   ....[218]....
        /*0824*/ 	.word	0x05000032


	//   ....[219]....
        /*0828*/ 	.word	0x05000032


	//   ....[220]....
        /*082c*/ 	.word	0x05000032


	//   ....[221]....
        /*0830*/ 	.word	0x05000032


	//   ....[222]....
        /*0834*/ 	.word	0x05000032


	//   ....[223]....
        /*0838*/ 	.word	0x05000032


	//   ....[224]....
        /*083c*/ 	.word	0x05000032


	//   ....[225]....
        /*0840*/ 	.word	0x05000032


	//   ....[226]....
        /*0844*/ 	.word	0x05000032


	//   ....[227]....
        /*0848*/ 	.word	0x05000032


	//   ....[228]....
        /*084c*/ 	.word	0x05000032


	//   ....[229]....
        /*0850*/ 	.word	0x05000032


	//   ....[230]....
        /*0854*/ 	.word	0x05000032


	//   ....[231]....
        /*0858*/ 	.word	0x05000032


	//   ....[232]....
        /*085c*/ 	.word	0x05000032


	//   ....[233]....
        /*0860*/ 	.word	0x05000032


	//   ....[234]....
        /*0864*/ 	.word	0x05000032


	//   ....[235]....
        /*0868*/ 	.word	0x05000032


	//   ....[236]....
        /*086c*/ 	.word	0x05000032


	//   ....[237]....
        /*0870*/ 	.word	0x05000032


	//   ....[238]....
        /*0874*/ 	.word	0x05000032


	//   ....[239]....
        /*0878*/ 	.word	0x05000032


	//   ....[240]....
        /*087c*/ 	.word	0x05000032


	//   ....[241]....
        /*0880*/ 	.word	0x05000032


	//   ....[242]....
        /*0884*/ 	.word	0x05000032


	//   ....[243]....
        /*0888*/ 	.word	0x05000032


	//----- nvinfo : EIATTR_COOP_GROUP_INSTR_OFFSETS
	.align		4
.L_156:
        /*088c*/ 	.byte	0x04, 0x28
        /*088e*/ 	.short	(.L_158 - .L_157)


	//   ....[0]....
.L_157:
        /*0890*/ 	.word	0x00000320


	//   ....[1]....
        /*0894*/ 	.word	0x00000430


	//   ....[2]....
        /*0898*/ 	.word	0x00000600


	//   ....[3]....
        /*089c*/ 	.word	0x00000670


	//   ....[4]....
        /*08a0*/ 	.word	0x00000690


	//   ....[5]....
        /*08a4*/ 	.word	0x000006a0


	//   ....[6]....
        /*08a8*/ 	.word	0x000006b0


	//   ....[7]....
        /*08ac*/ 	.word	0x000006c0


	//   ....[8]....
        /*08b0*/ 	.word	0x00000770


	//   ....[9]....
        /*08b4*/ 	.word	0x000007c0


	//   ....[10]....
        /*08b8*/ 	.word	0x00000800


	//   ....[11]....
        /*08bc*/ 	.word	0x00000830


	//   ....[12]....
        /*08c0*/ 	.word	0x00000840


	//   ....[13]....
        /*08c4*/ 	.word	0x00000860


	//   ....[14]....
        /*08c8*/ 	.word	0x00000890


	//   ....[15]....
        /*08cc*/ 	.word	0x000008d0


	//   ....[16]....
        /*08d0*/ 	.word	0x00000920


	//   ....[17]....
        /*08d4*/ 	.word	0x00000960


	//   ....[18]....
        /*08d8*/ 	.word	0x00000980


	//   ....[19]....
        /*08dc*/ 	.word	0x000009b0


	//   ....[20]....
        /*08e0*/ 	.word	0x000009e0


	//   ....[21]....
        /*08e4*/ 	.word	0x00000a00


	//   ....[22]....
        /*08e8*/ 	.word	0x00000a50


	//   ....[23]....
        /*08ec*/ 	.word	0x00000aa0


	//   ....[24]....
        /*08f0*/ 	.word	0x00000ae0


	//   ....[25]....
        /*08f4*/ 	.word	0x00000b00


	//   ....[26]....
        /*08f8*/ 	.word	0x00000b30


	//   ....[27]....
        /*08fc*/ 	.word	0x00000b60


	//   ....[28]....
        /*0900*/ 	.word	0x00000b80


	//   ....[29]....
        /*0904*/ 	.word	0x00000bb0


	//   ....[30]....
        /*0908*/ 	.word	0x00000c00


	//   ....[31]....
        /*090c*/ 	.word	0x00000c40


	//   ....[32]....
        /*0910*/ 	.word	0x00000c80


	//   ....[33]....
        /*0914*/ 	.word	0x00000cb0


	//   ....[34]....
        /*0918*/ 	.word	0x00000cf0


	//   ....[35]....
        /*091c*/ 	.word	0x00000d10


	//   ....[36]....
        /*0920*/ 	.word	0x00000d20


	//   ....[37]....
        /*0924*/ 	.word	0x00000ea0


	//   ....[38]....
        /*0928*/ 	.word	0x000013d0


	//   ....[39]....
        /*092c*/ 	.word	0x00001550


	//   ....[40]....
        /*0930*/ 	.word	0x00001580


	//   ....[41]....
        /*0934*/ 	.word	0x00001650


	//   ....[42]....
        /*0938*/ 	.word	0x00001690


	//   ....[43]....
        /*093c*/ 	.word	0x000017c0


	//   ....[44]....
        /*0940*/ 	.word	0x00003560


	//   ....[45]....
        /*0944*/ 	.word	0x00003670


	//   ....[46]....
        /*0948*/ 	.word	0x00003830


	//   ....[47]....
        /*094c*/ 	.word	0x000038a0


	//   ....[48]....
        /*0950*/ 	.word	0x000038b0


	//   ....[49]....
        /*0954*/ 	.word	0x000038c0


	//   ....[50]....
        /*0958*/ 	.word	0x000038d0


	//   ....[51]....
        /*095c*/ 	.word	0x000038e0


	//   ....[52]....
        /*0960*/ 	.word	0x000039c0


	//   ....[53]....
        /*0964*/ 	.word	0x00003a10


	//   ....[54]....
        /*0968*/ 	.word	0x00003a40


	//   ....[55]....
        /*096c*/ 	.word	0x00003a70


	//   ....[56]....
        /*0970*/ 	.word	0x00003a80


	//   ....[57]....
        /*0974*/ 	.word	0x00003ab0


	//   ....[58]....
        /*0978*/ 	.word	0x00003ae0


	//   ....[59]....
        /*097c*/ 	.word	0x00003b60


	//   ....[60]....
        /*0980*/ 	.word	0x00003b90


	//   ....[61]....
        /*0984*/ 	.word	0x00003bb0


	//   ....[62]....
        /*0988*/ 	.word	0x00003bd0


	//   ....[63]....
        /*098c*/ 	.word	0x00003c00


	//   ....[64]....
        /*0990*/ 	.word	0x00003c10


	//   ....[65]....
        /*0994*/ 	.word	0x00003c30


	//   ....[66]....
        /*0998*/ 	.word	0x00003c80


	//   ....[67]....
        /*099c*/ 	.word	0x00003d10


	//   ....[68]....
        /*09a0*/ 	.word	0x00003d30


	//   ....[69]....
        /*09a4*/ 	.word	0x00003d70


	//   ....[70]....
        /*09a8*/ 	.word	0x00003da0


	//   ....[71]....
        /*09ac*/ 	.word	0x00003dc0


	//   ....[72]....
        /*09b0*/ 	.word	0x00003df0


	//   ....[73]....
        /*09b4*/ 	.word	0x00003e10


	//   ....[74]....
        /*09b8*/ 	.word	0x00003e80


	//   ....[75]....
        /*09bc*/ 	.word	0x00003ea0


	//   ....[76]....
        /*09c0*/ 	.word	0x00003f10


	//   ....[77]....
        /*09c4*/ 	.word	0x00003f50


	//   ....[78]....
        /*09c8*/ 	.word	0x00003f70


	//   ....[79]....
        /*09cc*/ 	.word	0x00003f80


	//   ....[80]....
        /*09d0*/ 	.word	0x00003fa0


	//   ....[81]....
        /*09d4*/ 	.word	0x00004160


	//   ....[82]....
        /*09d8*/ 	.word	0x00004170


	//   ....[83]....
        /*09dc*/ 	.word	0x000047f0


	//   ....[84]....
        /*09e0*/ 	.word	0x00004820


	//   ....[85]....
        /*09e4*/ 	.word	0x00004940


	//   ....[86]....
        /*09e8*/ 	.word	0x000049d0


	//   ....[87]....
        /*09ec*/ 	.word	0x00004a00


	//   ....[88]....
        /*09f0*/ 	.word	0x00004f90


	//   ....[89]....
        /*09f4*/ 	.word	0x00005140


	//   ....[90]....
        /*09f8*/ 	.word	0x00005190


	//   ....[91]....
        /*09fc*/ 	.word	0x000051e0


	//   ....[92]....
        /*0a00*/ 	.word	0x000051f0


	//   ....[93]....
        /*0a04*/ 	.word	0x00005200


	//   ....[94]....
        /*0a08*/ 	.word	0x00005210


	//   ....[95]....
        /*0a0c*/ 	.word	0x00005220


	//   ....[96]....
        /*0a10*/ 	.word	0x00005230


	//   ....[97]....
        /*0a14*/ 	.word	0x00005370


	//   ....[98]....
        /*0a18*/ 	.word	0x000053c0


	//   ....[99]....
        /*0a1c*/ 	.word	0x000053d0


	//   ....[100]....
        /*0a20*/ 	.word	0x000053e0


	//   ....[101]....
        /*0a24*/ 	.word	0x000053f0


	//   ....[102]....
        /*0a28*/ 	.word	0x00005400


	//   ....[103]....
        /*0a2c*/ 	.word	0x00005410


	//   ....[104]....
        /*0a30*/ 	.word	0x00005560


	//   ....[105]....
        /*0a34*/ 	.word	0x000055b0


	//   ....[106]....
        /*0a38*/ 	.word	0x000055c0


	//   ....[107]....
        /*0a3c*/ 	.word	0x000055d0


	//   ....[108]....
        /*0a40*/ 	.word	0x000055e0


	//   ....[109]....
        /*0a44*/ 	.word	0x000055f0


	//   ....[110]....
        /*0a48*/ 	.word	0x00005600


	//   ....[111]....
        /*0a4c*/ 	.word	0x00005750


	//   ....[112]....
        /*0a50*/ 	.word	0x000057a0


	//   ....[113]....
        /*0a54*/ 	.word	0x000057b0


	//   ....[114]....
        /*0a58*/ 	.word	0x000057c0


	//   ....[115]....
        /*0a5c*/ 	.word	0x000057d0


	//   ....[116]....
        /*0a60*/ 	.word	0x000057e0


	//   ....[117]....
        /*0a64*/ 	.word	0x000057f0


	//   ....[118]....
        /*0a68*/ 	.word	0x00005940


	//   ....[119]....
        /*0a6c*/ 	.word	0x00005990


	//   ....[120]....
        /*0a70*/ 	.word	0x000059a0


	//   ....[121]....
        /*0a74*/ 	.word	0x000059b0


	//   ....[122]....
        /*0a78*/ 	.word	0x000059c0


	//   ....[123]....
        /*0a7c*/ 	.word	0x000059d0


	//   ....[124]....
        /*0a80*/ 	.word	0x000059e0


	//   ....[125]....
        /*0a84*/ 	.word	0x00005be0


	//   ....[126]....
        /*0a88*/ 	.word	0x00005cb0


	//   ....[127]....
        /*0a8c*/ 	.word	0x00005e40


	//   ....[128]....
        /*0a90*/ 	.word	0x00005e90


	//   ....[129]....
        /*0a94*/ 	.word	0x00005ee0


	//   ....[130]....
        /*0a98*/ 	.word	0x00005ef0


	//   ....[131]....
        /*0a9c*/ 	.word	0x00005f00


	//   ....[132]....
        /*0aa0*/ 	.word	0x00005f10


	//   ....[133]....
        /*0aa4*/ 	.word	0x00005f20


	//   ....[134]....
        /*0aa8*/ 	.word	0x00005f30


	//   ....[135]....
        /*0aac*/ 	.word	0x000060b0


	//   ....[136]....
        /*0ab0*/ 	.word	0x00006100


	//   ....[137]....
        /*0ab4*/ 	.word	0x00006110


	//   ....[138]....
        /*0ab8*/ 	.word	0x00006120


	//   ....[139]....
        /*0abc*/ 	.word	0x00006130


	//   ....[140]....
        /*0ac0*/ 	.word	0x00006140


	//   ....[141]....
        /*0ac4*/ 	.word	0x00006150


	//   ....[142]....
        /*0ac8*/ 	.word	0x000062d0


	//   ....[143]....
        /*0acc*/ 	.word	0x00006320


	//   ....[144]....
        /*0ad0*/ 	.word	0x00006330


	//   ....[145]....
        /*0ad4*/ 	.word	0x00006340


	//   ....[146]....
        /*0ad8*/ 	.word	0x00006350


	//   ....[147]....
        /*0adc*/ 	.word	0x00006360


	//   ....[148]....
        /*0ae0*/ 	.word	0x00006370


	//   ....[149]....
        /*0ae4*/ 	.word	0x000064f0


	//   ....[150]....
        /*0ae8*/ 	.word	0x00006540


	//   ....[151]....
        /*0aec*/ 	.word	0x00006550


	//   ....[152]....
        /*0af0*/ 	.word	0x00006560


	//   ....[153]....
        /*0af4*/ 	.word	0x00006570


	//   ....[154]....
        /*0af8*/ 	.word	0x00006580


	//   ....[155]....
        /*0afc*/ 	.word	0x00006590


	//   ....[156]....
        /*0b00*/ 	.word	0x00006720


	//   ....[157]....
        /*0b04*/ 	.word	0x00006770


	//   ....[158]....
        /*0b08*/ 	.word	0x00006780


	//   ....[159]....
        /*0b0c*/ 	.word	0x00006790


	//   ....[160]....
        /*0b10*/ 	.word	0x000067a0


	//   ....[161]....
        /*0b14*/ 	.word	0x000067b0


	//   ....[162]....
        /*0b18*/ 	.word	0x000067c0


	//   ....[163]....
        /*0b1c*/ 	.word	0x00006a20


	//   ....[164]....
        /*0b20*/ 	.word	0x00008ae0


	//   ....[165]....
        /*0b24*/ 	.word	0x00008bc0


	//   ....[166]....
        /*0b28*/ 	.word	0x00008e10


	//   ....[167]....
        /*0b2c*/ 	.word	0x00008e40


	//   ....[168]....
        /*0b30*/ 	.word	0x00008e50


	//   ....[169]....
        /*0b34*/ 	.word	0x00008e60


	//   ....[170]....
        /*0b38*/ 	.word	0x00008e80


	//   ....[171]....
        /*0b3c*/ 	.word	0x00008e90


	//   ....[172]....
        /*0b40*/ 	.word	0x00008f60


	//   ....[173]....
        /*0b44*/ 	.word	0x00008fb0


	//   ....[174]....
        /*0b48*/ 	.word	0x00008fe0


	//   ....[175]....
        /*0b4c*/ 	.word	0x00008ff0


	//   ....[176]....
        /*0b50*/ 	.word	0x00009000


	//   ....[177]....
        /*0b54*/ 	.word	0x00009010


	//   ....[178]....
        /*0b58*/ 	.word	0x00009020


	//   ....[179]....
        /*0b5c*/ 	.word	0x00009070


	//   ....[180]....
        /*0b60*/ 	.word	0x000090f0


	//   ....[181]....
        /*0b64*/ 	.word	0x00009110


	//   ....[182]....
        /*0b68*/ 	.word	0x00009130


	//   ....[183]....
        /*0b6c*/ 	.word	0x00009140


	//   ....[184]....
        /*0b70*/ 	.word	0x00009150


	//   ....[185]....
        /*0b74*/ 	.word	0x00009160


	//   ....[186]....
        /*0b78*/ 	.word	0x000091a0


	//   ....[187]....
        /*0b7c*/ 	.word	0x00009230


	//   ....[188]....
        /*0b80*/ 	.word	0x00009260


	//   ....[189]....
        /*0b84*/ 	.word	0x00009280


	//   ....[190]....
        /*0b88*/ 	.word	0x00009290


	//   ....[191]....
        /*0b8c*/ 	.word	0x000092a0


	//   ....[192]....
        /*0b90*/ 	.word	0x000092b0


	//   ....[193]....
        /*0b94*/ 	.word	0x000092d0


	//   ....[194]....
        /*0b98*/ 	.word	0x00009370


	//   ....[195]....
        /*0b9c*/ 	.word	0x000093a0


	//   ....[196]....
        /*0ba0*/ 	.word	0x000093d0


	//   ....[197]....
        /*0ba4*/ 	.word	0x000093e0


	//   ....[198]....
        /*0ba8*/ 	.word	0x000093f0


	//   ....[199]....
        /*0bac*/ 	.word	0x00009400


	//   ....[200]....
        /*0bb0*/ 	.word	0x00009410


	//   ....[201]....
        /*0bb4*/ 	.word	0x00009d30


	//   ....[202]....
        /*0bb8*/ 	.word	0x00009d40


	//   ....[203]....
        /*0bbc*/ 	.word	0x00009d50


	//   ....[204]....
        /*0bc0*/ 	.word	0x00009d60


	//   ....[205]....
        /*0bc4*/ 	.word	0x00009d90


	//   ....[206]....
        /*0bc8*/ 	.word	0x00009e70


	//   ....[207]....
        /*0bcc*/ 	.word	0x00009eb0


	//   ....[208]....
        /*0bd0*/ 	.word	0x0000be60


	//   ....[209]....
        /*0bd4*/ 	.word	0x0000bf40


	//   ....[210]....
        /*0bd8*/ 	.word	0x0000c1a0


	//   ....[211]....
        /*0bdc*/ 	.word	0x0000c1d0


	//   ....[212]....
        /*0be0*/ 	.word	0x0000c1f0


	//   ....[213]....
        /*0be4*/ 	.word	0x0000c210


	//   ....[214]....
        /*0be8*/ 	.word	0x0000c230


	//   ....[215]....
        /*0bec*/ 	.word	0x0000c240


	//   ....[216]....
        /*0bf0*/ 	.word	0x0000c2d0


	//   ....[217]....
        /*0bf4*/ 	.word	0x0000c340


	//   ....[218]....
        /*0bf8*/ 	.word	0x0000c360


	//   ....[219]....
        /*0bfc*/ 	.word	0x0000c390


	//   ....[220]....
        /*0c00*/ 	.word	0x0000c3a0


	//   ....[221]....
        /*0c04*/ 	.word	0x0000c3c0


	//   ....[222]....
        /*0c08*/ 	.word	0x0000c3d0


	//   ....[223]....
        /*0c0c*/ 	.word	0x0000c440


	//   ....[224]....
        /*0c10*/ 	.word	0x0000c4a0


	//   ....[225]....
        /*0c14*/ 	.word	0x0000c4d0


	//   ....[226]....
        /*0c18*/ 	.word	0x0000c4f0


	//   ....[227]....
        /*0c1c*/ 	.word	0x0000c510


	//   ....[228]....
        /*0c20*/ 	.word	0x0000c530


	//   ....[229]....
        /*0c24*/ 	.word	0x0000c540


	//   ....[230]....
        /*0c28*/ 	.word	0x0000c5b0


	//   ....[231]....
        /*0c2c*/ 	.word	0x0000c620


	//   ....[232]....
        /*0c30*/ 	.word	0x0000c650


	//   ....[233]....
        /*0c34*/ 	.word	0x0000c680


	//   ....[234]....
        /*0c38*/ 	.word	0x0000c690


	//   ....[235]....
        /*0c3c*/ 	.word	0x0000c6a0


	//   ....[236]....
        /*0c40*/ 	.word	0x0000c6b0


	//   ....[237]....
        /*0c44*/ 	.word	0x0000c6e0


	//   ....[238]....
        /*0c48*/ 	.word	0x0000c790


	//   ....[239]....
        /*0c4c*/ 	.word	0x0000c7c0


	//   ....[240]....
        /*0c50*/ 	.word	0x0000c7f0


	//   ....[241]....
        /*0c54*/ 	.word	0x0000c810


	//   ....[242]....
        /*0c58*/ 	.word	0x0000c820


	//   ....[243]....
        /*0c5c*/ 	.word	0x0000c830


	//   ....[244]....
        /*0c60*/ 	.word	0x0000c840


	//   ....[245]....
        /*0c64*/ 	.word	0x0000d220


	//   ....[246]....
        /*0c68*/ 	.word	0x0000d250


	//   ....[247]....
        /*0c6c*/ 	.word	0x0000d280


	//   ....[248]....
        /*0c70*/ 	.word	0x0000d2a0


	//   ....[249]....
        /*0c74*/ 	.word	0x0000d3c0


	//   ....[250]....
        /*0c78*/ 	.word	0x0000d410


	//   ....[251]....
        /*0c7c*/ 	.word	0x0000d440


	//   ....[252]....
        /*0c80*/ 	.word	0x0000d8b0


	//   ....[253]....
        /*0c84*/ 	.word	0x0000da60


	//   ....[254]....
        /*0c88*/ 	.word	0x0000dab0


	//   ....[255]....
        /*0c8c*/ 	.word	0x0000db00


	//   ....[0]....
        /*0c90*/ 	.word	0x0000db10


	//   ....[1]....
        /*0c94*/ 	.word	0x0000db20


	//   ....[2]....
        /*0c98*/ 	.word	0x0000db30


	//   ....[3]....
        /*0c9c*/ 	.word	0x0000db40


	//   ....[4]....
        /*0ca0*/ 	.word	0x0000db50


	//   ....[5]....
        /*0ca4*/ 	.word	0x0000dc90


	//   ....[6]....
        /*0ca8*/ 	.word	0x0000dce0


	//   ....[7]....
        /*0cac*/ 	.word	0x0000dcf0


	//   ....[8]....
        /*0cb0*/ 	.word	0x0000dd00


	//   ....[9]....
        /*0cb4*/ 	.word	0x0000dd10


	//   ....[10]....
        /*0cb8*/ 	.word	0x0000dd20


	//   ....[11]....
        /*0cbc*/ 	.word	0x0000dd30


	//   ....[12]....
        /*0cc0*/ 	.word	0x0000de90


	//   ....[13]....
        /*0cc4*/ 	.word	0x0000dee0


	//   ....[14]....
        /*0cc8*/ 	.word	0x0000def0


	//   ....[15]....
        /*0ccc*/ 	.word	0x0000df00


	//   ....[16]....
        /*0cd0*/ 	.word	0x0000df10


	//   ....[17]....
        /*0cd4*/ 	.word	0x0000df20


	//   ....[18]....
        /*0cd8*/ 	.word	0x0000df30


	//   ....[19]....
        /*0cdc*/ 	.word	0x0000e090


	//   ....[20]....
        /*0ce0*/ 	.word	0x0000e0e0


	//   ....[21]....
        /*0ce4*/ 	.word	0x0000e0f0


	//   ....[22]....
        /*0ce8*/ 	.word	0x0000e100


	//   ....[23]....
        /*0cec*/ 	.word	0x0000e110


	//   ....[24]....
        /*0cf0*/ 	.word	0x0000e120


	//   ....[25]....
        /*0cf4*/ 	.word	0x0000e130


	//   ....[26]....
        /*0cf8*/ 	.word	0x0000e2b0


	//   ....[27]....
        /*0cfc*/ 	.word	0x0000e300


	//   ....[28]....
        /*0d00*/ 	.word	0x0000e310


	//   ....[29]....
        /*0d04*/ 	.word	0x0000e320


	//   ....[30]....
        /*0d08*/ 	.word	0x0000e330


	//   ....[31]....
        /*0d0c*/ 	.word	0x0000e340


	//   ....[32]....
        /*0d10*/ 	.word	0x0000e350


	//   ....[33]....
        /*0d14*/ 	.word	0x0000e4f0


	//   ....[34]....
        /*0d18*/ 	.word	0x0000e5d0


	//   ....[35]....
        /*0d1c*/ 	.word	0x0000e770


	//   ....[36]....
        /*0d20*/ 	.word	0x0000e7c0


	//   ....[37]....
        /*0d24*/ 	.word	0x0000e810


	//   ....[38]....
        /*0d28*/ 	.word	0x0000e820


	//   ....[39]....
        /*0d2c*/ 	.word	0x0000e830


	//   ....[40]....
        /*0d30*/ 	.word	0x0000e840


	//   ....[41]....
        /*0d34*/ 	.word	0x0000e850


	//   ....[42]....
        /*0d38*/ 	.word	0x0000e860


	//   ....[43]....
        /*0d3c*/ 	.word	0x0000e9d0


	//   ....[44]....
        /*0d40*/ 	.word	0x0000ea20


	//   ....[45]....
        /*0d44*/ 	.word	0x0000ea30


	//   ....[46]....
        /*0d48*/ 	.word	0x0000ea40


	//   ....[47]....
        /*0d4c*/ 	.word	0x0000ea50


	//   ....[48]....
        /*0d50*/ 	.word	0x0000ea60


	//   ....[49]....
        /*0d54*/ 	.word	0x0000ea70


	//   ....[50]....
        /*0d58*/ 	.word	0x0000ebd0


	//   ....[51]....
        /*0d5c*/ 	.word	0x0000ec20


	//   ....[52]....
        /*0d60*/ 	.word	0x0000ec30


	//   ....[53]....
        /*0d64*/ 	.word	0x0000ec40


	//   ....[54]....
        /*0d68*/ 	.word	0x0000ec50


	//   ....[55]....
        /*0d6c*/ 	.word	0x0000ec60


	//   ....[56]....
        /*0d70*/ 	.word	0x0000ec70


	//   ....[57]....
        /*0d74*/ 	.word	0x0000ede0


	//   ....[58]....
        /*0d78*/ 	.word	0x0000ee30


	//   ....[59]....
        /*0d7c*/ 	.word	0x0000ee40


	//   ....[60]....
        /*0d80*/ 	.word	0x0000ee50


	//   ....[61]....
        /*0d84*/ 	.word	0x0000ee60


	//   ....[62]....
        /*0d88*/ 	.word	0x0000ee70


	//   ....[63]....
        /*0d8c*/ 	.word	0x0000ee80


	//   ....[64]....
        /*0d90*/ 	.word	0x0000eff0


	//   ....[65]....
        /*0d94*/ 	.word	0x0000f040


	//   ....[66]....
        /*0d98*/ 	.word	0x0000f050


	//   ....[67]....
        /*0d9c*/ 	.word	0x0000f060


	//   ....[68]....
        /*0da0*/ 	.word	0x0000f070


	//   ....[69]....
        /*0da4*/ 	.word	0x0000f080


	//   ....[70]....
        /*0da8*/ 	.word	0x0000f090


	//   ....[71]....
        /*0dac*/ 	.word	0x0000f2e0


	//   ....[72]....
        /*0db0*/ 	.word	0x00011040


	//   ....[73]....
        /*0db4*/ 	.word	0x000110e0


	//   ....[74]....
        /*0db8*/ 	.word	0x00011190


	//   ....[75]....
        /*0dbc*/ 	.word	0x00011210


	//   ....[76]....
        /*0dc0*/ 	.word	0x000112a0


	//   ....[77]....
        /*0dc4*/ 	.word	0x00011320


	//   ....[78]....
        /*0dc8*/ 	.word	0x00011370


	//   ....[79]....
        /*0dcc*/ 	.word	0x000113c0


	//   ....[80]....
        /*0dd0*/ 	.word	0x00011410


	//   ....[81]....
        /*0dd4*/ 	.word	0x00011460


	//   ....[82]....
        /*0dd8*/ 	.word	0x000114f0


	//   ....[83]....
        /*0ddc*/ 	.word	0x00011580


	//   ....[84]....
        /*0de0*/ 	.word	0x00011610


	//   ....[85]....
        /*0de4*/ 	.word	0x00011690


	//   ....[86]....
        /*0de8*/ 	.word	0x000116e0


	//   ....[87]....
        /*0dec*/ 	.word	0x00011730


	//   ....[88]....
        /*0df0*/ 	.word	0x00011780


	//   ....[89]....
        /*0df4*/ 	.word	0x000117d0


	//   ....[90]....
        /*0df8*/ 	.word	0x00011850


	//   ....[91]....
        /*0dfc*/ 	.word	0x000118e0


	//   ....[92]....
        /*0e00*/ 	.word	0x00011970


	//   ....[93]....
        /*0e04*/ 	.word	0x000119f0


	//   ....[94]....
        /*0e08*/ 	.word	0x00011a40


	//   ....[95]....
        /*0e0c*/ 	.word	0x00011a90


	//   ....[96]....
        /*0e10*/ 	.word	0x00011ae0


	//   ....[97]....
        /*0e14*/ 	.word	0x00011b30


	//   ....[98]....
        /*0e18*/ 	.word	0x00011bb0


	//   ....[99]....
        /*0e1c*/ 	.word	0x00011c40


	//   ....[100]....
        /*0e20*/ 	.word	0x00011cd0


	//   ....[101]....
        /*0e24*/ 	.word	0x00011d50


	//   ....[102]....
        /*0e28*/ 	.word	0x00011da0


	//   ....[103]....
        /*0e2c*/ 	.word	0x00011df0


	//   ....[104]....
        /*0e30*/ 	.word	0x00011e40


	//   ....[105]....
        /*0e34*/ 	.word	0x00011e90


	//   ....[106]....
        /*0e38*/ 	.word	0x00011f10


	//   ....[107]....
        /*0e3c*/ 	.word	0x00011fa0


	//   ....[108]....
        /*0e40*/ 	.word	0x00012030


	//   ....[109]....
        /*0e44*/ 	.word	0x000120b0


	//   ....[110]....
        /*0e48*/ 	.word	0x00012100


	//   ....[111]....
        /*0e4c*/ 	.word	0x00012150


	//   ....[112]....
        /*0e50*/ 	.word	0x000121a0


	//   ....[113]....
        /*0e54*/ 	.word	0x000121f0


	//   ....[114]....
        /*0e58*/ 	.word	0x00012270


	//   ....[115]....
        /*0e5c*/ 	.word	0x00012300


	//   ....[116]....
        /*0e60*/ 	.word	0x00012390


	//   ....[117]....
        /*0e64*/ 	.word	0x00012440


	//   ....[118]....
        /*0e68*/ 	.word	0x000124c0


	//   ....[119]....
        /*0e6c*/ 	.word	0x00012550


	//   ....[120]....
        /*0e70*/ 	.word	0x000125d0


	//   ....[121]....
        /*0e74*/ 	.word	0x00012620


	//   ....[122]....
        /*0e78*/ 	.word	0x00012670


	//   ....[123]....
        /*0e7c*/ 	.word	0x000126c0


	//   ....[124]....
        /*0e80*/ 	.word	0x00012710


	//   ....[125]....
        /*0e84*/ 	.word	0x000127a0


	//   ....[126]....
        /*0e88*/ 	.word	0x00012830


	//   ....[127]....
        /*0e8c*/ 	.word	0x000128c0


	//   ....[128]....
        /*0e90*/ 	.word	0x00012940


	//   ....[129]....
        /*0e94*/ 	.word	0x00012990


	//   ....[130]....
        /*0e98*/ 	.word	0x000129e0


	//   ....[131]....
        /*0e9c*/ 	.word	0x00012a30


	//   ....[132]....
        /*0ea0*/ 	.word	0x00012a80


	//   ....[133]....
        /*0ea4*/ 	.word	0x00012b10


	//   ....[134]....
        /*0ea8*/ 	.word	0x00012ba0


	//   ....[135]....
        /*0eac*/ 	.word	0x00012c30


	//   ....[136]....
        /*0eb0*/ 	.word	0x00012cb0


	//   ....[137]....
        /*0eb4*/ 	.word	0x00012d00


	//   ....[138]....
        /*0eb8*/ 	.word	0x00012d50


	//   ....[139]....
        /*0ebc*/ 	.word	0x00012da0


	//   ....[140]....
        /*0ec0*/ 	.word	0x00012df0


	//   ....[141]....
        /*0ec4*/ 	.word	0x00012e80


	//   ....[142]....
        /*0ec8*/ 	.word	0x00012f10


	//   ....[143]....
        /*0ecc*/ 	.word	0x00012fa0


	//   ....[144]....
        /*0ed0*/ 	.word	0x00013020


	//   ....[145]....
        /*0ed4*/ 	.word	0x00013070


	//   ....[146]....
        /*0ed8*/ 	.word	0x000130c0


	//   ....[147]....
        /*0edc*/ 	.word	0x00013110


	//   ....[148]....
        /*0ee0*/ 	.word	0x00013160


	//   ....[149]....
        /*0ee4*/ 	.word	0x000131f0


	//   ....[150]....
        /*0ee8*/ 	.word	0x00013280


	//   ....[151]....
        /*0eec*/ 	.word	0x00013310


	//   ....[152]....
        /*0ef0*/ 	.word	0x00013390


	//   ....[153]....
        /*0ef4*/ 	.word	0x000133e0


	//   ....[154]....
        /*0ef8*/ 	.word	0x00013430


	//   ....[155]....
        /*0efc*/ 	.word	0x00013480


	//   ....[156]....
        /*0f00*/ 	.word	0x000134d0


	//   ....[157]....
        /*0f04*/ 	.word	0x00013550


	//   ....[158]....
        /*0f08*/ 	.word	0x000135e0


	//   ....[159]....
        /*0f0c*/ 	.word	0x00013670


	//   ....[160]....
        /*0f10*/ 	.word	0x00013720


	//   ....[161]....
        /*0f14*/ 	.word	0x000137a0


	//   ....[162]....
        /*0f18*/ 	.word	0x00013830


	//   ....[163]....
        /*0f1c*/ 	.word	0x000138b0


	//   ....[164]....
        /*0f20*/ 	.word	0x00013900


	//   ....[165]....
        /*0f24*/ 	.word	0x00013950


	//   ....[166]....
        /*0f28*/ 	.word	0x000139a0


	//   ....[167]....
        /*0f2c*/ 	.word	0x000139f0


	//   ....[168]....
        /*0f30*/ 	.word	0x00013a70


	//   ....[169]....
        /*0f34*/ 	.word	0x00013b00


	//   ....[170]....
        /*0f38*/ 	.word	0x00013b90


	//   ....[171]....
        /*0f3c*/ 	.word	0x00013c10


	//   ....[172]....
        /*0f40*/ 	.word	0x00013c60


	//   ....[173]....
        /*0f44*/ 	.word	0x00013cb0


	//   ....[174]....
        /*0f48*/ 	.word	0x00013d00


	//   ....[175]....
        /*0f4c*/ 	.word	0x00013d50


	//   ....[176]....
        /*0f50*/ 	.word	0x00013dd0


	//   ....[177]....
        /*0f54*/ 	.word	0x00013e60


	//   ....[178]....
        /*0f58*/ 	.word	0x00013ef0


	//   ....[179]....
        /*0f5c*/ 	.word	0x00013f70


	//   ....[180]....
        /*0f60*/ 	.word	0x00013fc0


	//   ....[181]....
        /*0f64*/ 	.word	0x00014010


	//   ....[182]....
        /*0f68*/ 	.word	0x00014060


	//   ....[183]....
        /*0f6c*/ 	.word	0x000140b0


	//   ....[184]....
        /*0f70*/ 	.word	0x00014130


	//   ....[185]....
        /*0f74*/ 	.word	0x000141c0


	//   ....[186]....
        /*0f78*/ 	.word	0x00014250


	//   ....[187]....
        /*0f7c*/ 	.word	0x000142d0


	//   ....[188]....
        /*0f80*/ 	.word	0x00014320


	//   ....[189]....
        /*0f84*/ 	.word	0x00014370


	//   ....[190]....
        /*0f88*/ 	.word	0x000143c0


	//   ....[191]....
        /*0f8c*/ 	.word	0x00014410


	//   ....[192]....
        /*0f90*/ 	.word	0x000144a0


	//   ....[193]....
        /*0f94*/ 	.word	0x00014530


	//   ....[194]....
        /*0f98*/ 	.word	0x000145c0


	//   ....[195]....
        /*0f9c*/ 	.word	0x00014640


	//   ....[196]....
        /*0fa0*/ 	.word	0x00014690


	//   ....[197]....
        /*0fa4*/ 	.word	0x000146e0


	//   ....[198]....
        /*0fa8*/ 	.word	0x00014730


	//   ....[199]....
        /*0fac*/ 	.word	0x00014780


	//   ....[200]....
        /*0fb0*/ 	.word	0x000147f0


	//   ....[201]....
        /*0fb4*/ 	.word	0x00014870


	//   ....[202]....
        /*0fb8*/ 	.word	0x000148f0


	//   ....[203]....
        /*0fbc*/ 	.word	0x000149a0


	//   ....[204]....
        /*0fc0*/ 	.word	0x00014a20


	//   ....[205]....
        /*0fc4*/ 	.word	0x00014ab0


	//   ....[206]....
        /*0fc8*/ 	.word	0x00014b30


	//   ....[207]....
        /*0fcc*/ 	.word	0x00014b80


	//   ....[208]....
        /*0fd0*/ 	.word	0x00014bd0


	//   ....[209]....
        /*0fd4*/ 	.word	0x00014c20


	//   ....[210]....
        /*0fd8*/ 	.word	0x00014c70


	//   ....[211]....
        /*0fdc*/ 	.word	0x00014d00


	//   ....[212]....
        /*0fe0*/ 	.word	0x00014d90


	//   ....[213]....
        /*0fe4*/ 	.word	0x00014e20


	//   ....[214]....
        /*0fe8*/ 	.word	0x00014ea0


	//   ....[215]....
        /*0fec*/ 	.word	0x00014ef0


	//   ....[216]....
        /*0ff0*/ 	.word	0x00014f40


	//   ....[217]....
        /*0ff4*/ 	.word	0x00014f90


	//   ....[218]....
        /*0ff8*/ 	.word	0x00014fe0


	//   ....[219]....
        /*0ffc*/ 	.word	0x00015070


	//   ....[220]....
        /*1000*/ 	.word	0x00015100


	//   ....[221]....
        /*1004*/ 	.word	0x00015190


	//   ....[222]....
        /*1008*/ 	.word	0x00015210


	//   ....[223]....
        /*100c*/ 	.word	0x00015260


	//   ....[224]....
        /*1010*/ 	.word	0x000152b0


	//   ....[225]....
        /*1014*/ 	.word	0x00015300


	//   ....[226]....
        /*1018*/ 	.word	0x00015350


	//   ....[227]....
        /*101c*/ 	.word	0x000153e0


	//   ....[228]....
        /*1020*/ 	.word	0x00015470


	//   ....[229]....
        /*1024*/ 	.word	0x00015500


	//   ....[230]....
        /*1028*/ 	.word	0x00015580


	//   ....[231]....
        /*102c*/ 	.word	0x000155d0


	//   ....[232]....
        /*1030*/ 	.word	0x00015620


	//   ....[233]....
        /*1034*/ 	.word	0x00015670


	//   ....[234]....
        /*1038*/ 	.word	0x000156c0


	//   ....[235]....
        /*103c*/ 	.word	0x00015750


	//   ....[236]....
        /*1040*/ 	.word	0x000157e0


	//   ....[237]....
        /*1044*/ 	.word	0x00015870


	//   ....[238]....
        /*1048*/ 	.word	0x000158f0


	//   ....[239]....
        /*104c*/ 	.word	0x00015940


	//   ....[240]....
        /*1050*/ 	.word	0x00015990


	//   ....[241]....
        /*1054*/ 	.word	0x000159e0


	//   ....[242]....
        /*1058*/ 	.word	0x00015a30


	//   ....[243]....
        /*105c*/ 	.word	0x00015aa0


	//----- nvinfo : EIATTR_VRC_CTA_INIT_COUNT
	.align		4
.L_158:
        /*1060*/ 	.byte	0x02, 0x4a
	.zero		1
	.zero		1


	//----- nvinfo : EIATTR_EXIT_INSTR_OFFSETS
	.align		4
        /*1064*/ 	.byte	0x04, 0x1c
        /*1066*/ 	.short	(.L_160 - .L_159)


	//   ....[0]....
.L_159:
        /*1068*/ 	.word	0x00001eb0


	//   ....[1]....
        /*106c*/ 	.word	0x00002170


	//   ....[2]....
        /*1070*/ 	.word	0x00002ef0


	//   ....[3]....
        /*1074*/ 	.word	0x000030c0


	//   ....[4]....
        /*1078*/ 	.word	0x00003200


	//   ....[5]....
        /*107c*/ 	.word	0x00003290


	//   ....[6]....
        /*1080*/ 	.word	0x00007270


	//   ....[7]....
        /*1084*/ 	.word	0x000074f0


	//   ....[8]....
        /*1088*/ 	.word	0x00008290


	//   ....[9]....
        /*108c*/ 	.word	0x00008480


	//   ....[10]....
        /*1090*/ 	.word	0x000085c0


	//   ....[11]....
        /*1094*/ 	.word	0x00008650


	//   ....[12]....
        /*1098*/ 	.word	0x00008670


	//   ....[13]....
        /*109c*/ 	.word	0x0000b910


	//   ....[14]....
        /*10a0*/ 	.word	0x0000b9f0


	//   ....[15]....
        /*10a4*/ 	.word	0x00010f10


	//   ....[16]....
        /*10a8*/ 	.word	0x00010ff0


	//----- nvinfo : EIATTR_MAX_THREADS
	.align		4
.L_160:
        /*10ac*/ 	.byte	0x04, 0x05
        /*10ae*/ 	.short	(.L_162 - .L_161)
.L_161:
        /*10b0*/ 	.word	0x00000100
        /*10b4*/ 	.word	0x00000001
        /*10b8*/ 	.word	0x00000001


	//----- nvinfo : EIATTR_CRS_STACK_SIZE
	.align		4
.L_162:
        /*10bc*/ 	.byte	0x04, 0x1e
        /*10be*/ 	.short	(.L_164 - .L_163)
.L_163:
        /*10c0*/ 	.word	0x00000000


	//----- nvinfo : EIATTR_CBANK_PARAM_SIZE
	.align		4
.L_164:
        /*10c4*/ 	.byte	0x03, 0x19
        /*10c6*/ 	.short	0x004c


	//----- nvinfo : EIATTR_PARAM_CBANK
	.align		4
        /*10c8*/ 	.byte	0x04, 0x0a
        /*10ca*/ 	.short	(.L_166 - .L_165)
	.align		4
.L_165:
        /*10cc*/ 	.word	index@(.nv.constant0._ZN6thrust24THRUST_300001_SM_1000_NS8cuda_cub4core6detail13_kernel_agentINS1_15__reduce_by_key16ReduceByKeyAgentINS0_10device_ptrIiEENS7_I5VoxelEES8_SA_N4cuda3std3__48equal_toIiEENSD_4plusIS9_EEPiiEEJS8_SA_S8_SA_SI_N3cub18CUB_300001_SM_100024ReduceByKeyScanTileStateIS9_iLb0EEESF_SH_iiEEEvDpT0_)
        /*10d0*/ 	.short	0x0380
        /*10d2*/ 	.short	0x004c


	//----- nvinfo : EIATTR_SW_WAR
	.align		4
.L_166:
        /*10d4*/ 	.byte	0x04, 0x36
        /*10d6*/ 	.short	(.L_168 - .L_167)
.L_167:
        /*10d8*/ 	.word	0x00000008
.L_168:


//--------------------- .nv.info._ZN6thrust24THRUST_300001_SM_1000_NS8cuda_cub4core6detail13_kernel_agentINS1_15__reduce_by_key9InitAgentIN3cub18CUB_300001_SM_100024ReduceByKeyScanTileStateI5VoxeliLb0EEEiPiEEJSB_iSC_EEEvDpT0_ --------------------------
	.section	.nv.info._ZN6thrust24THRUST_300001_SM_1000_NS8cuda_cub4core6detail13_kernel_agentINS1_15__reduce_by_key9InitAgentIN3cub18CUB_300001_SM_100024ReduceByKeyScanTileStateI5VoxeliLb0EEEiPiEEJSB_iSC_EEEvDpT0_,"",@"SHT_CUDA_INFO"
	.sectionflags	@""
	.align	4


	//----- nvinfo : EIATTR_CUDA_API_VERSION
	.align		4
        /*0000*/ 	.byte	0x04, 0x37
        /*0002*/ 	.short	(.L_170 - .L_169)
.L_169:
        /*0004*/ 	.word	0x00000082


	//----- nvinfo : EIATTR_KPARAM_INFO
	.align		4
.L_170:
        /*0008*/ 	.byte	0x04, 0x17
        /*000a*/ 	.short	(.L_172 - .L_171)
.L_171:
        /*000c*/ 	.word	0x00000000
        /*0010*/ 	.short	0x0002
        /*0012*/ 	.short	0x0020
        /*0014*/ 	.byte	0x00, 0xf5, 0x21, 0x00


	//----- nvinfo : EIATTR_KPARAM_INFO
	.align		4
.L_172:
        /*0018*/ 	.byte	0x04, 0x17
        /*001a*/ 	.short	(.L_174 - .L_173)
.L_173:
        /*001c*/ 	.word	0x00000000
        /*0020*/ 	.short	0x0001
        /*0022*/ 	.short	0x0018
        /*0024*/ 	.byte	0x00, 0xf0, 0x11, 0x00


	//----- nvinfo : EIATTR_KPARAM_INFO
	.align		4
.L_174:
        /*0028*/ 	.byte	0x04, 0x17
        /*002a*/ 	.short	(.L_176 - .L_175)
.L_175:
        /*002c*/ 	.word	0x00000000
        /*0030*/ 	.short	0x0000
        /*0032*/ 	.short	0x0000
        /*0034*/ 	.byte	0x00, 0xf0, 0x61, 0x00


	//----- nvinfo : EIATTR_SPARSE_MMA_MASK
	.align		4
.L_176:
        /*0038*/ 	.byte	0x03, 0x50
        /*003a*/ 	.short	0x0000


	//----- nvinfo : EIATTR_MAXREG_COUNT
	.align		4
        /*003c*/ 	.byte	0x03, 0x1b
        /*003e*/ 	.short	0x00ff


	//----- nvinfo : EIATTR_MERCURY_ISA_VERSION
	.align		4
        /*0040*/ 	.byte	0x03, 0x5f
        /*0042*/ 	.short	0x0101


	//----- nvinfo : EIATTR_VRC_CTA_INIT_COUNT
	.align		4
        /*0044*/ 	.byte	0x02, 0x4a
	.zero		1
	.zero		1


	//----- nvinfo : EIATTR_EXIT_INSTR_OFFSETS
	.align		4
        /*0048*/ 	.byte	0x04, 0x1c
        /*004a*/ 	.short	(.L_178 - .L_177)


	//   ....[0]....
.L_177:
        /*004c*/ 	.word	0x00000120


	//   ....[1]....
        /*0050*/ 	.word	0x00000150


	//----- nvinfo : EIATTR_MAX_THREADS
	.align		4
.L_178:
        /*0054*/ 	.byte	0x04, 0x05
        /*0056*/ 	.short	(.L_180 - .L_179)
.L_179:
        /*0058*/ 	.word	0x00000080
        /*005c*/ 	.word	0x00000001
        /*0060*/ 	.word	0x00000001


	//----- nvinfo : EIATTR_CBANK_PARAM_SIZE
	.align		4
.L_180:
        /*0064*/ 	.byte	0x03, 0x19
        /*0066*/ 	.short	0x0028


	//----- nvinfo : EIATTR_PARAM_CBANK
	.align		4
        /*0068*/ 	.byte	0x04, 0x0a
        /*006a*/ 	.short	(.L_182 - .L_181)
	.align		4
.L_181:
        /*006c*/ 	.word	index@(.nv.constant0._ZN6thrust24THRUST_300001_SM_1000_NS8cuda_cub4core6detail13_kernel_agentINS1_15__reduce_by_key9InitAgentIN3cub18CUB_300001_SM_100024ReduceByKeyScanTileStateI5VoxeliLb0EEEiPiEEJSB_iSC_EEEvDpT0_)
        /*0070*/ 	.short	0x0380
        /*0072*/ 	.short	0x0028


	//----- nvinfo : EIATTR_SW_WAR
	.align		4
.L_182:
        /*0074*/ 	.byte	0x04, 0x36
        /*0076*/ 	.short	(.L_184 - .L_183)
.L_183:
        /*0078*/ 	.word	0x00000008
.L_184:


//--------------------- .nv.callgraph             --------------------------
	.section	.nv.callgraph,"",@"SHT_CUDA_CALLGRAPH"
	.align	4
	.sectionentsize	8
	.align		4
        /*0000*/ 	.word	0x00000000
	.align		4
        /*0004*/ 	.word	0xffffffff
	.align		4
        /*0008*/ 	.word	0x00000000
	.align		4
        /*000c*/ 	.word	0xfffffffe
	.align		4
        /*0010*/ 	.word	0x00000000
	.align		4
        /*0014*/ 	.word	0xfffffffd
	.align		4
        /*0018*/ 	.word	0x00000000
	.align		4
        /*001c*/ 	.word	0xfffffffc


//--------------------- .nv.constant4             --------------------------
	.section	.nv.constant4,"a",@progbits
	.align	8
	.align		8
.nv.constant4:
        /*0000*/ 	.dword	_ZN34_INTERNAL_c1c96fdc_4_k_cu_45fdf2944cuda3std3__45__cpo5beginE
	.align		8
        /*0008*/ 	.dword	_ZN34_INTERNAL_c1c96fdc_4_k_cu_45fdf2944cuda3std3__45__cpo3endE
	.align		8
        /*0010*/ 	.dword	_ZN34_INTERNAL_c1c96fdc_4_k_cu_45fdf2944cuda3std3__45__cpo6cbeginE
	.align		8
        /*0018*/ 	.dword	_ZN34_INTERNAL_c1c96fdc_4_k_cu_45fdf2944cuda3std3__45__cpo4cendE
	.align		8
        /*0020*/ 	.dword	_ZN34_INTERNAL_c1c96fdc_4_k_cu_45fdf2944cuda3std3__45__cpo6rbeginE
	.align		8
        /*0028*/ 	.dword	_ZN34_INTERNAL_c1c96fdc_4_k_cu_45fdf2944cuda3std3__45__cpo4rendE
	.align		8
        /*0030*/ 	.dword	_ZN34_INTERNAL_c1c96fdc_4_k_cu_45fdf2944cuda3std3__45__cpo7crbeginE
	.align		8
        /*0038*/ 	.dword	_ZN34_INTERNAL_c1c96fdc_4_k_cu_45fdf2944cuda3std3__45__cpo5crendE
	.align		8
        /*0040*/ 	.dword	_ZN34_INTERNAL_c1c96fdc_4_k_cu_45fdf2944cuda3std3__436_GLOBAL__N__c1c96fdc_4_k_cu_45fdf2946ignoreE
	.align		8
        /*0048*/ 	.dword	_ZN34_INTERNAL_c1c96fdc_4_k_cu_45fdf2944cuda3std3__419piecewise_constructE
	.align		8
        /*0050*/ 	.dword	_ZN34_INTERNAL_c1c96fdc_4_k_cu_45fdf2944cuda3std3__48in_placeE
	.align		8
        /*0058*/ 	.dword	_ZN34_INTERNAL_c1c96fdc_4_k_cu_45fdf2944cuda3std3__420unreachable_sentinelE
	.align		8
        /*0060*/ 	.dword	_ZN34_INTERNAL_c1c96fdc_4_k_cu_45fdf2944cuda3std3__47nulloptE
	.align		8
        /*0068*/ 	.dword	_ZN34_INTERNAL_c1c96fdc_4_k_cu_45fdf2944cuda3std3__48unexpectE
	.align		8
        /*0070*/ 	.dword	_ZN34_INTERNAL_c1c96fdc_4_k_cu_45fdf2944cuda3std6ranges3__45__cpo4swapE
	.align		8
        /*0078*/ 	.dword	_ZN34_INTERNAL_c1c96fdc_4_k_cu_45fdf2944cuda3std6ranges3__45__cpo9iter_moveE
	.align		8
        /*0080*/ 	.dword	_ZN34_INTERNAL_c1c96fdc_4_k_cu_45fdf2944cuda3std6ranges3__45__cpo5beginE
	.align		8
        /*0088*/ 	.dword	_ZN34_INTERNAL_c1c96fdc_4_k_cu_45fdf2944cuda3std6ranges3__45__cpo3endE
	.align		8
        /*0090*/ 	.dword	_ZN34_INTERNAL_c1c96fdc_4_k_cu_45fdf2944cuda3std6ranges3__45__cpo6cbeginE
	.align		8
        /*0098*/ 	.dword	_ZN34_INTERNAL_c1c96fdc_4_k_cu_45fdf2944cuda3std6ranges3__45__cpo4cendE
	.align		8
        /*00a0*/ 	.dword	_ZN34_INTERNAL_c1c96fdc_4_k_cu_45fdf2944cuda3std6ranges3__45__cpo7advanceE
	.align		8
        /*00a8*/ 	.dword	_ZN34_INTERNAL_c1c96fdc_4_k_cu_45fdf2944cuda3std6ranges3__45__cpo9iter_swapE
	.align		8
        /*00b0*/ 	.dword	_ZN34_INTERNAL_c1c96fdc_4_k_cu_45fdf2944cuda3std6ranges3__45__cpo4nextE
	.align		8
        /*00b8*/ 	.dword	_ZN34_INTERNAL_c1c96fdc_4_k_cu_45fdf2944cuda3std6ranges3__45__cpo4prevE
	.align		8
        /*00c0*/ 	.dword	_ZN34_INTERNAL_c1c96fdc_4_k_cu_45fdf2944cuda3std6ranges3__45__cpo4dataE
	.align		8
        /*00c8*/ 	.dword	_ZN34_INTERNAL_c1c96fdc_4_k_cu_45fdf2944cuda3std6ranges3__45__cpo5cdataE
	.align		8
        /*00d0*/ 	.dword	_ZN34_INTERNAL_c1c96fdc_4_k_cu_45fdf2944cuda3std6ranges3__45__cpo4sizeE
	.align		8
        /*00d8*/ 	.dword	_ZN34_INTERNAL_c1c96fdc_4_k_cu_45fdf2944cuda3std6ranges3__45__cpo5ssizeE
	.align		8
        /*00e0*/ 	.dword	_ZN34_INTERNAL_c1c96fdc_4_k_cu_45fdf2944cuda3std6ranges3__45__cpo8distanceE
	.align		8
        /*00e8*/ 	.dword	_ZN34_INTERNAL_c1c96fdc_4_k_cu_45fdf2946thrust24THRUST_300001_SM_1000_NS8cuda_cub3parE
	.align		8
        /*00f0*/ 	.dword	_ZN34_INTERNAL_c1c96fdc_4_k_cu_45fdf2946thrust24THRUST_300001_SM_1000_NS8cuda_cub10par_nosyncE
	.align		8
        /*00f8*/ 	.dword	_ZN34_INTERNAL_c1c96fdc_4_k_cu_45fdf2946thrust24THRUST_300001_SM_1000_NS6system6detail10sequential3seqE
	.align		8
        /*0100*/ 	.dword	_ZN34_INTERNAL_c1c96fdc_4_k_cu_45fdf2946thrust24THRUST_300001_SM_1000_NS6system3cpp3parE
	.align		8
        /*0108*/ 	.dword	_ZN34_INTERNAL_c1c96fdc_4_k_cu_45fdf2946thrust24THRUST_300001_SM_1000_NS12placeholders2_1E
	.align		8
        /*0110*/ 	.dword	_ZN34_INTERNAL_c1c96fdc_4_k_cu_45fdf2946thrust24THRUST_300001_SM_1000_NS12placeholders2_2E
	.align		8
        /*0118*/ 	.dword	_ZN34_INTERNAL_c1c96fdc_4_k_cu_45fdf2946thrust24THRUST_300001_SM_1000_NS12placeholders2_3E
	.align		8
        /*0120*/ 	.dword	_ZN34_INTERNAL_c1c96fdc_4_k_cu_45fdf2946thrust24THRUST_300001_SM_1000_NS12placeholders2_4E
	.align		8
        /*0128*/ 	.dword	_ZN34_INTERNAL_c1c96fdc_4_k_cu_45fdf2946thrust24THRUST_300001_SM_1000_NS12placeholders2_5E
	.align		8
        /*0130*/ 	.dword	_ZN34_INTERNAL_c1c96fdc_4_k_cu_45fdf2946thrust24THRUST_300001_SM_1000_NS12placeholders2_6E
	.align		8
        /*0138*/ 	.dword	_ZN34_INTERNAL_c1c96fdc_4_k_cu_45fdf2946thrust24THRUST_300001_SM_1000_NS12placeholders2_7E
	.align		8
        /*0140*/ 	.dword	_ZN34_INTERNAL_c1c96fdc_4_k_cu_45fdf2946thrust24THRUST_300001_SM_1000_NS12placeholders2_8E
	.align		8
        /*0148*/ 	.dword	_ZN34_INTERNAL_c1c96fdc_4_k_cu_45fdf2946thrust24THRUST_300001_SM_1000_NS12placeholders2_9E
	.align		8
        /*0150*/ 	.dword	_ZN34_INTERNAL_c1c96fdc_4_k_cu_45fdf2946thrust24THRUST_300001_SM_1000_NS12placeholders3_10E
	.align		8
        /*0158*/ 	.dword	_ZN34_INTERNAL_c1c96fdc_4_k_cu_45fdf2946thrust24THRUST_300001_SM_1000_NS3seqE
	.align		8
        /*0160*/ 	.dword	_ZN34_INTERNAL_c1c96fdc_4_k_cu_45fdf2946thrust24THRUST_300001_SM_1000_NS6deviceE


//--------------------- .text._ZN3cub18CUB_300001_SM_10006detail11EmptyKernelIvEEvv --------------------------
	.section	.text._ZN3cub18CUB_300001_SM_10006detail11EmptyKernelIvEEvv,"ax",@progbits
	.align	128
        .global         _ZN3cub18CUB_300001_SM_10006detail11EmptyKernelIvEEvv
        .type           _ZN3cub18CUB_300001_SM_10006detail11EmptyKernelIvEEvv,@function
        .size           _ZN3cub18CUB_300001_SM_10006detail11EmptyKernelIvEEvv,(.L_x_911 - _ZN3cub18CUB_300001_SM_10006detail11EmptyKernelIvEEvv)
        .other          _ZN3cub18CUB_300001_SM_10006detail11EmptyKernelIvEEvv,@"STO_CUDA_ENTRY STV_DEFAULT"
_ZN3cub18CUB_300001_SM_10006detail11EmptyKernelIvEEvv:
.text._ZN3cub18CUB_300001_SM_10006detail11EmptyKernelIvEEvv:
[----:B------:R-:W-:Y:S01]  /*0000*/  LDC R1, c[0x0][0x37c] ;  /* 0x0000df00ff017b82 */ /* 0x000fe20000000800 */
[----:B------:R-:W-:Y:S05]  /*0010*/  EXIT ;  /* 0x000000000000794d */ /* 0x000fea0003800000 */
.L_x_0:
[----:B------:R-:W-:-:S00]  /*0020*/  BRA `(.L_x_0) ;  /* 0xfffffffc00fc7947 */ /* 0x000fc0000383ffff */
[----:B------:R-:W-:-:S00]  /*0030*/  NOP ;  /* 0x0000000000007918 */ /* 0x000fc00000000000 */
        /* <DEDUP_REMOVED lines=12> */
.L_x_911:


//--------------------- .text._ZN6thrust24THRUST_300001_SM_1000_NS8cuda_cub4core6detail13_kernel_agentINS1_15__reduce_by_key16ReduceByKeyAgentINS0_10device_ptrIiEENS7_I5VoxelEES8_SA_N4cuda3std3__48equal_toIiEENSD_4plusIS9_EEPllEEJS8_SA_S8_SA_SI_N3cub18CUB_300001_SM_100024ReduceByKeyScanTileStateIS9_lLb0EEESF_SH_llEEEvDpT0_ --------------------------
	.section	.text._ZN6thrust24THRUST_300001_SM_1000_NS8cuda_cub4core6detail13_kernel_agentINS1_15__reduce_by_key16ReduceByKeyAgentINS0_10device_ptrIiEENS7_I5VoxelEES8_SA_N4cuda3std3__48equal_toIiEENSD_4plusIS9_EEPllEEJS8_SA_S8_SA_SI_N3cub18CUB_300001_SM_100024ReduceByKeyScanTileStateIS9_lLb0EEESF_SH_llEEEvDpT0_,"ax",@progbits
	.align	128
        .global         _ZN6thrust24THRUST_300001_SM_1000_NS8cuda_cub4core6detail13_kernel_agentINS1_15__reduce_by_key16ReduceByKeyAgentINS0_10device_ptrIiEENS7_I5VoxelEES8_SA_N4cuda3std3__48equal_toIiEENSD_4plusIS9_EEPllEEJS8_SA_S8_SA_SI_N3cub18CUB_300001_SM_100024ReduceByKeyScanTileStateIS9_lLb0EEESF_SH_llEEEvDpT0_
        .type           _ZN6thrust24THRUST_300001_SM_1000_NS8cuda_cub4core6detail13_kernel_agentINS1_15__reduce_by_key16ReduceByKeyAgentINS0_10device_ptrIiEENS7_I5VoxelEES8_SA_N4cuda3std3__48equal_toIiEENSD_4plusIS9_EEPllEEJS8_SA_S8_SA_SI_N3cub18CUB_300001_SM_100024ReduceByKeyScanTileStateIS9_lLb0EEESF_SH_llEEEvDpT0_,@function
        .size           _ZN6thrust24THRUST_300001_SM_1000_NS8cuda_cub4core6detail13_kernel_agentINS1_15__reduce_by_key16ReduceByKeyAgentINS0_10device_ptrIiEENS7_I5VoxelEES8_SA_N4cuda3std3__48equal_toIiEENSD_4plusIS9_EEPllEEJS8_SA_S8_SA_SI_N3cub18CUB_300001_SM_100024ReduceByKeyScanTileStateIS9_lLb0EEESF_SH_llEEEvDpT0_,(.L_x_912 - _ZN6thrust24THRUST_300001_SM_1000_NS8cuda_cub4core6detail13_kernel_agentINS1_15__reduce_by_key16ReduceByKeyAgentINS0_10device_ptrIiEENS7_I5VoxelEES8_SA_N4cuda3std3__48equal_toIiEENSD_4plusIS9_EEPllEEJS8_SA_S8_SA_SI_N3cub18CUB_300001_SM_100024ReduceByKeyScanTileStateIS9_lLb0EEESF_SH_llEEEvDpT0_)
        .other          _ZN6thrust24THRUST_300001_SM_1000_NS8cuda_cub4core6detail13_kernel_agentINS1_15__reduce_by_key16ReduceByKeyAgentINS0_10device_ptrIiEENS7_I5VoxelEES8_SA_N4cuda3std3__48equal_toIiEENSD_4plusIS9_EEPllEEJS8_SA_S8_SA_SI_N3cub18CUB_300001_SM_100024ReduceByKeyScanTileStateIS9_lLb0EEESF_SH_llEEEvDpT0_,@"STO_CUDA_ENTRY STV_DEFAULT"
_ZN6thrust24THRUST_300001_SM_1000_NS8cuda_cub4core6detail13_kernel_agentINS1_15__reduce_by_key16ReduceByKeyAgentINS0_10device_ptrIiEENS7_I5VoxelEES8_SA_N4cuda3std3__48equal_toIiEENSD_4plusIS9_EEPllEEJS8_SA_S8_SA_SI_N3cub18CUB_300001_SM_100024ReduceByKeyScanTileStateIS9_lLb0EEESF_SH_llEEEvDpT0_:
.text._ZN6thrust24THRUST_300001_SM_1000_NS8cuda_cub4core6detail13_kernel_agentINS1_15__reduce_by_key16ReduceByKeyAgentINS0_10device_ptrIiEENS7_I5VoxelEES8_SA_N4cuda3std3__48equal_toIiEENSD_4plusIS9_EEPllEEJS8_SA_S8_SA_SI_N3cub18CUB_300001_SM_100024ReduceByKeyScanTileStateIS9_lLb0EEESF_SH_llEEEvDpT0_:
[----:B------:R-:W-:Y:S08]  /*0000*/  LDC R1, c[0x0][0x37c] ;  /* 0x0000df00ff017b82 */ /* 0x000ff00000000800 */
[----:B------:R-:W0:Y:S01]  /*0010*/  S2UR UR15, SR_CTAID.X ;  /* 0x00000000000f79c3 */ /* 0x000e220000002500 */
[----:B------:R-:W1:Y:S01]  /*0020*/  LDCU.64 UR10, c[0x0][0x3c8] ;  /* 0x00007900ff0a77ac */ /* 0x000e620008000a00 */
[----:B------:R-:W2:Y:S01]  /*0030*/  LDCU.64 UR12, c[0x0][0x358] ;  /* 0x00006b00ff0c77ac */ /* 0x000ea20008000a00 */
[----:B0-----:R-:W-:-:S04]  /*0040*/  UIMAD.WIDE.U32 UR6, UR15, 0x300, URZ ;  /* 0x000003000f0678a5 */ /* 0x001fc8000f8e00ff */
[----:B-1----:R-:W-:-:S04]  /*0050*/  UIADD3 UR14, UP0, UPT, -UR6, UR10, URZ ;  /* 0x0000000a060e7290 */ /* 0x002fc8000ff1e1ff */
[----:B------:R-:W-:Y:S02]  /*0060*/  UIADD3.X UR5, UPT, UPT, ~UR7, UR11, URZ, UP0, !UPT ;  /* 0x0000000b07057290 */ /* 0x000fe400087fe5ff */
[----:B------:R-:W-:-:S04]  /*0070*/  UISETP.GE.U32.AND UP0, UPT, UR14, 0x301, UPT ;  /* 0x000003010e00788c */ /* 0x000fc8000bf06070 */
[----:B------:R-:W-:-:S09]  /*0080*/  UISETP.GE.AND.EX UP0, UPT, UR5, URZ, UPT, UP0 ;  /* 0x000000ff0500728c */ /* 0x000fd2000bf06300 */
[----:B--2---:R-:W-:Y:S05]  /*0090*/  BRA.U !UP0, `(.L_x_1) ;  /* 0x0000007508e07547 */ /* 0x004fea000b800000 */
[----:B------:R-:W-:-:S09]  /*00a0*/  UISETP.NE.AND UP0, UPT, UR15, URZ, UPT ;  /* 0x000000ff0f00728c */ /* 0x000fd2000bf05270 */
[----:B------:R-:W-:Y:S05]  /*00b0*/  BRA.U UP0, `(.L_x_2) ;  /* 0x0000002900f47547 */ /* 0x000fea000b800000 */
[----:B------:R-:W0:Y:S01]  /*00c0*/  S2R R76, SR_TID.X ;  /* 0x00000000004c7919 */ /* 0x000e220000002100 */
[----:B------:R-:W1:Y:S01]  /*00d0*/  LDCU.64 UR4, c[0x0][0x380] ;  /* 0x00007000ff0477ac */ /* 0x000e620008000a00 */
[----:B------:R-:W2:Y:S01]  /*00e0*/  LDC.64 R4, c[0x0][0x388] ;  /* 0x0000e200ff047b82 */ /* 0x000ea20000000a00 */
[C---:B0-----:R-:W-:Y:S02]  /*00f0*/  LOP3.LUT R0, R76.reuse, 0x1f, RZ, 0xc0, !PT ;  /* 0x0000001f4c007812 */ /* 0x041fe400078ec0ff */
[----:B------:R-:W-:-:S05]  /*0100*/  LOP3.LUT R3, R76, 0x3e0, RZ, 0xc0, !PT ;  /* 0x000003e04c037812 */ /* 0x000fca00078ec0ff */
[----:B------:R-:W-:-:S05]  /*0110*/  IMAD R0, R3, 0x3, R0 ;  /* 0x0000000303007824 */ /* 0x000fca00078e0200 */
[----:B------:R-:W-:-:S05]  /*0120*/  IADD3 R9, P0, PT, R0, UR6, RZ ;  /* 0x0000000600097c10 */ /* 0x000fca000ff1e0ff */
[----:B------:R-:W-:Y:S01]  /*0130*/  IMAD.X R0, RZ, RZ, UR7, P0 ;  /* 0x00000007ff007e24 */ /* 0x000fe200080e06ff */
[----:B-1----:R-:W-:-:S04]  /*0140*/  LEA R2, P0, R9, UR4, 0x2 ;  /* 0x0000000409027c11 */ /* 0x002fc8000f8010ff */
[----:B------:R-:W-:-:S05]  /*0150*/  LEA.HI.X R3, R9, UR5, R0, 0x2, P0 ;  /* 0x0000000509037c11 */ /* 0x000fca00080f1400 */
[----:B------:R-:W3:Y:S04]  /*0160*/  LDG.E.CONSTANT R6, desc[UR12][R2.64] ;  /* 0x0000000c02067981 */ /* 0x000ee8000c1e9900 */
[----:B------:R-:W4:Y:S04]  /*0170*/  LDG.E.CONSTANT R7, desc[UR12][R2.64+0x80] ;  /* 0x0000800c02077981 */ /* 0x000f28000c1e9900 */
[----:B------:R0:W5:Y:S01]  /*0180*/  LDG.E.CONSTANT R16, desc[UR12][R2.64+0x100] ;  /* 0x0001000c02107981 */ /* 0x000162000c1e9900 */
[----:B--2---:R-:W-:-:S04]  /*0190*/  IMAD.WIDE.U32 R4, R9, 0x18, R4 ;  /* 0x0000001809047825 */ /* 0x004fc800078e0004 */
[----:B------:R-:W-:-:S04]  /*01a0*/  IMAD R9, R0, 0x18, RZ ;  /* 0x0000001800097824 */ /* 0x000fc800078e02ff */
[----:B------:R-:W-:-:S05]  /*01b0*/  IMAD.IADD R5, R5, 0x1, R9 ;  /* 0x0000000105057824 */ /* 0x000fca00078e0209 */
[----:B------:R-:W2:Y:S04]  /*01c0*/  LDG.E.64.CONSTANT R8, desc[UR12][R4.64] ;  /* 0x0000000c04087981 */ /* 0x000ea8000c1e9b00 */
[----:B------:R-:W2:Y:S04]  /*01d0*/  LDG.E.64.CONSTANT R10, desc[UR12][R4.64+0x8] ;  /* 0x0000080c040a7981 */ /* 0x000ea8000c1e9b00 */
[----:B------:R-:W2:Y:S04]  /*01e0*/  LDG.E.64.CONSTANT R12, desc[UR12][R4.64+0x10] ;  /* 0x0000100c040c7981 */ /* 0x000ea8000c1e9b00 */
[----:B------:R-:W2:Y:S04]  /*01f0*/  LDG.E.64.CONSTANT R14, desc[UR12][R4.64+0x300] ;  /* 0x0003000c040e7981 */ /* 0x000ea8000c1e9b00 */
[----:B------:R-:W2:Y:S04]  /*0200*/  LDG.E.64.CONSTANT R18, desc[UR12][R4.64+0x308] ;  /* 0x0003080c04127981 */ /* 0x000ea8000c1e9b00 */
[----:B------:R-:W2:Y:S04]  /*0210*/  LDG.E.64.CONSTANT R20, desc[UR12][R4.64+0x310] ;  /* 0x0003100c04147981 */ /* 0x000ea8000c1e9b00 */
[----:B------:R-:W2:Y:S04]  /*0220*/  LDG.E.64.CONSTANT R22, desc[UR12][R4.64+0x600] ;  /* 0x0006000c04167981 */ /* 0x000ea8000c1e9b00 */
[----:B------:R-:W2:Y:S04]  /*0230*/  LDG.E.64.CONSTANT R24, desc[UR12][R4.64+0x608] ;  /* 0x0006080c04187981 */ /* 0x000ea8000c1e9b00 */
[----:B------:R1:W2:Y:S01]  /*0240*/  LDG.E.64.CONSTANT R26, desc[UR12][R4.64+0x610] ;  /* 0x0006100c041a7981 */ /* 0x0002a2000c1e9b00 */
[----:B------:R-:W0:Y:S01]  /*0250*/  S2UR UR5, SR_CgaCtaId ;  /* 0x00000000000579c3 */ /* 0x000e220000008800 */
[----:B------:R-:W-:Y:S01]  /*0260*/  SHF.R.U32.HI R75, RZ, 0x5, R76 ;  /* 0x00000005ff4b7819 */ /* 0x000fe2000001164c */
[----:B------:R-:W-:Y:S01]  /*0270*/  UMOV UR4, 0x400 ;  /* 0x0000040000047882 */ /* 0x000fe20000000000 */
[----:B------:R-:W1:Y:S01]  /*0280*/  S2R R77, SR_LANEID ;  /* 0x00000000004d7919 */ /* 0x000e620000000000 */
[----:B------:R-:W-:Y:S01]  /*0290*/  ISETP.NE.AND P1, PT, R76, RZ, PT ;  /* 0x000000ff4c00720c */ /* 0x000fe20003f25270 */
[----:B------:R-:W-:Y:S01]  /*02a0*/  BSSY.RECONVERGENT B0, `(.L_x_3) ;  /* 0x00001ad000007945 */ /* 0x000fe20003800200 */
[----:B0-----:R-:W-:-:S03]  /*02b0*/  ULEA UR5, UR5, UR4, 0x18 ;  /* 0x0000000405057291 */ /* 0x001fc6000f8ec0ff */
[----:B------:R-:W-:Y:S01]  /*02c0*/  UMOV UR4, URZ ;  /* 0x000000ff00047c82 */ /* 0x000fe20008000000 */
[----:B-1----:R-:W-:-:S04]  /*02d0*/  IMAD R0, R75, 0x60, R77 ;  /* 0x000000604b007824 */ /* 0x002fc800078e024d */
[----:B------:R-:W-:Y:S01]  /*02e0*/  IMAD R2, R77, 0x2, R0 ;  /* 0x000000024d027824 */ /* 0x000fe200078e0200 */
[----:B------:R-:W-:-:S05]  /*02f0*/  LEA R3, R0, UR5, 0x2 ;  /* 0x0000000500037c11 */ /* 0x000fca000f8e10ff */
[--C-:B------:R-:W-:Y:S02]  /*0300*/  IMAD R17, R77, 0x8, R3.reuse ;  /* 0x000000084d117824 */ /* 0x100fe400078e0203 */
[----:B------:R-:W-:Y:S02]  /*0310*/  IMAD R5, R0, 0x14, R3 ;  /* 0x0000001400057824 */ /* 0x000fe400078e0203 */
[----:B------:R-:W-:Y:S01]  /*0320*/  IMAD R28, R2, 0x14, R17 ;  /* 0x00000014021c7824 */ /* 0x000fe200078e0211 */
[----:B---3--:R-:W-:Y:S04]  /*0330*/  STS [R3], R6 ;  /* 0x0000000603007388 */ /* 0x008fe80000000800 */
[----:B----4-:R-:W-:Y:S04]  /*0340*/  STS [R3+0x80], R7 ;  /* 0x0000800703007388 */ /* 0x010fe80000000800 */
[----:B-----5:R0:W-:Y:S01]  /*0350*/  STS [R3+0x100], R16 ;  /* 0x0001001003007388 */ /* 0x0201e20000000800 */
[----:B------:R-:W-:-:S03]  /*0360*/  NOP ;  /* 0x0000000000007918 */ /* 0x000fc60000000000 */
[----:B------:R-:W-:Y:S01]  /*0370*/  LDS R0, [R17] ;  /* 0x0000000011007984 */ /* 0x000fe20000000800 */
[----:B0-----:R-:W-:-:S03]  /*0380*/  LEA R3, R76, UR5, 0x2 ;  /* 0x000000054c037c11 */ /* 0x001fc6000f8e10ff */
[----:B------:R-:W0:Y:S04]  /*0390*/  LDS R2, [R17+0x4] ;  /* 0x0000040011027984 */ /* 0x000e280000000800 */
[----:B------:R-:W1:Y:S01]  /*03a0*/  LDS R60, [R17+0x8] ;  /* 0x00000800113c7984 */ /* 0x000e620000000800 */
[----:B------:R-:W-:Y:S06]  /*03b0*/  BAR.SYNC.DEFER_BLOCKING 0x0 ;  /* 0x0000000000007b1d */ /* 0x000fec0000010000 */
[----:B--2---:R-:W-:Y:S04]  /*03c0*/  STS.64 [R5], R8 ;  /* 0x0000000805007388 */ /* 0x004fe80000000a00 */
[----:B------:R-:W-:Y:S04]  /*03d0*/  STS.64 [R5+0x8], R10 ;  /* 0x0000080a05007388 */ /* 0x000fe80000000a00 */
[----:B------:R-:W-:Y:S01]  /*03e0*/  STS.64 [R5+0x10], R12 ;  /* 0x0000100c05007388 */ /* 0x000fe20000000a00 */
[----:B0-----:R-:W-:-:S03]  /*03f0*/  ISETP.NE.AND P2, PT, R0, R2, PT ;  /* 0x000000020000720c */ /* 0x001fc60003f45270 */
[----:B------:R-:W-:Y:S01]  /*0400*/  STS.64 [R5+0x300], R14 ;  /* 0x0003000e05007388 */ /* 0x000fe20000000a00 */
[----:B-1----:R-:W-:Y:S02]  /*0410*/  ISETP.NE.AND P3, PT, R2, R60, PT ;  /* 0x0000003c0200720c */ /* 0x002fe40003f65270 */
[----:B------:R-:W-:Y:S01]  /*0420*/  SEL R72, RZ, 0x1, !P2 ;  /* 0x00000001ff487807 */ /* 0x000fe20005000000 */
[----:B------:R-:W-:Y:S01]  /*0430*/  STS.64 [R5+0x308], R18 ;  /* 0x0003081205007388 */ /* 0x000fe20000000a00 */
[----:B------:R-:W-:-:S03]  /*0440*/  SEL R71, RZ, 0x1, !P3 ;  /* 0x00000001ff477807 */ /* 0x000fc60005800000 */
[----:B------:R-:W-:Y:S04]  /*0450*/  STS.64 [R5+0x310], R20 ;  /* 0x0003101405007388 */ /* 0x000fe80000000a00 */
[----:B------:R-:W-:Y:S04]  /*0460*/  STS.64 [R5+0x600], R22 ;  /* 0x0006001605007388 */ /* 0x000fe80000000a00 */
[----:B------:R-:W-:Y:S04]  /*0470*/  STS.64 [R5+0x608], R24 ;  /* 0x0006081805007388 */ /* 0x000fe80000000a00 */
[----:B------:R-:W-:Y:S01]  /*0480*/  STS.64 [R5+0x610], R26 ;  /* 0x0006101a05007388 */ /* 0x000fe20000000a00 */
[----:B------:R-:W-:-:S03]  /*0490*/  NOP ;  /* 0x0000000000007918 */ /* 0x000fc60000000000 */
[----:B------:R-:W-:Y:S04]  /*04a0*/  LDS.64 R6, [R28+0x20] ;  /* 0x000020001c067984 */ /* 0x000fe80000000a00 */
[----:B------:R-:W0:Y:S04]  /*04b0*/  LDS.64 R16, [R28+0x8] ;  /* 0x000008001c107984 */ /* 0x000e280000000a00 */
[----:B------:R-:W-:Y:S04]  /*04c0*/  LDS.64 R8, [R28] ;  /* 0x000000001c087984 */ /* 0x000fe80000000a00 */
[----:B------:R-:W1:Y:S04]  /*04d0*/  LDS.64 R10, [R28+0x18] ;  /* 0x000018001c0a7984 */ /* 0x000e680000000a00 */
[----:B------:R-:W-:Y:S04]  /*04e0*/  LDS.64 R12, [R28+0x28] ;  /* 0x000028001c0c7984 */ /* 0x000fe80000000a00 */
[----:B------:R-:W2:Y:S04]  /*04f0*/  LDS.64 R18, [R28+0x10] ;  /* 0x000010001c127984 */ /* 0x000ea80000000a00 */
[----:B------:R-:W3:Y:S04]  /*0500*/  LDS.64 R58, [R28+0x38] ;  /* 0x000038001c3a7984 */ /* 0x000ee80000000a00 */
[----:B------:R-:W4:Y:S04]  /*0510*/  LDS.64 R14, [R28+0x30] ;  /* 0x000030001c0e7984 */ /* 0x000f280000000a00 */
[----:B------:R-:W5:Y:S01]  /*0520*/  LDS.64 R20, [R28+0x40] ;  /* 0x000040001c147984 */ /* 0x000f620000000a00 */
[----:B------:R-:W-:Y:S06]  /*0530*/  BAR.SYNC.DEFER_BLOCKING 0x0 ;  /* 0x0000000000007b1d */ /* 0x000fec0000010000 */
[----:B0-----:R-:W-:-:S02]  /*0540*/  DADD R22, R6, R16 ;  /* 0x0000000006167229 */ /* 0x001fc40000000010 */
[----:B-1----:R-:W-:-:S08]  /*0550*/  DADD R4, R10, R8 ;  /* 0x000000000a047229 */ /* 0x002fd00000000008 */
[----:B------:R-:W-:Y:S02]  /*0560*/  FSEL R26, R6, R22, P2 ;  /* 0x00000016061a7208 */ /* 0x000fe40001000000 */
[----:B------:R-:W-:Y:S01]  /*0570*/  FSEL R27, R7, R23, P2 ;  /* 0x00000017071b7208 */ /* 0x000fe20001000000 */
[----:B------:R-:W-:Y:S01]  /*0580*/  STS [R3+0x5a8], R60 ;  /* 0x0005a83c03007388 */ /* 0x000fe20000000800 */
[----:B--2---:R-:W-:Y:S01]  /*0590*/  DADD R22, R12, R18 ;  /* 0x000000000c167229 */ /* 0x004fe20000000012 */
[----:B------:R-:W-:Y:S01]  /*05a0*/  FSEL R24, R10, R4, P2 ;  /* 0x000000040a187208 */ /* 0x000fe20001000000 */
[----:B------:R-:W-:Y:S01]  /*05b0*/  BAR.SYNC.DEFER_BLOCKING 0x0 ;  /* 0x0000000000007b1d */ /* 0x000fe20000010000 */
[----:B------:R-:W-:-:S05]  /*05c0*/  FSEL R25, R11, R5, P2 ;  /* 0x000000050b197208 */ /* 0x000fca0001000000 */
[----:B---3--:R-:W-:Y:S02]  /*05d0*/  DADD R26, R58, R26 ;  /* 0x000000003a1a7229 */ /* 0x008fe4000000001a */
[----:B------:R-:W-:Y:S01]  /*05e0*/  FSEL R22, R12, R22, P2 ;  /* 0x000000160c167208 */ /* 0x000fe20001000000 */
[----:B----4-:R-:W-:Y:S01]  /*05f0*/  DADD R24, R14, R24 ;  /* 0x000000000e187229 */ /* 0x010fe20000000018 */
[----:B------:R-:W-:-:S06]  /*0600*/  FSEL R23, R13, R23, P2 ;  /* 0x000000170d177208 */ /* 0x000fcc0001000000 */
[----:B-----5:R-:W-:Y:S01]  /*0610*/  DADD R22, R20, R22 ;  /* 0x0000000014167229 */ /* 0x020fe20000000016 */
[----:B------:R-:W-:Y:S02]  /*0620*/  FSEL R5, R58, R26, P3 ;  /* 0x0000001a3a057208 */ /* 0x000fe40001800000 */
[----:B------:R-:W-:Y:S02]  /*0630*/  FSEL R58, R59, R27, P3 ;  /* 0x0000001b3b3a7208 */ /* 0x000fe40001800000 */
[----:B------:R-:W-:Y:S02]  /*0640*/  FSEL R59, R14, R24, P3 ;  /* 0x000000180e3b7208 */ /* 0x000fe40001800000 */
[----:B------:R-:W-:Y:S01]  /*0650*/  FSEL R4, R15, R25, P3 ;  /* 0x000000190f047208 */ /* 0x000fe20001800000 */
[----:B------:R-:W-:Y:S02]  /*0660*/  SHFL.UP PT, R24, R5, 0x1, RZ ;  /* 0x0420000005187989 */ /* 0x000fe400000e00ff */
[----:B------:R-:W-:Y:S01]  /*0670*/  FSEL R50, R20, R22, P3 ;  /* 0x0000001614327208 */ /* 0x000fe20001800000 */
[----:B------:R-:W-:Y:S01]  /*0680*/  IMAD.MOV.U32 R22, RZ, RZ, R5 ;  /* 0x000000ffff167224 */ /* 0x000fe200078e0005 */
[----:B------:R0:W-:Y:S01]  /*0690*/  @P1 LDS R63, [R3+0x5a4] ;  /* 0x0005a400033f1984 */ /* 0x0001e20000000800 */
[----:B------:R-:W-:Y:S01]  /*06a0*/  FSEL R61, R21, R23, P3 ;  /* 0x00000017153d7208 */ /* 0x000fe20001800000 */
[----:B------:R-:W-:Y:S01]  /*06b0*/  IMAD.MOV.U32 R23, RZ, RZ, R58 ;  /* 0x000000ffff177224 */ /* 0x000fe200078e003a */
[----:B------:R-:W-:Y:S01]  /*06c0*/  ISETP.GE.AND P3, PT, R77, 0x1, PT ;  /* 0x000000014d00780c */ /* 0x000fe20003f66270 */
[----:B------:R-:W1:Y:S02]  /*06d0*/  SHFL.UP PT, R25, R58, 0x1, RZ ;  /* 0x042000003a197989 */ /* 0x000e6400000e00ff */
[----:B------:R-:W-:-:S02]  /*06e0*/  IMAD.MOV.U32 R51, RZ, RZ, R61 ;  /* 0x000000ffff337224 */ /* 0x000fc400078e003d */
[----:B------:R-:W-:Y:S01]  /*06f0*/  SHFL.UP PT, R14, R59, 0x1, RZ ;  /* 0x042000003b0e7989 */ /* 0x000fe200000e00ff */
[----:B0-----:R-:W-:-:S03]  /*0700*/  IMAD.MOV.U32 R3, RZ, RZ, RZ ;  /* 0x000000ffff037224 */ /* 0x001fc600078e00ff */
[----:B------:R-:W0:Y:S04]  /*0710*/  SHFL.UP PT, R15, R4, 0x1, RZ ;  /* 0x04200000040f7989 */ /* 0x000e2800000e00ff */
[----:B------:R-:W-:Y:S04]  /*0720*/  SHFL.UP PT, R20, R50, 0x1, RZ ;  /* 0x0420000032147989 */ /* 0x000fe800000e00ff */
[----:B------:R-:W2:Y:S01]  /*0730*/  SHFL.UP PT, R21, R61, 0x1, RZ ;  /* 0x042000003d157989 */ /* 0x000ea200000e00ff */
[----:B-1----:R-:W-:Y:S01]  /*0740*/  DADD R24, R24, R22 ;  /* 0x0000000018187229 */ /* 0x002fe20000000016 */
[----:B------:R-:W-:-:S02]  /*0750*/  IMAD.MOV.U32 R22, RZ, RZ, R59 ;  /* 0x000000ffff167224 */ /* 0x000fc400078e003b */
[----:B------:R-:W-:-:S06]  /*0760*/  IMAD.MOV.U32 R23, RZ, RZ, R4 ;  /* 0x000000ffff177224 */ /* 0x000fcc00078e0004 */
[----:B0-----:R-:W-:Y:S01]  /*0770*/  DADD R14, R14, R22 ;  /* 0x000000000e0e7229 */ /* 0x001fe20000000016 */
[----:B------:R-:W-:-:S04]  /*0780*/  @P1 ISETP.NE.AND P0, PT, R63, R0, PT ;  /* 0x000000003f00120c */ /* 0x000fc80003f05270 */
[----:B------:R-:W-:Y:S01]  /*0790*/  @P1 SEL R3, RZ, 0x1, !P0 ;  /* 0x00000001ff031807 */ /* 0x000fe20004000000 */
[----:B--2---:R-:W-:-:S03]  /*07a0*/  DADD R20, R20, R50 ;  /* 0x0000000014147229 */ /* 0x004fc60000000032 */
[----:B------:R-:W-:-:S04]  /*07b0*/  IADD3 R71, P4, P5, R71, R3, R72 ;  /* 0x0000000347477210 */ /* 0x000fc80007d9e048 */
[----:B------:R-:W-:Y:S01]  /*07c0*/  ISETP.NE.U32.AND P0, PT, R71, RZ, PT ;  /* 0x000000ff4700720c */ /* 0x000fe20003f05070 */
[----:B------:R-:W0:Y:S01]  /*07d0*/  SHFL.UP PT, R26, R71, 0x1, RZ ;  /* 0x04200000471a7989 */ /* 0x000e2200000e00ff */
[----:B------:R-:W-:-:S04]  /*07e0*/  IADD3.X R28, PT, PT, RZ, UR4, RZ, P4, P5 ;  /* 0x00000004ff1c7c10 */ /* 0x000fc8000a7ea4ff */
[----:B------:R-:W-:Y:S01]  /*07f0*/  ISETP.NE.AND.EX P0, PT, R28, RZ, PT, P0 ;  /* 0x000000ff1c00720c */ /* 0x000fe20003f05300 */
[----:B------:R-:W1:Y:S03]  /*0800*/  SHFL.UP PT, R27, R28, 0x1, RZ ;  /* 0x042000001c1b7989 */ /* 0x000e6600000e00ff */
[----:B------:R-:W-:Y:S02]  /*0810*/  @P3 FSEL R5, R24, R5, !P0 ;  /* 0x0000000518053208 */ /* 0x000fe40004000000 */
[----:B------:R-:W-:Y:S02]  /*0820*/  @P3 FSEL R58, R25, R58, !P0 ;  /* 0x0000003a193a3208 */ /* 0x000fe40004000000 */
[----:B------:R-:W-:Y:S01]  /*0830*/  @P3 FSEL R59, R14, R59, !P0 ;  /* 0x0000003b0e3b3208 */ /* 0x000fe20004000000 */
[----:B------:R-:W-:Y:S01]  /*0840*/  SHFL.UP PT, R22, R5, 0x2, RZ ;  /* 0x0440000005167989 */ /* 0x000fe200000e00ff */
[----:B------:R-:W-:Y:S01]  /*0850*/  @P3 FSEL R4, R15, R4, !P0 ;  /* 0x000000040f043208 */ /* 0x000fe20004000000 */
[----:B------:R-:W-:Y:S01]  /*0860*/  IMAD.MOV.U32 R24, RZ, RZ, R5 ;  /* 0x000000ffff187224 */ /* 0x000fe200078e0005 */
[----:B------:R-:W-:Y:S01]  /*0870*/  @P3 FSEL R50, R20, R50, !P0 ;  /* 0x0000003214323208 */ /* 0x000fe20004000000 */
[----:B------:R-:W2:Y:S01]  /*0880*/  SHFL.UP PT, R23, R58, 0x2, RZ ;  /* 0x044000003a177989 */ /* 0x000ea200000e00ff */
[----:B------:R-:W-:Y:S01]  /*0890*/  @P3 FSEL R61, R21, R61, !P0 ;  /* 0x0000003d153d3208 */ /* 0x000fe20004000000 */
[----:B------:R-:W-:-:S02]  /*08a0*/  IMAD.MOV.U32 R25, RZ, RZ, R58 ;  /* 0x000000ffff197224 */ /* 0x000fc400078e003a */
[----:B------:R-:W-:Y:S01]  /*08b0*/  SHFL.UP PT, R14, R59, 0x2, RZ ;  /* 0x044000003b0e7989 */ /* 0x000fe200000e00ff */
[----:B0-----:R-:W-:Y:S01]  /*08c0*/  SEL R26, R26, RZ, P3 ;  /* 0x000000ff1a1a7207 */ /* 0x001fe20001800000 */
[----:B------:R-:W-:Y:S02]  /*08d0*/  IMAD.MOV.U32 R51, RZ, RZ, R61 ;  /* 0x000000ffff337224 */ /* 0x000fe400078e003d */
[----:B------:R-:W0:Y:S01]  /*08e0*/  SHFL.UP PT, R15, R4, 0x2, RZ ;  /* 0x04400000040f7989 */ /* 0x000e2200000e00ff */
[----:B------:R-:W-:-:S03]  /*08f0*/  IADD3 R71, P0, PT, R26, R71, RZ ;  /* 0x000000471a477210 */ /* 0x000fc60007f1e0ff */
[----:B------:R-:W-:Y:S01]  /*0900*/  SHFL.UP PT, R20, R50, 0x2, RZ ;  /* 0x0440000032147989 */ /* 0x000fe200000e00ff */
[----:B-1----:R-:W-:Y:S02]  /*0910*/  SEL R27, R27, RZ, P3 ;  /* 0x000000ff1b1b7207 */ /* 0x002fe40001800000 */
[----:B------:R-:W-:Y:S01]  /*0920*/  ISETP.GE.AND P3, PT, R77, 0x2, PT ;  /* 0x000000024d00780c */ /* 0x000fe20003f66270 */
[----:B------:R-:W1:Y:S02]  /*0930*/  SHFL.UP PT, R21, R61, 0x2, RZ ;  /* 0x044000003d157989 */ /* 0x000e6400000e00ff */
[----:B------:R-:W-:Y:S01]  /*0940*/  IMAD.X R27, R27, 0x1, R28, P0 ;  /* 0x000000011b1b7824 */ /* 0x000fe200000e061c */
[----:B------:R-:W-:Y:S01]  /*0950*/  ISETP.NE.U32.AND P0, PT, R71, RZ, PT ;  /* 0x000000ff4700720c */ /* 0x000fe20003f05070 */
[----:B------:R-:W3:Y:S03]  /*0960*/  SHFL.UP PT, R26, R71, 0x2, RZ ;  /* 0x04400000471a7989 */ /* 0x000ee600000e00ff */
[----:B------:R-:W-:Y:S01]  /*0970*/  ISETP.NE.AND.EX P0, PT, R27, RZ, PT, P0 ;  /* 0x000000ff1b00720c */ /* 0x000fe20003f05300 */
[----:B--2---:R-:W-:Y:S01]  /*0980*/  DADD R22, R22, R24 ;  /* 0x0000000016167229 */ /* 0x004fe20000000018 */
[----:B------:R-:W-:-:S02]  /*0990*/  IMAD.MOV.U32 R24, RZ, RZ, R59 ;  /* 0x000000ffff187224 */ /* 0x000fc400078e003b */
[----:B------:R-:W-:-:S06]  /*09a0*/  IMAD.MOV.U32 R25, RZ, RZ, R4 ;  /* 0x000000ffff197224 */ /* 0x000fcc00078e0004 */
[----:B0-----:R-:W-:Y:S01]  /*09b0*/  DADD R14, R14, R24 ;  /* 0x000000000e0e7229 */ /* 0x001fe20000000018 */
[----:B------:R-:W-:Y:S01]  /*09c0*/  @P3 FSEL R5, R22, R5, !P0 ;  /* 0x0000000516053208 */ /* 0x000fe20004000000 */
[----:B------:R-:W0:Y:S01]  /*09d0*/  SHFL.UP PT, R24, R27, 0x2, RZ ;  /* 0x044000001b187989 */ /* 0x000e2200000e00ff */
[----:B------:R-:W-:Y:S01]  /*09e0*/  @P3 FSEL R58, R23, R58, !P0 ;  /* 0x0000003a173a3208 */ /* 0x000fe20004000000 */
[----:B-1----:R-:W-:Y:S02]  /*09f0*/  DADD R20, R20, R50 ;  /* 0x0000000014147229 */ /* 0x002fe40000000032 */
[----:B------:R-:W-:Y:S02]  /*0a00*/  SHFL.UP PT, R22, R5, 0x4, RZ ;  /* 0x0480000005167989 */ /* 0x000fe400000e00ff */
[----:B------:R-:W-:Y:S02]  /*0a10*/  IMAD.MOV.U32 R25, RZ, RZ, R58 ;  /* 0x000000ffff197224 */ /* 0x000fe400078e003a */
[----:B------:R-:W-:Y:S01]  /*0a20*/  @P3 FSEL R59, R14, R59, !P0 ;  /* 0x0000003b0e3b3208 */ /* 0x000fe20004000000 */
[----:B------:R-:W1:Y:S01]  /*0a30*/  SHFL.UP PT, R23, R58, 0x4, RZ ;  /* 0x048000003a177989 */ /* 0x000e6200000e00ff */
[----:B------:R-:W-:-:S02]  /*0a40*/  @P3 FSEL R4, R15, R4, !P0 ;  /* 0x000000040f043208 */ /* 0x000fc40004000000 */
[----:B---3--:R-:W-:Y:S01]  /*0a50*/  SEL R26, R26, RZ, P3 ;  /* 0x000000ff1a1a7207 */ /* 0x008fe20001800000 */
[----:B------:R-:W-:Y:S01]  /*0a60*/  SHFL.UP PT, R14, R59, 0x4, RZ ;  /* 0x048000003b0e7989 */ /* 0x000fe200000e00ff */
[----:B------:R-:W-:Y:S02]  /*0a70*/  @P3 FSEL R50, R20, R50, !P0 ;  /* 0x0000003214323208 */ /* 0x000fe40004000000 */
[----:B------:R-:W-:Y:S01]  /*0a80*/  @P3 FSEL R61, R21, R61, !P0 ;  /* 0x0000003d153d3208 */ /* 0x000fe20004000000 */
[----:B------:R-:W2:Y:S01]  /*0a90*/  SHFL.UP PT, R15, R4, 0x4, RZ ;  /* 0x04800000040f7989 */ /* 0x000ea200000e00ff */
[----:B------:R-:W-:-:S03]  /*0aa0*/  IADD3 R71, P0, PT, R26, R71, RZ ;  /* 0x000000471a477210 */ /* 0x000fc60007f1e0ff */
[----:B------:R-:W-:Y:S01]  /*0ab0*/  SHFL.UP PT, R20, R50, 0x4, RZ ;  /* 0x0480000032147989 */ /* 0x000fe200000e00ff */
[----:B------:R-:W-:Y:S01]  /*0ac0*/  IMAD.MOV.U32 R51, RZ, RZ, R61 ;  /* 0x000000ffff337224 */ /* 0x000fe200078e003d */
[----:B0-----:R-:W-:Y:S02]  /*0ad0*/  SEL R24, R24, RZ, P3 ;  /* 0x000000ff18187207 */ /* 0x001fe40001800000 */
[----:B------:R-:W0:Y:S01]  /*0ae0*/  SHFL.UP PT, R26, R71, 0x4, RZ ;  /* 0x04800000471a7989 */ /* 0x000e2200000e00ff */
[----:B------:R-:W-:Y:S02]  /*0af0*/  ISETP.GE.AND P3, PT, R77, 0x4, PT ;  /* 0x000000044d00780c */ /* 0x000fe40003f66270 */
[----:B------:R-:W-:Y:S01]  /*0b00*/  IMAD.X R27, R24, 0x1, R27, P0 ;  /* 0x00000001181b7824 */ /* 0x000fe200000e061b */
[----:B------:R-:W3:Y:S01]  /*0b10*/  SHFL.UP PT, R21, R61, 0x4, RZ ;  /* 0x048000003d157989 */ /* 0x000ee200000e00ff */
[----:B------:R-:W-:Y:S01]  /*0b20*/  IMAD.MOV.U32 R24, RZ, RZ, R5 ;  /* 0x000000ffff187224 */ /* 0x000fe200078e0005 */
[----:B------:R-:W-:-:S04]  /*0b30*/  ISETP.NE.U32.AND P0, PT, R71, RZ, PT ;  /* 0x000000ff4700720c */ /* 0x000fc80003f05070 */
[----:B------:R-:W-:Y:S01]  /*0b40*/  ISETP.NE.AND.EX P0, PT, R27, RZ, PT, P0 ;  /* 0x000000ff1b00720c */ /* 0x000fe20003f05300 */
[----:B-1----:R-:W-:Y:S01]  /*0b50*/  DADD R22, R22, R24 ;  /* 0x0000000016167229 */ /* 0x002fe20000000018 */
[----:B------:R-:W-:Y:S02]  /*0b60*/  IMAD.MOV.U32 R24, RZ, RZ, R59 ;  /* 0x000000ffff187224 */ /* 0x000fe400078e003b */
[----:B------:R-:W-:-:S06]  /*0b70*/  IMAD.MOV.U32 R25, RZ, RZ, R4 ;  /* 0x000000ffff197224 */ /* 0x000fcc00078e0004 */
[----:B--2---:R-:W-:Y:S01]  /*0b80*/  DADD R14, R14, R24 ;  /* 0x000000000e0e7229 */ /* 0x004fe20000000018 */
[----:B------:R-:W-:Y:S01]  /*0b90*/  @P3 FSEL R5, R22, R5, !P0 ;  /* 0x0000000516053208 */ /* 0x000fe20004000000 */
[----:B------:R-:W1:Y:S01]  /*0ba0*/  SHFL.UP PT, R24, R27, 0x4, RZ ;  /* 0x048000001b187989 */ /* 0x000e6200000e00ff */
[----:B0-----:R-:W-:Y:S02]  /*0bb0*/  SEL R26, R26, RZ, P3 ;  /* 0x000000ff1a1a7207 */ /* 0x001fe40001800000 */
[----:B------:R-:W-:Y:S01]  /*0bc0*/  @P3 FSEL R58, R23, R58, !P0 ;  /* 0x0000003a173a3208 */ /* 0x000fe20004000000 */
[----:B------:R-:W-:Y:S01]  /*0bd0*/  SHFL.UP PT, R22, R5, 0x8, RZ ;  /* 0x0500000005167989 */ /* 0x000fe200000e00ff */
[----:B------:R-:W-:Y:S01]  /*0be0*/  IADD3 R71, P4, PT, R26, R71, RZ ;  /* 0x000000471a477210 */ /* 0x000fe20007f9e0ff */
[----:B---3--:R-:W-:Y:S02]  /*0bf0*/  DADD R20, R20, R50 ;  /* 0x0000000014147229 */ /* 0x008fe40000000032 */
[----:B------:R-:W-:Y:S01]  /*0c00*/  SHFL.UP PT, R23, R58, 0x8, RZ ;  /* 0x050000003a177989 */ /* 0x000fe200000e00ff */
[----:B------:R-:W-:Y:S01]  /*0c10*/  @P3 FSEL R59, R14, R59, !P0 ;  /* 0x0000003b0e3b3208 */ /* 0x000fe20004000000 */
[----:B------:R-:W-:Y:S01]  /*0c20*/  IMAD.MOV.U32 R25, RZ, RZ, R58 ;  /* 0x000000ffff197224 */ /* 0x000fe200078e003a */
[----:B------:R-:W-:Y:S01]  /*0c30*/  @P3 FSEL R4, R15, R4, !P0 ;  /* 0x000000040f043208 */ /* 0x000fe20004000000 */
[----:B------:R-:W0:Y:S04]  /*0c40*/  SHFL.UP PT, R26, R71, 0x8, RZ ;  /* 0x05000000471a7989 */ /* 0x000e2800000e00ff */
[----:B------:R-:W-:Y:S01]  /*0c50*/  SHFL.UP PT, R14, R59, 0x8, RZ ;  /* 0x050000003b0e7989 */ /* 0x000fe200000e00ff */
[----:B------:R-:W-:-:S02]  /*0c60*/  @P3 FSEL R50, R20, R50, !P0 ;  /* 0x0000003214323208 */ /* 0x000fc40004000000 */
[----:B------:R-:W-:Y:S01]  /*0c70*/  @P3 FSEL R61, R21, R61, !P0 ;  /* 0x0000003d153d3208 */ /* 0x000fe20004000000 */
[----:B------:R-:W2:Y:S01]  /*0c80*/  SHFL.UP PT, R15, R4, 0x8, RZ ;  /* 0x05000000040f7989 */ /* 0x000ea200000e00ff */
[----:B------:R-:W-:Y:S02]  /*0c90*/  ISETP.NE.U32.AND P0, PT, R71, RZ, PT ;  /* 0x000000ff4700720c */ /* 0x000fe40003f05070 */
[----:B-1----:R-:W-:Y:S01]  /*0ca0*/  SEL R24, R24, RZ, P3 ;  /* 0x000000ff18187207 */ /* 0x002fe20001800000 */
[----:B------:R-:W-:Y:S01]  /*0cb0*/  SHFL.UP PT, R20, R50, 0x8, RZ ;  /* 0x0500000032147989 */ /* 0x000fe200000e00ff */
[----:B------:R-:W-:Y:S01]  /*0cc0*/  ISETP.GE.AND P3, PT, R77, 0x8, PT ;  /* 0x000000084d00780c */ /* 0x000fe20003f66270 */
[----:B------:R-:W-:Y:S02]  /*0cd0*/  IMAD.MOV.U32 R51, RZ, RZ, R61 ;  /* 0x000000ffff337224 */ /* 0x000fe400078e003d */
[----:B------:R-:W1:Y:S01]  /*0ce0*/  SHFL.UP PT, R21, R61, 0x8, RZ ;  /* 0x050000003d157989 */ /* 0x000e6200000e00ff */
[----:B------:R-:W-:-:S02]  /*0cf0*/  IMAD.X R28, R24, 0x1, R27, P4 ;  /* 0x00000001181c7824 */ /* 0x000fc400020e061b */
[----:B------:R-:W-:-:S03]  /*0d00*/  IMAD.MOV.U32 R24, RZ, RZ, R5 ;  /* 0x000000ffff187224 */ /* 0x000fc600078e0005 */
[----:B------:R-:W3:Y:S01]  /*0d10*/  SHFL.UP PT, R27, R28, 0x8, RZ ;  /* 0x050000001c1b7989 */ /* 0x000ee200000e00ff */
[----:B0-----:R-:W-:Y:S02]  /*0d20*/  SEL R26, R26, RZ, P3 ;  /* 0x000000ff1a1a7207 */ /* 0x001fe40001800000 */
[----:B------:R-:W-:Y:S01]  /*0d30*/  DADD R22, R22, R24 ;  /* 0x0000000016167229 */ /* 0x000fe20000000018 */
[----:B------:R-:W-:Y:S01]  /*0d40*/  ISETP.NE.AND.EX P0, PT, R28, RZ, PT, P0 ;  /* 0x000000ff1c00720c */ /* 0x000fe20003f05300 */
[----:B------:R-:W-:Y:S01]  /*0d50*/  IMAD.MOV.U32 R24, RZ, RZ, R59 ;  /* 0x000000ffff187224 */ /* 0x000fe200078e003b */
[----:B------:R-:W-:Y:S01]  /*0d60*/  IADD3 R71, P4, PT, R26, R71, RZ ;  /* 0x000000471a477210 */ /* 0x000fe20007f9e0ff */
[----:B------:R-:W-:-:S06]  /*0d70*/  IMAD.MOV.U32 R25, RZ, RZ, R4 ;  /* 0x000000ffff197224 */ /* 0x000fcc00078e0004 */
[----:B--2---:R-:W-:Y:S01]  /*0d80*/  DADD R14, R14, R24 ;  /* 0x000000000e0e7229 */ /* 0x004fe20000000018 */
[----:B------:R-:W-:Y:S01]  /*0d90*/  @P3 FSEL R5, R22, R5, !P0 ;  /* 0x0000000516053208 */ /* 0x000fe20004000000 */
[----:B------:R-:W0:Y:S01]  /*0da0*/  SHFL.UP PT, R24, R71, 0x10, RZ ;  /* 0x0600000047187989 */ /* 0x000e2200000e00ff */
[----:B------:R-:W-:Y:S01]  /*0db0*/  @P3 FSEL R58, R23, R58, !P0 ;  /* 0x0000003a173a3208 */ /* 0x000fe20004000000 */
[----:B-1----:R-:W-:-:S06]  /*0dc0*/  DADD R20, R20, R50 ;  /* 0x0000000014147229 */ /* 0x002fcc0000000032 */
[----:B------:R-:W-:Y:S02]  /*0dd0*/  @P3 FSEL R59, R14, R59, !P0 ;  /* 0x0000003b0e3b3208 */ /* 0x000fe40004000000 */
[----:B------:R-:W-:Y:S02]  /*0de0*/  @P3 FSEL R4, R15, R4, !P0 ;  /* 0x000000040f043208 */ /* 0x000fe40004000000 */
[----:B---3--:R-:W-:Y:S01]  /*0df0*/  SEL R27, R27, RZ, P3 ;  /* 0x000000ff1b1b7207 */ /* 0x008fe20001800000 */
[----:B------:R-:W-:Y:S01]  /*0e00*/  SHFL.UP PT, R14, R59, 0x10, RZ ;  /* 0x060000003b0e7989 */ /* 0x000fe200000e00ff */
[----:B------:R-:W-:Y:S01]  /*0e10*/  @P3 FSEL R50, R20, R50, !P0 ;  /* 0x0000003214323208 */ /* 0x000fe20004000000 */
[----:B------:R-:W-:Y:S01]  /*0e20*/  IMAD.MOV.U32 R25, RZ, RZ, R4 ;  /* 0x000000ffff197224 */ /* 0x000fe200078e0004 */
[----:B------:R-:W-:Y:S01]  /*0e30*/  @P3 FSEL R61, R21, R61, !P0 ;  /* 0x0000003d153d3208 */ /* 0x000fe20004000000 */
[----:B------:R-:W1:Y:S01]  /*0e40*/  SHFL.UP PT, R15, R4, 0x10, RZ ;  /* 0x06000000040f7989 */ /* 0x000e6200000e00ff */
[----:B------:R-:W-:Y:S01]  /*0e50*/  IMAD.X R27, R27, 0x1, R28, P4 ;  /* 0x000000011b1b7824 */ /* 0x000fe200020e061c */
[----:B------:R-:W-:-:S02]  /*0e60*/  ISETP.GE.AND P3, PT, R77, 0x10, PT ;  /* 0x000000104d00780c */ /* 0x000fc40003f66270 */
[----:B------:R-:W-:Y:S01]  /*0e70*/  SHFL.UP PT, R20, R5, 0x10, RZ ;  /* 0x0600000005147989 */ /* 0x000fe200000e00ff */
[----:B------:R-:W-:Y:S01]  /*0e80*/  ISETP.NE.U32.AND P0, PT, R71, RZ, PT ;  /* 0x000000ff4700720c */ /* 0x000fe20003f05070 */
[----:B------:R-:W-:Y:S01]  /*0e90*/  IMAD.MOV.U32 R51, RZ, RZ, R61 ;  /* 0x000000ffff337224 */ /* 0x000fe200078e003d */
[----:B0-----:R-:W-:Y:S01]  /*0ea0*/  SEL R24, R24, RZ, P3 ;  /* 0x000000ff18187207 */ /* 0x001fe20001800000 */
[----:B------:R-:W0:Y:S01]  /*0eb0*/  SHFL.UP PT, R21, R58, 0x10, RZ ;  /* 0x060000003a157989 */ /* 0x000e2200000e00ff */
[----:B------:R-:W-:Y:S02]  /*0ec0*/  ISETP.NE.AND P4, PT, R77, 0x1f, PT ;  /* 0x0000001f4d00780c */ /* 0x000fe40003f85270 */
[----:B------:R-:W-:Y:S01]  /*0ed0*/  IADD3 R71, P5, PT, R24, R71, RZ ;  /* 0x0000004718477210 */ /* 0x000fe20007fbe0ff */
[----:B------:R-:W-:Y:S01]  /*0ee0*/  SHFL.UP PT, R22, R50, 0x10, RZ ;  /* 0x0600000032167989 */ /* 0x000fe200000e00ff */
[----:B------:R-:W-:Y:S01]  /*0ef0*/  IMAD.MOV.U32 R24, RZ, RZ, R59 ;  /* 0x000000ffff187224 */ /* 0x000fe200078e003b */
[----:B------:R-:W-:-:S02]  /*0f00*/  ISETP.NE.AND.EX P0, PT, R27, RZ, PT, P0 ;  /* 0x000000ff1b00720c */ /* 0x000fc40003f05300 */
[----:B------:R-:W2:Y:S04]  /*0f10*/  SHFL.UP PT, R23, R61, 0x10, RZ ;  /* 0x060000003d177989 */ /* 0x000ea800000e00ff */
[----:B------:R-:W3:Y:S02]  /*0f20*/  SHFL.UP PT, R26, R27, 0x10, RZ ;  /* 0x060000001b1a7989 */ /* 0x000ee400000e00ff */
[----:B------:R-:W-:Y:S01]  /*0f30*/  @!P4 LEA R41, R75, UR5, 0x5 ;  /* 0x000000054b29cc11 */ /* 0x000fe2000f8e28ff */
[----:B-1----:R-:W-:Y:S01]  /*0f40*/  DADD R14, R14, R24 ;  /* 0x000000000e0e7229 */ /* 0x002fe20000000018 */
[----:B------:R-:W-:Y:S02]  /*0f50*/  IMAD.MOV.U32 R24, RZ, RZ, R5 ;  /* 0x000000ffff187224 */ /* 0x000fe400078e0005 */
[----:B------:R-:W-:-:S06]  /*0f60*/  IMAD.MOV.U32 R25, RZ, RZ, R58 ;  /* 0x000000ffff197224 */ /* 0x000fcc00078e003a */
[----:B0-----:R-:W-:Y:S01]  /*0f70*/  DADD R20, R20, R24 ;  /* 0x0000000014147229 */ /* 0x001fe20000000018 */
[----:B------:R-:W-:Y:S02]  /*0f80*/  FSEL R64, R14, R59, !P0 ;  /* 0x0000003b0e407208 */ /* 0x000fe40004000000 */
[----:B------:R-:W-:Y:S01]  /*0f90*/  FSEL R67, R15, R4, !P0 ;  /* 0x000000040f437208 */ /* 0x000fe20004000000 */
[----:B--2---:R-:W-:-:S03]  /*0fa0*/  DADD R22, R22, R50 ;  /* 0x0000000016167229 */ /* 0x004fc60000000032 */
[----:B------:R-:W-:Y:S02]  /*0fb0*/  FSEL R4, R4, R67, !P3 ;  /* 0x0000004304047208 */ /* 0x000fe40005800000 */
[----:B---3--:R-:W-:Y:S02]  /*0fc0*/  SEL R26, R26, RZ, P3 ;  /* 0x000000ff1a1a7207 */ /* 0x008fe40001800000 */
[----:B------:R-:W-:Y:S01]  /*0fd0*/  FSEL R66, R20, R5, !P0 ;  /* 0x0000000514427208 */ /* 0x000fe20004000000 */
[----:B------:R-:W-:Y:S01]  /*0fe0*/  @!P4 IMAD.MOV.U32 R20, RZ, RZ, R71 ;  /* 0x000000ffff14c224 */ /* 0x000fe200078e0047 */
[----:B------:R-:W-:Y:S01]  /*0ff0*/  FSEL R65, R21, R58, !P0 ;  /* 0x0000003a15417208 */ /* 0x000fe20004000000 */
[----:B------:R-:W-:Y:S01]  /*1000*/  IMAD.X R70, R26, 0x1, R27, P5 ;  /* 0x000000011a467824 */ /* 0x000fe200028e061b */
[----:B------:R-:W-:Y:S01]  /*1010*/  FSEL R51, R22, R50, !P0 ;  /* 0x0000003216337208 */ /* 0x000fe20004000000 */
[----:B------:R-:W-:Y:S01]  /*1020*/  @!P4 IMAD.MOV.U32 R22, RZ, RZ, R64 ;  /* 0x000000ffff16c224 */ /* 0x000fe200078e0040 */
[----:B------:R-:W-:Y:S01]  /*1030*/  FSEL R62, R23, R61, !P0 ;  /* 0x0000003d173e7208 */ /* 0x000fe20004000000 */
[----:B------:R-:W-:Y:S01]  /*1040*/  @!P4 IMAD.MOV.U32 R21, RZ, RZ, R70 ;  /* 0x000000ffff15c224 */ /* 0x000fe200078e0046 */
[----:B------:R-:W-:Y:S01]  /*1050*/  FSEL R74, R50, R51, !P3 ;  /* 0x00000033324a7208 */ /* 0x000fe20005800000 */
[----:B------:R-:W-:Y:S01]  /*1060*/  @!P4 IMAD.MOV.U32 R23, RZ, RZ, R67 ;  /* 0x000000ffff17c224 */ /* 0x000fe200078e0043 */
[----:B------:R-:W-:Y:S01]  /*1070*/  ISETP.NE.AND P5, PT, R75, 0x1, PT ;  /* 0x000000014b00780c */ /* 0x000fe20003fa5270 */
[----:B------:R-:W-:Y:S01]  /*1080*/  @!P4 IMAD.MOV.U32 R24, RZ, RZ, R66 ;  /* 0x000000ffff18c224 */ /* 0x000fe200078e0042 */
[----:B------:R-:W-:Y:S01]  /*1090*/  FSEL R73, R61, R62, !P3 ;  /* 0x0000003e3d497208 */ /* 0x000fe20005800000 */
[----:B------:R-:W-:Y:S01]  /*10a0*/  @!P4 IMAD.MOV.U32 R25, RZ, RZ, R65 ;  /* 0x000000ffff19c224 */ /* 0x000fe200078e0041 */
[----:B------:R-:W-:Y:S01]  /*10b0*/  @!P4 STS.128 [R41], R20 ;  /* 0x000000142900c388 */ /* 0x000fe20000000c00 */
[----:B------:R-:W-:Y:S01]  /*10c0*/  @!P4 IMAD.MOV.U32 R26, RZ, RZ, R51 ;  /* 0x000000ffff1ac224 */ /* 0x000fe200078e0033 */
[----:B------:R-:W-:Y:S01]  /*10d0*/  FSEL R65, R58, R65, !P3 ;  /* 0x000000413a417208 */ /* 0x000fe20005800000 */
[----:B------:R-:W-:Y:S01]  /*10e0*/  @!P4 IMAD.MOV.U32 R27, RZ, RZ, R62 ;  /* 0x000000ffff1bc224 */ /* 0x000fe200078e003e */
[----:B------:R-:W-:Y:S01]  /*10f0*/  FSEL R62, R5, R66, !P3 ;  /* 0x00000042053e7208 */ /* 0x000fe20005800000 */
[----:B------:R-:W-:Y:S01]  /*1100*/  SHFL.UP PT, R74, R74, 0x1, RZ ;  /* 0x042000004a4a7989 */ /* 0x000fe200000e00ff */
[----:B------:R-:W-:-:S02]  /*1110*/  FSEL R64, R59, R64, !P3 ;  /* 0x000000403b407208 */ /* 0x000fc40005800000 */
[C---:B------:R-:W-:Y:S01]  /*1120*/  ISETP.NE.AND P3, PT, R75.reuse, 0x2, PT ;  /* 0x000000024b00780c */ /* 0x040fe20003f65270 */
[----:B------:R-:W-:Y:S01]  /*1130*/  @!P4 STS.128 [R41+0x10], R24 ;  /* 0x000010182900c388 */ /* 0x000fe20000000c00 */
[----:B------:R-:W-:Y:S01]  /*1140*/  BAR.SYNC.DEFER_BLOCKING 0x0 ;  /* 0x0000000000007b1d */ /* 0x000fe20000010000 */
[----:B------:R-:W-:-:S05]  /*1150*/  ISETP.NE.AND P4, PT, R75, 0x3, PT ;  /* 0x000000034b00780c */ /* 0x000fca0003f85270 */
[----:B------:R-:W-:Y:S04]  /*1160*/  SHFL.UP PT, R62, R62, 0x1, RZ ;  /* 0x042000003e3e7989 */ /* 0x000fe800000e00ff */
[----:B------:R-:W-:Y:S04]  /*1170*/  SHFL.UP PT, R65, R65, 0x1, RZ ;  /* 0x0420000041417989 */ /* 0x000fe800000e00ff */
[----:B------:R-:W-:Y:S04]  /*1180*/  SHFL.UP PT, R73, R73, 0x1, RZ ;  /* 0x0420000049497989 */ /* 0x000fe800000e00ff */
[----:B------:R-:W-:Y:S04]  /*1190*/  SHFL.UP PT, R71, R71, 0x1, RZ ;  /* 0x0420000047477989 */ /* 0x000fe800000e00ff */
[----:B------:R-:W0:Y:S04]  /*11a0*/  LDS.128 R36, [UR5+0x10] ;  /* 0x00001005ff247984 */ /* 0x000e280008000c00 */
[----:B------:R-:W1:Y:S04]  /*11b0*/  LDS.128 R32, [UR5+0x30] ;  /* 0x00003005ff207984 */ /* 0x000e680008000c00 */
[----:B------:R-:W2:Y:S04]  /*11c0*/  LDS.128 R20, [UR5+0x20] ;  /* 0x00002005ff147984 */ /* 0x000ea80008000c00 */
[----:B------:R-:W3:Y:S04]  /*11d0*/  LDS.128 R24, [UR5] ;  /* 0x00000005ff187984 */ /* 0x000ee80008000c00 */
[----:B------:R-:W4:Y:S04]  /*11e0*/  LDS.128 R44, [UR5+0x50] ;  /* 0x00005005ff2c7984 */ /* 0x000f280008000c00 */
[----:B------:R-:W5:Y:S04]  /*11f0*/  LDS.128 R28, [UR5+0x40] ;  /* 0x00004005ff1c7984 */ /* 0x000f680008000c00 */
[----:B------:R-:W5:Y:S04]  /*1200*/  LDS.128 R40, [UR5+0x70] ;  /* 0x00007005ff287984 */ /* 0x000f680008000c00 */
[----:B------:R-:W-:Y:S01]  /*1210*/  SHFL.UP PT, R70, R70, 0x1, RZ ;  /* 0x0420000046467989 */ /* 0x000fe200000e00ff */
[----:B0-----:R-:W-:-:S02]  /*1220*/  FSEL R5, R38, RZ, !P5 ;  /* 0x000000ff26057208 */ /* 0x001fc40006800000 */
[----:B------:R-:W-:Y:S01]  /*1230*/  FSEL R61, R39, RZ, !P5 ;  /* 0x000000ff273d7208 */ /* 0x000fe20006800000 */
[----:B-1----:R-:W-:Y:S02]  /*1240*/  DADD R14, R38, R34 ;  /* 0x00000000260e7229 */ /* 0x002fe40000000022 */
[----:B------:R-:W-:Y:S01]  /*1250*/  DADD R48, R36, R32 ;  /* 0x0000000024307229 */ /* 0x000fe20000000020 */
[----:B------:R-:W-:Y:S02]  /*1260*/  FSEL R39, R36, RZ, !P5 ;  /* 0x000000ff24277208 */ /* 0x000fe40006800000 */
[----:B--2---:R-:W-:-:S04]  /*1270*/  ISETP.NE.U32.AND P0, PT, R20, RZ, PT ;  /* 0x000000ff1400720c */ /* 0x004fc80003f05070 */
[----:B------:R-:W-:-:S04]  /*1280*/  ISETP.NE.AND.EX P0, PT, R21, RZ, PT, P0 ;  /* 0x000000ff1500720c */ /* 0x000fc80003f05300 */
[----:B------:R-:W-:Y:S02]  /*1290*/  FSEL R52, R14, R34, !P0 ;  /* 0x000000220e347208 */ /* 0x000fe40004000000 */
[----:B------:R-:W-:Y:S01]  /*12a0*/  FSEL R53, R15, R35, !P0 ;  /* 0x000000230f357208 */ /* 0x000fe20004000000 */
[----:B---3--:R-:W-:Y:S01]  /*12b0*/  DADD R14, R26, R22 ;  /* 0x000000001a0e7229 */ /* 0x008fe20000000016 */
[----:B------:R-:W-:Y:S02]  /*12c0*/  FSEL R54, R48, R32, !P0 ;  /* 0x0000002030367208 */ /* 0x000fe40004000000 */
[----:B------:R-:W-:Y:S02]  /*12d0*/  FSEL R55, R49, R33, !P0 ;  /* 0x0000002131377208 */ /* 0x000fe40004000000 */
[----:B------:R-:W0:Y:S01]  /*12e0*/  LDS.128 R32, [UR5+0x60] ;  /* 0x00006005ff207984 */ /* 0x000e220008000c00 */
[----:B------:R-:W-:Y:S02]  /*12f0*/  FSEL R5, R52, R5, !P3 ;  /* 0x0000000534057208 */ /* 0x000fe40005800000 */
[----:B------:R-:W-:Y:S01]  /*1300*/  FSEL R61, R53, R61, !P3 ;  /* 0x0000003d353d7208 */ /* 0x000fe20005800000 */
[----:B----4-:R-:W-:Y:S01]  /*1310*/  DADD R48, R44, R54 ;  /* 0x000000002c307229 */ /* 0x010fe20000000036 */
[----:B------:R-:W-:-:S02]  /*1320*/  FSEL R14, R14, R22, !P0 ;  /* 0x000000160e0e7208 */ /* 0x000fc40004000000 */
[----:B------:R-:W-:Y:S01]  /*1330*/  FSEL R15, R15, R23, !P0 ;  /* 0x000000170f0f7208 */ /* 0x000fe20004000000 */
[----:B------:R-:W-:Y:S01]  /*1340*/  DADD R22, R46, R52 ;  /* 0x000000002e167229 */ /* 0x000fe20000000034 */
[----:B-----5:R-:W-:Y:S02]  /*1350*/  ISETP.NE.U32.AND P0, PT, R28, RZ, PT ;  /* 0x000000ff1c00720c */ /* 0x020fe40003f05070 */
[----:B------:R-:W-:Y:S02]  /*1360*/  FSEL R52, R54, R39, !P3 ;  /* 0x0000002736347208 */ /* 0x000fe40005800000 */
[----:B------:R-:W-:Y:S02]  /*1370*/  ISETP.NE.AND.EX P0, PT, R29, RZ, PT, P0 ;  /* 0x000000ff1d00720c */ /* 0x000fe40003f05300 */
[----:B------:R-:W-:Y:S02]  /*1380*/  FSEL R53, R27, RZ, !P5 ;  /* 0x000000ff1b357208 */ /* 0x000fe40006800000 */
[----:B------:R-:W-:-:S02]  /*1390*/  FSEL R48, R48, R44, !P0 ;  /* 0x0000002c30307208 */ /* 0x000fc40004000000 */
[----:B------:R-:W-:Y:S02]  /*13a0*/  FSEL R22, R22, R46, !P0 ;  /* 0x0000002e16167208 */ /* 0x000fe40004000000 */
[----:B------:R-:W-:Y:S01]  /*13b0*/  FSEL R23, R23, R47, !P0 ;  /* 0x0000002f17177208 */ /* 0x000fe20004000000 */
[----:B------:R-:W-:Y:S01]  /*13c0*/  DADD R46, R30, R14 ;  /* 0x000000001e2e7229 */ /* 0x000fe2000000000e */
[----:B------:R-:W-:Y:S02]  /*13d0*/  FSEL R49, R49, R45, !P0 ;  /* 0x0000002d31317208 */ /* 0x000fe40004000000 */
[----:B------:R-:W-:Y:S02]  /*13e0*/  FSEL R5, R22, R5, !P4 ;  /* 0x0000000516057208 */ /* 0x000fe40006000000 */
[----:B------:R-:W-:Y:S02]  /*13f0*/  FSEL R61, R23, R61, !P4 ;  /* 0x0000003d173d7208 */ /* 0x000fe40006000000 */
[----:B------:R-:W-:Y:S01]  /*1400*/  DADD R44, R40, R48 ;  /* 0x00000000282c7229 */ /* 0x000fe20000000030 */
[----:B------:R-:W-:-:S02]  /*1410*/  FSEL R53, R15, R53, !P3 ;  /* 0x000000350f357208 */ /* 0x000fc40005800000 */
[----:B------:R-:W-:Y:S02]  /*1420*/  FSEL R56, R46, R30, !P0 ;  /* 0x0000001e2e387208 */ /* 0x000fe40004000000 */
[----:B------:R-:W-:Y:S01]  /*1430*/  FSEL R57, R47, R31, !P0 ;  /* 0x0000001f2f397208 */ /* 0x000fe20004000000 */
[----:B------:R-:W-:Y:S01]  /*1440*/  DADD R30, R42, R22 ;  /* 0x000000002a1e7229 */ /* 0x000fe20000000016 */
[----:B------:R-:W-:Y:S02]  /*1450*/  FSEL R48, R48, R52, !P4 ;  /* 0x0000003430307208 */ /* 0x000fe40006000000 */
[----:B0-----:R-:W-:-:S04]  /*1460*/  ISETP.NE.U32.AND P0, PT, R32, RZ, PT ;  /* 0x000000ff2000720c */ /* 0x001fc80003f05070 */
[----:B------:R-:W-:-:S04]  /*1470*/  ISETP.NE.AND.EX P0, PT, R33, RZ, PT, P0 ;  /* 0x000000ff2100720c */ /* 0x000fc80003f05300 */
[----:B------:R-:W-:Y:S02]  /*1480*/  FSEL R30, R30, R42, !P0 ;  /* 0x0000002a1e1e7208 */ /* 0x000fe40004000000 */
[----:B------:R-:W-:Y:S01]  /*1490*/  FSEL R31, R31, R43, !P0 ;  /* 0x0000002b1f1f7208 */ /* 0x000fe20004000000 */
[----:B------:R-:W-:Y:S01]  /*14a0*/  DADD R42, R34, R56 ;  /* 0x00000000222a7229 */ /* 0x000fe20000000038 */
[----:B------:R-:W-:Y:S02]  /*14b0*/  FSEL R50, R44, R40, !P0 ;  /* 0x000000282c327208 */ /* 0x000fe40004000000 */
[----:B------:R-:W-:Y:S02]  /*14c0*/  FSEL R51, R45, R41, !P0 ;  /* 0x000000292d337208 */ /* 0x000fe40004000000 */
[----:B------:R-:W0:Y:S01]  /*14d0*/  LDS.128 R44, [UR5+0x80] ;  /* 0x00008005ff2c7984 */ /* 0x000e220008000c00 */
[----:B------:R-:W-:-:S04]  /*14e0*/  FSEL R57, R57, R53, !P4 ;  /* 0x0000003539397208 */ /* 0x000fc80006000000 */
[----:B------:R-:W-:Y:S02]  /*14f0*/  FSEL R34, R42, R34, !P0 ;  /* 0x000000222a227208 */ /* 0x000fe40004000000 */
[----:B------:R-:W-:Y:S02]  /*1500*/  FSEL R35, R43, R35, !P0 ;  /* 0x000000232b237208 */ /* 0x000fe40004000000 */
[----:B------:R-:W1:Y:S01]  /*1510*/  LDS.128 R40, [UR5+0x90] ;  /* 0x00009005ff287984 */ /* 0x000e620008000c00 */
[----:B0-----:R-:W-:-:S04]  /*1520*/  ISETP.NE.U32.AND P0, PT, R44, RZ, PT ;  /* 0x000000ff2c00720c */ /* 0x001fc80003f05070 */
[----:B------:R-:W-:Y:S01]  /*1530*/  ISETP.NE.AND.EX P0, PT, R45, RZ, PT, P0 ;  /* 0x000000ff2d00720c */ /* 0x000fe20003f05300 */
[----:B-1----:R-:W-:Y:S02]  /*1540*/  DADD R68, R42, R30 ;  /* 0x000000002a447229 */ /* 0x002fe4000000001e */
[----:B------:R-:W-:-:S08]  /*1550*/  DADD R38, R40, R50 ;  /* 0x0000000028267229 */ /* 0x000fd00000000032 */
[----:B------:R-:W-:Y:S02]  /*1560*/  FSEL R59, R69, R43, !P0 ;  /* 0x0000002b453b7208 */ /* 0x000fe40004000000 */
[----:B------:R-:W-:Y:S01]  /*1570*/  FSEL R43, R37, RZ, !P5 ;  /* 0x000000ff252b7208 */ /* 0x000fe20006800000 */
[----:B------:R-:W-:Y:S01]  /*1580*/  DADD R36, R46, R34 ;  /* 0x000000002e247229 */ /* 0x000fe20000000022 */
[----:B------:R-:W-:Y:S02]  /*1590*/  FSEL R66, R38, R40, !P0 ;  /* 0x0000002826427208 */ /* 0x000fe40004000000 */
[----:B------:R-:W-:Y:S02]  /*15a0*/  FSEL R67, R39, R41, !P0 ;  /* 0x0000002927437208 */ /* 0x000fe40004000000 */
[----:B------:R-:W-:Y:S02]  /*15b0*/  FSEL R58, R68, R42, !P0 ;  /* 0x0000002a443a7208 */ /* 0x000fe40004000000 */
[----:B------:R-:W-:-:S02]  /*15c0*/  FSEL R54, R55, R43, !P3 ;  /* 0x0000002b37367208 */ /* 0x000fc40005800000 */
[----:B------:R-:W0:Y:S01]  /*15d0*/  LDS.128 R40, [UR5+0xa0] ;  /* 0x0000a005ff287984 */ /* 0x000e220008000c00 */
[----:B------:R-:W-:Y:S02]  /*15e0*/  FSEL R46, R36, R46, !P0 ;  /* 0x0000002e242e7208 */ /* 0x000fe40004000000 */
[----:B------:R-:W-:Y:S02]  /*15f0*/  FSEL R47, R37, R47, !P0 ;  /* 0x0000002f252f7208 */ /* 0x000fe40004000000 */
[----:B------:R-:W1:Y:S01]  /*1600*/  LDS.128 R36, [UR5+0xb0] ;  /* 0x0000b005ff247984 */ /* 0x000e620008000c00 */
[----:B------:R-:W-:Y:S02]  /*1610*/  FSEL R55, R26, RZ, !P5 ;  /* 0x000000ff1a377208 */ /* 0x000fe40006800000 */
[----:B------:R-:W-:Y:S02]  /*1620*/  FSEL R49, R49, R54, !P4 ;  /* 0x0000003631317208 */ /* 0x000fe40006000000 */
[----:B------:R-:W-:-:S02]  /*1630*/  FSEL R27, R14, R55, !P3 ;  /* 0x000000370e1b7208 */ /* 0x000fc40005800000 */
[----:B------:R-:W2:Y:S01]  /*1640*/  LDS.128 R52, [UR5+0xd0] ;  /* 0x0000d005ff347984 */ /* 0x000ea20008000c00 */
[----:B------:R-:W-:Y:S02]  /*1650*/  ISETP.NE.AND P5, PT, R75, 0x4, PT ;  /* 0x000000044b00780c */ /* 0x000fe40003fa5270 */
[----:B------:R-:W-:Y:S02]  /*1660*/  FSEL R56, R56, R27, !P4 ;  /* 0x0000001b38387208 */ /* 0x000fe40006000000 */
[----:B------:R-:W-:Y:S02]  /*1670*/  FSEL R5, R30, R5, !P5 ;  /* 0x000000051e057208 */ /* 0x000fe40006800000 */
[----:B------:R-:W-:Y:S02]  /*1680*/  FSEL R61, R31, R61, !P5 ;  /* 0x0000003d1f3d7208 */ /* 0x000fe40006800000 */
[----:B------:R-:W-:Y:S02]  /*1690*/  FSEL R56, R34, R56, !P5 ;  /* 0x0000003822387208 */ /* 0x000fe40006800000 */
[----:B------:R-:W-:-:S02]  /*16a0*/  FSEL R57, R35, R57, !P5 ;  /* 0x0000003923397208 */ /* 0x000fc40006800000 */
[----:B------:R-:W-:Y:S02]  /*16b0*/  FSEL R49, R51, R49, !P5 ;  /* 0x0000003133317208 */ /* 0x000fe40006800000 */
[----:B------:R-:W-:Y:S02]  /*16c0*/  FSEL R48, R50, R48, !P5 ;  /* 0x0000003032307208 */ /* 0x000fe40006800000 */
[----:B0-----:R-:W-:Y:S01]  /*16d0*/  ISETP.NE.U32.AND P0, PT, R40, RZ, PT ;  /* 0x000000ff2800720c */ /* 0x001fe20003f05070 */
[----:B------:R-:W-:-:S03]  /*16e0*/  DADD R26, R42, R46 ;  /* 0x000000002a1a7229 */ /* 0x000fc6000000002e */
[----:B------:R-:W-:Y:S01]  /*16f0*/  ISETP.NE.AND.EX P0, PT, R41, RZ, PT, P0 ;  /* 0x000000ff2900720c */ /* 0x000fe20003f05300 */
[----:B-1----:R-:W-:Y:S02]  /*1700*/  DADD R22, R38, R58 ;  /* 0x0000000026167229 */ /* 0x002fe4000000003a */
[----:B------:R-:W-:-:S04]  /*1710*/  DADD R14, R36, R66 ;  /* 0x00000000240e7229 */ /* 0x000fc80000000042 */
[----:B------:R-:W-:Y:S02]  /*1720*/  FSEL R26, R26, R42, !P0 ;  /* 0x0000002a1a1a7208 */ /* 0x000fe40004000000 */
[----:B------:R-:W-:Y:S02]  /*1730*/  FSEL R27, R27, R43, !P0 ;  /* 0x0000002b1b1b7208 */ /* 0x000fe40004000000 */
[----:B------:R-:W-:Y:S02]  /*1740*/  FSEL R22, R22, R38, !P0 ;  /* 0x0000002616167208 */ /* 0x000fe40004000000 */
[----:B------:R-:W-:Y:S02]  /*1750*/  FSEL R23, R23, R39, !P0 ;  /* 0x0000002717177208 */ /* 0x000fe40004000000 */
[----:B------:R-:W-:Y:S02]  /*1760*/  FSEL R14, R14, R36, !P0 ;  /* 0x000000240e0e7208 */ /* 0x000fe40004000000 */
[----:B------:R-:W-:-:S02]  /*1770*/  FSEL R15, R15, R37, !P0 ;  /* 0x000000250f0f7208 */ /* 0x000fc40004000000 */
[----:B------:R-:W0:Y:S01]  /*1780*/  LDS.128 R36, [UR5+0xc0] ;  /* 0x0000c005ff247984 */ /* 0x000e220008000c00 */
[----:B--2---:R-:W-:-:S03]  /*1790*/  DADD R30, R54, R22 ;  /* 0x00000000361e7229 */ /* 0x004fc60000000016 */
[----:B------:R-:W-:Y:S02]  /*17a0*/  DADD R34, R52, R14 ;  /* 0x0000000034227229 */ /* 0x000fe4000000000e */
[----:B0-----:R-:W-:Y:S01]  /*17b0*/  DADD R42, R38, R26 ;  /* 0x00000000262a7229 */ /* 0x001fe2000000001a */
[----:B------:R-:W-:-:S04]  /*17c0*/  ISETP.NE.U32.AND P0, PT, R36, RZ, PT ;  /* 0x000000ff2400720c */ /* 0x000fc80003f05070 */
[----:B------:R-:W-:-:S04]  /*17d0*/  ISETP.NE.AND.EX P0, PT, R37, RZ, PT, P0 ;  /* 0x000000ff2500720c */ /* 0x000fc80003f05300 */
[----:B------:R-:W-:Y:S02]  /*17e0*/  FSEL R30, R30, R54, !P0 ;  /* 0x000000361e1e7208 */ /* 0x000fe40004000000 */
[----:B------:R-:W-:Y:S02]  /*17f0*/  FSEL R31, R31, R55, !P0 ;  /* 0x000000371f1f7208 */ /* 0x000fe40004000000 */
[----:B------:R-:W-:Y:S02]  /*1800*/  FSEL R34, R34, R52, !P0 ;  /* 0x0000003422227208 */ /* 0x000fe40004000000 */
[----:B------:R-:W-:Y:S02]  /*1810*/  FSEL R35, R35, R53, !P0 ;  /* 0x0000003523237208 */ /* 0x000fe40004000000 */
[----:B------:R-:W-:Y:S02]  /*1820*/  FSEL R38, R42, R38, !P0 ;  /* 0x000000262a267208 */ /* 0x000fe40004000000 */
[----:B------:R-:W-:-:S02]  /*1830*/  FSEL R39, R43, R39, !P0 ;  /* 0x000000272b277208 */ /* 0x000fc40004000000 */
[----:B------:R-:W-:-:S04]  /*1840*/  IADD3 R43, P0, PT, R24, R20, RZ ;  /* 0x00000014182b7210 */ /* 0x000fc80007f1e0ff */
[----:B------:R-:W-:Y:S01]  /*1850*/  IADD3 R42, P6, PT, R28, R43, RZ ;  /* 0x0000002b1c2a7210 */ /* 0x000fe20007fde0ff */
[----:B------:R-:W-:Y:S01]  /*1860*/  IMAD.X R51, R25, 0x1, R21, P0 ;  /* 0x0000000119337824 */ /* 0x000fe200000e0615 */
[----:B------:R-:W-:Y:S02]  /*1870*/  ISETP.NE.AND P0, PT, R75, 0x5, PT ;  /* 0x000000054b00780c */ /* 0x000fe40003f05270 */
[----:B------:R-:W-:Y:S01]  /*1880*/  SEL R52, R43, R24, !P3 ;  /* 0x000000182b347207 */ /* 0x000fe20005800000 */
[----:B------:R-:W-:Y:S01]  /*1890*/  IMAD.X R68, R29, 0x1, R51, P6 ;  /* 0x000000011d447824 */ /* 0x000fe200030e0633 */
[----:B------:R-:W-:Y:S02]  /*18a0*/  SEL R43, R51, R25, !P3 ;  /* 0x00000019332b7207 */ /* 0x000fe40005800000 */
[----:B------:R-:W-:Y:S02]  /*18b0*/  FSEL R51, R66, R48, !P0 ;  /* 0x0000003042337208 */ /* 0x000fe40004000000 */
[----:B------:R-:W-:-:S02]  /*18c0*/  ISETP.NE.AND P3, PT, R75, 0x6, PT ;  /* 0x000000064b00780c */ /* 0x000fc40003f65270 */
[----:B------:R-:W-:Y:S02]  /*18d0*/  FSEL R5, R58, R5, !P0 ;  /* 0x000000053a057208 */ /* 0x000fe40004000000 */
[----:B------:R-:W-:Y:S02]  /*18e0*/  FSEL R66, R67, R49, !P0 ;  /* 0x0000003143427208 */ /* 0x000fe40004000000 */
[----:B------:R-:W-:Y:S02]  /*18f0*/  FSEL R14, R14, R51, !P3 ;  /* 0x000000330e0e7208 */ /* 0x000fe40005800000 */
[----:B------:R-:W-:Y:S01]  /*1900*/  SEL R58, R42, R52, !P4 ;  /* 0x000000342a3a7207 */ /* 0x000fe20006000000 */
[----:B------:R-:W0:Y:S01]  /*1910*/  LDS.128 R48, [UR5+0xf0] ;  /* 0x0000f005ff307984 */ /* 0x000e220008000c00 */
[----:B------:R-:W-:Y:S02]  /*1920*/  FSEL R61, R59, R61, !P0 ;  /* 0x0000003d3b3d7208 */ /* 0x000fe40004000000 */
[----:B------:R-:W-:Y:S01]  /*1930*/  SEL R59, R68, R43, !P4 ;  /* 0x0000002b443b7207 */ /* 0x000fe20006000000 */
[----:B------:R-:W1:Y:S01]  /*1940*/  LDS.128 R52, [UR5+0xe0] ;  /* 0x0000e005ff347984 */ /* 0x000e620008000c00 */
[----:B------:R-:W-:-:S02]  /*1950*/  IADD3 R43, P4, PT, R32, R42, RZ ;  /* 0x0000002a202b7210 */ /* 0x000fc40007f9e0ff */
[----:B------:R-:W-:Y:S02]  /*1960*/  FSEL R57, R47, R57, !P0 ;  /* 0x000000392f397208 */ /* 0x000fe40004000000 */
[----:B------:R-:W-:Y:S01]  /*1970*/  FSEL R56, R46, R56, !P0 ;  /* 0x000000382e387208 */ /* 0x000fe20004000000 */
[----:B------:R-:W-:Y:S01]  /*1980*/  IMAD.X R47, R33, 0x1, R68, P4 ;  /* 0x00000001212f7824 */ /* 0x000fe200020e0644 */
[----:B------:R-:W-:Y:S02]  /*1990*/  FSEL R66, R15, R66, !P3 ;  /* 0x000000420f427208 */ /* 0x000fe40005800000 */
[----:B------:R-:W-:Y:S02]  /*19a0*/  FSEL R46, R23, R61, !P3 ;  /* 0x0000003d172e7208 */ /* 0x000fe40005800000 */
[----:B------:R-:W-:Y:S01]  /*19b0*/  IADD3 R15, P4, PT, R44, R43, RZ ;  /* 0x0000002b2c0f7210 */ /* 0x000fe20007f9e0ff */
[----:B------:R2:W3:Y:S01]  /*19c0*/  SHFL.UP PT, R23, R4, 0x1, RZ ;  /* 0x0420000004177989 */ /* 0x0004e200000e00ff */
[----:B------:R-:W-:Y:S01]  /*19d0*/  SEL R42, R47, R59, !P5 ;  /* 0x0000003b2f2a7207 */ /* 0x000fe20006800000 */
[----:B------:R-:W-:Y:S01]  /*19e0*/  IMAD.MOV.U32 R59, RZ, RZ, R73 ;  /* 0x000000ffff3b7224 */ /* 0x000fe200078e0049 */
[----:B------:R-:W-:Y:S01]  /*19f0*/  FSEL R5, R22, R5, !P3 ;  /* 0x0000000516057208 */ /* 0x000fe20005800000 */
[----:B------:R-:W-:Y:S01]  /*1a00*/  IMAD.X R47, R45, 0x1, R47, P4 ;  /* 0x000000012d2f7824 */ /* 0x000fe200020e062f */
[----:B------:R-:W-:Y:S01]  /*1a10*/  ISETP.GE.U32.AND P4, PT, R76, 0x20, PT ;  /* 0x000000204c00780c */ /* 0x000fe20003f86070 */
[----:B------:R4:W0:Y:S01]  /*1a20*/  SHFL.UP PT, R22, R64, 0x1, RZ ;  /* 0x0420000040167989 */ /* 0x00082200000e00ff */
[----:B------:R-:W-:-:S02]  /*1a30*/  ISETP.NE.AND P6, PT, R75, 0x7, PT ;  /* 0x000000074b00780c */ /* 0x000fc40003fc5270 */
[----:B--2---:R-:W-:Y:S01]  /*1a40*/  SEL R4, R43, R58, !P5 ;  /* 0x0000003a2b047207 */ /* 0x004fe20006800000 */
[----:B------:R-:W-:Y:S01]  /*1a50*/  IMAD.MOV.U32 R58, RZ, RZ, R74 ;  /* 0x000000ffff3a7224 */ /* 0x000fe200078e004a */
[----:B------:R-:W-:Y:S01]  /*1a60*/  FSEL R43, R27, R57, !P3 ;  /* 0x000000391b2b7208 */ /* 0x000fe20005800000 */
[----:B------:R-:W-:Y:S01]  /*1a70*/  IMAD.MOV.U32 R57, RZ, RZ, R65 ;  /* 0x000000ffff397224 */ /* 0x000fe200078e0041 */
[----:B------:R-:W-:Y:S02]  /*1a80*/  SEL R4, R15, R4, !P0 ;  /* 0x000000040f047207 */ /* 0x000fe40004000000 */
[----:B------:R-:W-:Y:S02]  /*1a90*/  IADD3 R27, P5, PT, R40, R15, RZ ;  /* 0x0000000f281b7210 */ /* 0x000fe40007fbe0ff */
[----:B------:R-:W-:Y:S02]  /*1aa0*/  SEL R42, R47, R42, !P0 ;  /* 0x0000002a2f2a7207 */ /* 0x000fe40004000000 */
[----:B------:R-:W-:Y:S01]  /*1ab0*/  SEL R15, R27, R4, !P3 ;  /* 0x000000041b0f7207 */ /* 0x000fe20005800000 */
[----:B------:R-:W-:Y:S01]  /*1ac0*/  IMAD.X R47, R41, 0x1, R47, P5 ;  /* 0x00000001292f7824 */ /* 0x000fe200028e062f */
[----:B------:R-:W-:-:S02]  /*1ad0*/  IADD3 R4, P0, PT, R36, R27, RZ ;  /* 0x0000001b24047210 */ /* 0x000fc40007f1e0ff */
[----:B----4-:R-:W-:Y:S01]  /*1ae0*/  FSEL R64, R26, R56, !P3 ;  /* 0x000000381a407208 */ /* 0x010fe20005800000 */
[----:B------:R-:W-:Y:S01]  /*1af0*/  IMAD.MOV.U32 R56, RZ, RZ, R62 ;  /* 0x000000ffff387224 */ /* 0x000fe200078e003e */
[----:B------:R-:W-:Y:S01]  /*1b00*/  SEL R42, R47, R42, !P3 ;  /* 0x0000002a2f2a7207 */ /* 0x000fe20005800000 */
[----:B------:R-:W-:Y:S01]  /*1b10*/  IMAD.X R27, R37, 0x1, R47, P0 ;  /* 0x00000001251b7824 */ /* 0x000fe200000e062f */
[----:B------:R-:W-:Y:S02]  /*1b20*/  SEL R26, R4, R15, !P6 ;  /* 0x0000000f041a7207 */ /* 0x000fe40007000000 */
[----:B------:R-:W-:Y:S02]  /*1b30*/  FSEL R5, R30, R5, !P6 ;  /* 0x000000051e057208 */ /* 0x000fe40007000000 */
[----:B------:R-:W-:Y:S02]  /*1b40*/  SEL R15, R27, R42, !P6 ;  /* 0x0000002a1b0f7207 */ /* 0x000fe40007000000 */
[----:B------:R-:W-:-:S02]  /*1b50*/  FSEL R61, R31, R46, !P6 ;  /* 0x0000002e1f3d7208 */ /* 0x000fc40007000000 */
[----:B------:R-:W-:Y:S02]  /*1b60*/  FSEL R14, R34, R14, !P6 ;  /* 0x0000000e220e7208 */ /* 0x000fe40007000000 */
[----:B------:R-:W-:Y:S02]  /*1b70*/  FSEL R62, R35, R66, !P6 ;  /* 0x00000042233e7208 */ /* 0x000fe40007000000 */
[----:B------:R-:W-:Y:S02]  /*1b80*/  FSEL R64, R38, R64, !P6 ;  /* 0x0000004026407208 */ /* 0x000fe40007000000 */
[----:B------:R-:W-:Y:S01]  /*1b90*/  FSEL R65, R39, R43, !P6 ;  /* 0x0000002b27417208 */ /* 0x000fe20007000000 */
[----:B01-3--:R-:W-:Y:S06]  /*1ba0*/  @!P4 BRA `(.L_x_4) ;  /* 0x000000000070c947 */ /* 0x00bfec0003800000 */
[----:B------:R-:W-:Y:S01]  /*1bb0*/  IMAD.MOV.U32 R42, RZ, RZ, R5 ;  /* 0x000000ffff2a7224 */ /* 0x000fe200078e0005 */
[----:B------:R-:W-:Y:S01]  /*1bc0*/  ISETP.NE.AND P3, PT, R77, RZ, PT ;  /* 0x000000ff4d00720c */ /* 0x000fe20003f65270 */
[----:B------:R-:W-:Y:S01]  /*1bd0*/  IMAD.MOV.U32 R43, RZ, RZ, R61 ;  /* 0x000000ffff2b7224 */ /* 0x000fe200078e003d */
[C---:B------:R-:W-:Y:S01]  /*1be0*/  ISETP.NE.U32.AND P0, PT, R71.reuse, RZ, PT ;  /* 0x000000ff4700720c */ /* 0x040fe20003f05070 */
[----:B------:R-:W-:Y:S01]  /*1bf0*/  IMAD.MOV.U32 R46, RZ, RZ, R64 ;  /* 0x000000ffff2e7224 */ /* 0x000fe200078e0040 */
[----:B------:R-:W-:Y:S01]  /*1c00*/  SEL R71, R71, RZ, P3 ;  /* 0x000000ff47477207 */ /* 0x000fe20001800000 */
[----:B------:R-:W-:Y:S01]  /*1c10*/  IMAD.MOV.U32 R47, RZ, RZ, R65 ;  /* 0x000000ffff2f7224 */ /* 0x000fe200078e0041 */
[C---:B------:R-:W-:Y:S01]  /*1c20*/  ISETP.NE.AND.EX P0, PT, R70.reuse, RZ, PT, P0 ;  /* 0x000000ff4600720c */ /* 0x040fe20003f05300 */
[----:B------:R-:W-:Y:S01]  /*1c30*/  DADD R42, R58, R42 ;  /* 0x000000003a2a7229 */ /* 0x000fe2000000002a */
[----:B------:R-:W-:Y:S02]  /*1c40*/  IADD3 R71, P4, PT, R71, R26, RZ ;  /* 0x0000001a47477210 */ /* 0x000fe40007f9e0ff */
[----:B------:R-:W-:Y:S01]  /*1c50*/  SEL R70, R70, RZ, P3 ;  /* 0x000000ff46467207 */ /* 0x000fe20001800000 */
[----:B------:R-:W-:-:S04]  /*1c60*/  DADD R46, R22, R46 ;  /* 0x00000000162e7229 */ /* 0x000fc8000000002e */
[----:B------:R-:W-:Y:S02]  /*1c70*/  IMAD.X R70, R70, 0x1, R15, P4 ;  /* 0x0000000146467824 */ /* 0x000fe400020e060f */
[----:B------:R-:W-:Y:S01]  /*1c80*/  @P3 FSEL R5, R42, R58, !P0 ;  /* 0x0000003a2a053208 */ /* 0x000fe20004000000 */
[----:B------:R-:W-:Y:S01]  /*1c90*/  IMAD.MOV.U32 R42, RZ, RZ, R14 ;  /* 0x000000ffff2a7224 */ /* 0x000fe200078e000e */
[----:B------:R-:W-:Y:S01]  /*1ca0*/  @P3 FSEL R61, R43, R59, !P0 ;  /* 0x0000003b2b3d3208 */ /* 0x000fe20004000000 */
[----:B------:R-:W-:Y:S01]  /*1cb0*/  IMAD.MOV.U32 R43, RZ, RZ, R62 ;  /* 0x000000ffff2b7224 */ /* 0x000fe200078e003e */
[----:B------:R-:W-:Y:S01]  /*1cc0*/  @P3 FSEL R64, R46, R22, !P0 ;  /* 0x000000162e403208 */ /* 0x000fe20004000000 */
[----:B------:R-:W-:Y:S01]  /*1cd0*/  IMAD.MOV.U32 R58, RZ, RZ, R5 ;  /* 0x000000ffff3a7224 */ /* 0x000fe200078e0005 */
[----:B------:R-:W-:Y:S01]  /*1ce0*/  @P3 FSEL R65, R47, R23, !P0 ;  /* 0x000000172f413208 */ /* 0x000fe20004000000 */
[----:B------:R-:W-:Y:S02]  /*1cf0*/  IMAD.MOV.U32 R59, RZ, RZ, R61 ;  /* 0x000000ffff3b7224 */ /* 0x000fe400078e003d */
[----:B------:R-:W-:Y:S01]  /*1d00*/  DADD R42, R56, R42 ;  /* 0x00000000382a7229 */ /* 0x000fe2000000002a */
[----:B------:R-:W-:-:S02]  /*1d10*/  IMAD.MOV.U32 R22, RZ, RZ, R64 ;  /* 0x000000ffff167224 */ /* 0x000fc400078e0040 */
[----:B------:R-:W-:-:S07]  /*1d20*/  IMAD.MOV.U32 R23, RZ, RZ, R65 ;  /* 0x000000ffff177224 */ /* 0x000fce00078e0041 */
[----:B------:R-:W-:Y:S02]  /*1d30*/  @P3 FSEL R14, R42, R56, !P0 ;  /* 0x000000382a0e3208 */ /* 0x000fe40004000000 */
[----:B------:R-:W-:-:S03]  /*1d40*/  @P3 FSEL R62, R43, R57, !P0 ;  /* 0x000000392b3e3208 */ /* 0x000fc60004000000 */
[----:B------:R-:W-:Y:S02]  /*1d50*/  IMAD.MOV.U32 R56, RZ, RZ, R14 ;  /* 0x000000ffff387224 */ /* 0x000fe400078e000e */
[----:B------:R-:W-:-:S07]  /*1d60*/  IMAD.MOV.U32 R57, RZ, RZ, R62 ;  /* 0x000000ffff397224 */ /* 0x000fce00078e003e */
.L_x_4:
[----:B------:R-:W-:Y:S05]  /*1d70*/  BSYNC.RECONVERGENT B0 ;  /* 0x0000000000007941 */ /* 0x000fea0003800200 */
.L_x_3:
[----:B------:R-:W-:Y:S01]  /*1d80*/  UMOV UR4, URZ ;  /* 0x000000ff00047c82 */ /* 0x000fe20008000000 */
[----:B------:R-:W-:Y:S01]  /*1d90*/  BSSY.RECONVERGENT B0, `(.L_x_5) ;  /* 0x0000011000007945 */ /* 0x000fe20003800200 */
[----:B------:R-:W-:Y:S02]  /*1da0*/  IMAD.MOV.U32 R47, RZ, RZ, R3 ;  /* 0x000000ffff2f7224 */ /* 0x000fe400078e0003 */
[----:B------:R-:W-:Y:S01]  /*1db0*/  IMAD.U32 R46, RZ, RZ, UR4 ;  /* 0x00000004ff2e7e24 */ /* 0x000fe2000f8e00ff */
[----:B------:R-:W-:Y:S06]  /*1dc0*/  @!P1 BRA `(.L_x_6) ;  /* 0x0000000000349947 */ /* 0x000fec0003800000 */
[----:B------:R-:W-:Y:S01]  /*1dd0*/  DADD R64, R16, R56 ;  /* 0x0000000010407229 */ /* 0x000fe20000000038 */
[C---:B------:R-:W-:Y:S01]  /*1de0*/  ISETP.NE.U32.AND P0, PT, R3.reuse, RZ, PT ;  /* 0x000000ff0300720c */ /* 0x040fe20003f05070 */
[----:B------:R-:W-:Y:S01]  /*1df0*/  DADD R42, R18, R58 ;  /* 0x00000000122a7229 */ /* 0x000fe2000000003a */
[----:B------:R-:W-:Y:S01]  /*1e00*/  IADD3 R47, P1, PT, R3, R71, RZ ;  /* 0x00000047032f7210 */ /* 0x000fe20007f3e0ff */
[----:B------:R-:W-:Y:S01]  /*1e10*/  DADD R14, R8, R22 ;  /* 0x00000000080e7229 */ /* 0x000fe20000000016 */
[----:B------:R-:W-:Y:S02]  /*1e20*/  ISETP.NE.AND.EX P0, PT, RZ, UR4, PT, P0 ;  /* 0x00000004ff007c0c */ /* 0x000fe4000bf05300 */
[----:B------:R-:W-:-:S03]  /*1e30*/  IADD3.X R46, PT, PT, R70, UR4, RZ, P1, !PT ;  /* 0x00000004462e7c10 */ /* 0x000fc60008ffe4ff */
[----:B------:R-:W-:Y:S02]  /*1e40*/  FSEL R16, R64, R16, !P0 ;  /* 0x0000001040107208 */ /* 0x000fe40004000000 */
[----:B------:R-:W-:Y:S02]  /*1e50*/  FSEL R17, R65, R17, !P0 ;  /* 0x0000001141117208 */ /* 0x000fe40004000000 */
[----:B------:R-:W-:Y:S02]  /*1e60*/  FSEL R18, R42, R18, !P0 ;  /* 0x000000122a127208 */ /* 0x000fe40004000000 */
[----:B------:R-:W-:Y:S02]  /*1e70*/  FSEL R19, R43, R19, !P0 ;  /* 0x000000132b137208 */ /* 0x000fe40004000000 */
[----:B------:R-:W-:Y:S02]  /*1e80*/  FSEL R8, R14, R8, !P0 ;  /* 0x000000080e087208 */ /* 0x000fe40004000000 */
[----:B------:R-:W-:-:S07]  /*1e90*/  FSEL R9, R15, R9, !P0 ;  /* 0x000000090f097208 */ /* 0x000fce0004000000 */
.L_x_6:
[----:B------:R-:W-:Y:S05]  /*1ea0*/  BSYNC.RECONVERGENT B0 ;  /* 0x0000000000007941 */ /* 0x000fea0003800200 */
.L_x_5:
[----:B------:R-:W-:Y:S01]  /*1eb0*/  ISETP.NE.AND P3, PT, R76, RZ, PT ;  /* 0x000000ff4c00720c */ /* 0x000fe20003f65270 */
[----:B------:R-:W-:Y:S01]  /*1ec0*/  DADD R42, R6, R16 ;  /* 0x00000000062a7229 */ /* 0x000fe20000000010 */
[C---:B------:R-:W-:Y:S01]  /*1ed0*/  IADD3 R26, P1, PT, R52.reuse, R4, RZ ;  /* 0x00000004341a7210 */ /* 0x040fe20007f3e0ff */
[----:B------:R-:W-:Y:S01]  /*1ee0*/  DADD R4, R10, R8 ;  /* 0x000000000a047229 */ /* 0x000fe20000000008 */
[----:B------:R-:W-:Y:S01]  /*1ef0*/  ISETP.NE.U32.AND P0, PT, R52, RZ, PT ;  /* 0x000000ff3400720c */ /* 0x000fe20003f05070 */
[----:B------:R-:W-:Y:S01]  /*1f00*/  DADD R34, R48, R34 ;  /* 0x0000000030227229 */ /* 0x000fe20000000022 */
[----:B------:R-:W-:Y:S01]  /*1f10*/  BSSY.RECONVERGENT B0, `(.L_x_7) ;  /* 0x0000022000007945 */ /* 0x000fe20003800200 */
[----:B------:R-:W-:Y:S01]  /*1f20*/  DADD R14, R12, R18 ;  /* 0x000000000c0e7229 */ /* 0x000fe20000000012 */
[C---:B------:R-:W-:Y:S01]  /*1f30*/  IMAD.X R27, R53.reuse, 0x1, R27, P1 ;  /* 0x00000001351b7824 */ /* 0x040fe200008e061b */
[----:B------:R-:W-:Y:S01]  /*1f40*/  DADD R30, R50, R30 ;  /* 0x00000000321e7229 */ /* 0x000fe2000000001e */
[----:B------:R-:W-:Y:S01]  /*1f50*/  ISETP.NE.AND.EX P0, PT, R53, RZ, PT, P0 ;  /* 0x000000ff3500720c */ /* 0x000fe20003f05300 */
[----:B------:R-:W-:Y:S01]  /*1f60*/  DADD R38, R54, R38 ;  /* 0x0000000036267229 */ /* 0x000fe20000000026 */
[----:B------:R-:W-:-:S02]  /*1f70*/  ISETP.GE.U32.AND P1, PT, R26, 0x101, PT ;  /* 0x000001011a00780c */ /* 0x000fc40003f26070 */
[----:B------:R-:W-:Y:S02]  /*1f80*/  FSEL R6, R6, R42, P2 ;  /* 0x0000002a06067208 */ /* 0x000fe40001000000 */
[----:B------:R-:W-:Y:S02]  /*1f90*/  FSEL R7, R7, R43, P2 ;  /* 0x0000002b07077208 */ /* 0x000fe40001000000 */
[----:B------:R-:W-:Y:S02]  /*1fa0*/  FSEL R10, R10, R4, P2 ;  /* 0x000000040a0a7208 */ /* 0x000fe40001000000 */
[----:B------:R-:W-:Y:S02]  /*1fb0*/  FSEL R11, R11, R5, P2 ;  /* 0x000000050b0b7208 */ /* 0x000fe40001000000 */
[----:B------:R-:W-:Y:S02]  /*1fc0*/  FSEL R42, R34, R48, !P0 ;  /* 0x00000030222a7208 */ /* 0x000fe40004000000 */
[----:B------:R-:W-:-:S02]  /*1fd0*/  FSEL R43, R35, R49, !P0 ;  /* 0x00000031232b7208 */ /* 0x000fc40004000000 */
[----:B------:R-:W-:Y:S02]  /*1fe0*/  FSEL R12, R12, R14, P2 ;  /* 0x0000000e0c0c7208 */ /* 0x000fe40001000000 */
[----:B------:R-:W-:Y:S02]  /*1ff0*/  FSEL R13, R13, R15, P2 ;  /* 0x0000000f0d0d7208 */ /* 0x000fe40001000000 */
[----:B------:R-:W-:Y:S02]  /*2000*/  ISETP.GE.AND.EX P1, PT, R27, RZ, PT, P1 ;  /* 0x000000ff1b00720c */ /* 0x000fe40003f26310 */
[----:B------:R-:W-:Y:S02]  /*2010*/  IADD3 R72, P4, PT, R47, R72, RZ ;  /* 0x000000482f487210 */ /* 0x000fe40007f9e0ff */
[----:B------:R-:W-:Y:S02]  /*2020*/  FSEL R4, R30, R50, !P0 ;  /* 0x000000321e047208 */ /* 0x000fe40004000000 */
[----:B------:R-:W-:-:S02]  /*2030*/  FSEL R5, R31, R51, !P0 ;  /* 0x000000331f057208 */ /* 0x000fc40004000000 */
[----:B------:R-:W-:Y:S02]  /*2040*/  FSEL R34, R38, R54, !P0 ;  /* 0x0000003626227208 */ /* 0x000fe40004000000 */
[----:B------:R-:W-:Y:S01]  /*2050*/  FSEL R35, R39, R55, !P0 ;  /* 0x0000003727237208 */ /* 0x000fe20004000000 */
[----:B------:R-:W-:Y:S06]  /*2060*/  @P3 BRA `(.L_x_8) ;  /* 0x0000000000303947 */ /* 0x000fec0003800000 */
[----:B------:R-:W0:Y:S01]  /*2070*/  LDC.64 R14, c[0x0][0x3b8] ;  /* 0x0000ee00ff0e7b82 */ /* 0x000e220000000a00 */
[----:B------:R-:W-:Y:S01]  /*2080*/  IMAD.MOV.U32 R39, RZ, RZ, 0x65 ;  /* 0x00000065ff277424 */ /* 0x000fe200078e00ff */
[----:B------:R-:W-:-:S06]  /*2090*/  CS2R R70, SRZ ;  /* 0x0000000000467805 */ /* 0x000fcc000001ff00 */
[----:B------:R-:W1:Y:S01]  /*20a0*/  LDC.64 R30, c[0x0][0x3a8] ;  /* 0x0000ea00ff1e7b82 */ /* 0x000e620000000a00 */
[----:B0-----:R0:W-:Y:S04]  /*20b0*/  ST.E.64.STRONG.GPU desc[UR12][R14.64+0x408], R34 ;  /* 0x000408220e007985 */ /* 0x0011e8000c10fb0c */
[----:B------:R0:W-:Y:S04]  /*20c0*/  ST.E.64.STRONG.GPU desc[UR12][R14.64+0x410], R42 ;  /* 0x0004102a0e007985 */ /* 0x0001e8000c10fb0c */
[----:B------:R0:W-:Y:S04]  /*20d0*/  ST.E.64.STRONG.GPU desc[UR12][R14.64+0x400], R26 ;  /* 0x0004001a0e007985 */ /* 0x0001e8000c10fb0c */
[----:B------:R0:W-:Y:S01]  /*20e0*/  ST.E.64.STRONG.GPU desc[UR12][R14.64+0x418], R4 ;  /* 0x000418040e007985 */ /* 0x0001e2000c10fb0c */
[----:B------:R-:W-:Y:S06]  /*20f0*/  MEMBAR.ALL.GPU ;  /* 0x0000000000007992 */ /* 0x000fec000000a000 */
[----:B------:R-:W-:-:S00]  /*2100*/  ERRBAR ;  /* 0x00000000000079ab */ /* 0x000fc00000000000 */
[----:B------:R-:W-:Y:S06]  /*2110*/  CGAERRBAR ;  /* 0x00000000000075ab */ /* 0x000fec0000000000 */
[----:B-1----:R0:W-:Y:S02]  /*2120*/  ST.E.STRONG.GPU desc[UR12][R30.64+0x80], R39 ;  /* 0x000080271e007985 */ /* 0x0021e4000c10f90c */
.L_x_8:
[----:B------:R-:W-:Y:S05]  /*2130*/  BSYNC.RECONVERGENT B0 ;  /* 0x0000000000007941 */ /* 0x000fea0003800200 */
.L_x_7:
[----:B0-----:R-:W-:Y:S02]  /*2140*/  IMAD.MOV.U32 R4, RZ, RZ, R6 ;  /* 0x000000ffff047224 */ /* 0x001fe400078e0006 */
[----:B------:R-:W-:Y:S02]  /*2150*/  IMAD.MOV.U32 R5, RZ, RZ, R7 ;  /* 0x000000ffff057224 */ /* 0x000fe400078e0007 */
[----:B------:R-:W-:Y:S02]  /*2160*/  IMAD.X R15, RZ, RZ, R46, P4 ;  /* 0x000000ffff0f7224 */ /* 0x000fe400020e062e */
[----:B------:R-:W-:Y:S02]  /*2170*/  IMAD.MOV.U32 R6, RZ, RZ, R12 ;  /* 0x000000ffff067224 */ /* 0x000fe400078e000c */
[----:B------:R-:W-:Y:S01]  /*2180*/  IMAD.MOV.U32 R7, RZ, RZ, R13 ;  /* 0x000000ffff077224 */ /* 0x000fe200078e000d */
[----:B------:R-:W-:Y:S06]  /*2190*/  @!P1 BRA `(.L_x_9) ;  /* 0x0000000800089947 */ /* 0x000fec0003800000 */
[----:B------:R-:W-:Y:S01]  /*21a0*/  BAR.SYNC.DEFER_BLOCKING 0x0 ;  /* 0x0000000000007b1d */ /* 0x000fe20000010000 */
[----:B------:R-:W-:Y:S02]  /*21b0*/  ISETP.NE.U32.AND P0, PT, R3, RZ, PT ;  /* 0x000000ff0300720c */ /* 0x000fe40003f05070 */
[----:B------:R-:W-:Y:S02]  /*21c0*/  ISETP.NE.AND P1, PT, R0, R2, PT ;  /* 0x000000020000720c */ /* 0x000fe40003f25270 */
[----:B------:R-:W-:Y:S02]  /*21d0*/  ISETP.NE.AND.EX P0, PT, RZ, UR4, PT, P0 ;  /* 0x00000004ff007c0c */ /* 0x000fe4000bf05300 */
[----:B------:R-:W-:-:S09]  /*21e0*/  ISETP.NE.AND P2, PT, R2, R60, PT ;  /* 0x0000003c0200720c */ /* 0x000fd20003f45270 */
[----:B------:R-:W-:Y:S02]  /*21f0*/  @P1 LEA R47, R47, UR5, 0x5 ;  /* 0x000000052f2f1c11 */ /* 0x000fe4000f8e28ff */
[----:B------:R-:W-:Y:S02]  /*2200*/  @P0 LEA R71, R71, UR5, 0x5 ;  /* 0x0000000547470c11 */ /* 0x000fe4000f8e28ff */
[----:B------:R-:W-:-:S03]  /*2210*/  @P2 LEA R3, R72, UR5, 0x5 ;  /* 0x0000000548032c11 */ /* 0x000fc6000f8e28ff */
[----:B------:R0:W-:Y:S04]  /*2220*/  @P0 STS.128 [R71+0x10], R56 ;  /* 0x0000103847000388 */ /* 0x0001e80000000c00 */
[----:B------:R0:W-:Y:S04]  /*2230*/  @P0 STS.64 [R71+0x8], R22 ;  /* 0x0000081647000388 */ /* 0x0001e80000000a00 */
[----:B------:R0:W-:Y:S01]  /*2240*/  @P0 STS [R71], R63 ;  /* 0x0000003f47000388 */ /* 0x0001e20000000800 */
[----:B------:R-:W-:-:S03]  /*2250*/  ISETP.GT.U32.AND P0, PT, R26, R76, PT ;  /* 0x0000004c1a00720c */ /* 0x000fc60003f04070 */
[----:B------:R0:W-:Y:S01]  /*2260*/  @P1 STS.128 [R47+0x10], R16 ;  /* 0x000010102f001388 */ /* 0x0001e20000000c00 */
[----:B------:R-:W-:-:S03]  /*2270*/  ISETP.GT.U32.AND.EX P0, PT, R27, RZ, PT, P0 ;  /* 0x000000ff1b00720c */ /* 0x000fc60003f04100 */
[----:B------:R0:W-:Y:S04]  /*2280*/  @P1 STS.64 [R47+0x8], R8 ;  /* 0x000008082f001388 */ /* 0x0001e80000000a00 */
[----:B------:R0:W-:Y:S04]  /*2290*/  @P1 STS [R47], R0 ;  /* 0x000000002f001388 */ /* 0x0001e80000000800 */
[----:B------:R0:W-:Y:S04]  /*22a0*/  @P2 STS.128 [R3+0x10], R4 ;  /* 0x0000100403002388 */ /* 0x0001e80000000c00 */
[----:B------:R0:W-:Y:S04]  /*22b0*/  @P2 STS.64 [R3+0x8], R10 ;  /* 0x0000080a03002388 */ /* 0x0001e80000000a00 */
[----:B------:R0:W-:Y:S01]  /*22c0*/  @P2 STS [R3], R2 ;  /* 0x0000000203002388 */ /* 0x0001e20000000800 */
[----:B------:R-:W-:Y:S06]  /*22d0*/  BAR.SYNC.DEFER_BLOCKING 0x0 ;  /* 0x0000000000007b1d */ /* 0x000fec0000010000 */
[----:B------:R-:W-:Y:S05]  /*22e0*/  @!P0 EXIT ;  /* 0x000000000000894d */ /* 0x000fea0003800000 */
[----:B0-----:R-:W-:Y:S01]  /*22f0*/  IADD3 R7, P0, P1, R32, R20, R28 ;  /* 0x0000001420077210 */ /* 0x001fe2000791e01c */
[----:B------:R-:W-:Y:S01]  /*2300*/  IMAD.MOV.U32 R3, RZ, RZ, R76 ;  /* 0x000000ffff037224 */ /* 0x000fe200078e004c */
[----:B------:R-:W0:Y:S01]  /*2310*/  LDCU.64 UR8, c[0x0][0x390] ;  /* 0x00007200ff0877ac */ /* 0x000e220008000a00 */
[----:B------:R-:W-:Y:S01]  /*2320*/  IMAD.MOV.U32 R0, RZ, RZ, RZ ;  /* 0x000000ffff007224 */ /* 0x000fe200078e00ff */
[----:B------:R-:W-:Y:S01]  /*2330*/  IADD3 R7, P2, P3, R40, R7, R44 ;  /* 0x0000000728077210 */ /* 0x000fe20007b5e02c */
[----:B------:R-:W-:Y:S01]  /*2340*/  BSSY.RECONVERGENT B0, `(.L_x_10) ;  /* 0x0000035000007945 */ /* 0x000fe20003800200 */
[----:B------:R-:W-:Y:S02]  /*2350*/  IADD3.X R21, PT, PT, R33, R21, R29, P0, P1 ;  /* 0x0000001521157210 */ /* 0x000fe400007e241d */
[----:B------:R-:W-:Y:S02]  /*2360*/  LOP3.LUT R5, RZ, R3, RZ, 0x33, !PT ;  /* 0x00000003ff057212 */ /* 0x000fe400078e33ff */
[----:B------:R-:W-:-:S02]  /*2370*/  IADD3 R2, P0, P1, R52, R7, R36 ;  /* 0x0000000734027210 */ /* 0x000fc4000791e024 */
[----:B------:R-:W-:Y:S02]  /*2380*/  IADD3.X R41, PT, PT, R41, R21, R45, P2, P3 ;  /* 0x0000001529297210 */ /* 0x000fe400017e642d */
[----:B------:R-:W-:Y:S01]  /*2390*/  IADD3 R2, P2, P3, R5, R2, R24 ;  /* 0x0000000205027210 */ /* 0x000fe20007b5e018 */
[----:B------:R-:W1:Y:S01]  /*23a0*/  LDC.64 R20, c[0x0][0x398] ;  /* 0x0000e600ff147b82 */ /* 0x000e620000000a00 */
[----:B------:R-:W-:Y:S02]  /*23b0*/  IADD3.X R24, PT, PT, R53, R41, R37, P0, P1 ;  /* 0x0000002935187210 */ /* 0x000fe400007e2425 */
[----:B------:R-:W-:Y:S02]  /*23c0*/  LOP3.LUT R4, R2, 0x300, RZ, 0xc0, !PT ;  /* 0x0000030002047812 */ /* 0x000fe400078ec0ff */
[----:B------:R-:W-:Y:S02]  /*23d0*/  LOP3.LUT R5, RZ, R0, RZ, 0x33, !PT ;  /* 0x00000000ff057212 */ /* 0x000fe400078e33ff */
[----:B------:R-:W-:-:S02]  /*23e0*/  ISETP.NE.U32.AND P1, PT, R4, 0x300, PT ;  /* 0x000003000400780c */ /* 0x000fc40003f25070 */
[----:B------:R-:W-:Y:S02]  /*23f0*/  IADD3.X R25, PT, PT, R5, R24, R25, P2, P3 ;  /* 0x0000001805197210 */ /* 0x000fe400017e6419 */
[----:B------:R-:W-:Y:S02]  /*2400*/  ISETP.NE.AND.EX P1, PT, RZ, RZ, PT, P1 ;  /* 0x000000ffff00720c */ /* 0x000fe40003f25310 */
[----:B------:R-:W-:-:S04]  /*2410*/  ISETP.GE.U32.AND P0, PT, R2, 0x300, PT ;  /* 0x000003000200780c */ /* 0x000fc80003f06070 */
[----:B------:R-:W-:-:S07]  /*2420*/  ISETP.GE.U32.AND.EX P0, PT, R25, RZ, PT, P0 ;  /* 0x000000ff1900720c */ /* 0x000fce0003f06100 */
[----:B0-----:R-:W-:Y:S06]  /*2430*/  @!P1 BRA `(.L_x_11) ;  /* 0x0000000000949947 */ /* 0x001fec0003800000 */
[----:B------:R-:W0:Y:S01]  /*2440*/  LDC.64 R4, c[0x0][0x398] ;  /* 0x0000e600ff047b82 */ /* 0x000e220000000a00 */
[----:B------:R-:W2:Y:S01]  /*2450*/  LDCU.64 UR6, c[0x0][0x390] ;  /* 0x00007200ff0677ac */ /* 0x000ea20008000a00 */
[----:B------:R-:W-:Y:S01]  /*2460*/  SHF.R.U64 R16, R2, 0x8, R25 ;  /* 0x0000000802107819 */ /* 0x000fe20000001219 */
[----:B------:R-:W-:Y:S01]  /*2470*/  IMAD.MOV.U32 R19, RZ, RZ, RZ ;  /* 0x000000ffff137224 */ /* 0x000fe200078e00ff */
[----:B------:R-:W-:Y:S01]  /*2480*/  LEA R2, R76, UR5, 0x5 ;  /* 0x000000054c027c11 */ /* 0x000fe2000f8e28ff */
[----:B------:R-:W-:Y:S02]  /*2490*/  IMAD R17, R0, 0x18, RZ ;  /* 0x0000001800117824 */ /* 0x000fe400078e02ff */
[----:B------:R-:W-:Y:S02]  /*24a0*/  VIADD R16, R16, 0x1 ;  /* 0x0000000110107836 */ /* 0x000fe40000000000 */
[----:B------:R-:W-:-:S03]  /*24b0*/  VIADD R2, R2, 0x8 ;  /* 0x0000000802027836 */ /* 0x000fc60000000000 */
[----:B------:R-:W-:Y:S02]  /*24c0*/  LOP3.LUT R16, R16, 0x3, RZ, 0xc0, !PT ;  /* 0x0000000310107812 */ /* 0x000fe400078ec0ff */
[----:B--2---:R-:W-:-:S04]  /*24d0*/  LEA R12, P1, R3, UR6, 0x2 ;  /* 0x00000006030c7c11 */ /* 0x004fc8000f8210ff */
[C---:B------:R-:W-:Y:S01]  /*24e0*/  LEA.HI.X R15, R3.reuse, UR7, R0, 0x2, P1 ;  /* 0x00000007030f7c11 */ /* 0x040fe200088f1400 */
[----:B0-----:R-:W-:Y:S01]  /*24f0*/  IMAD.WIDE.U32 R4, R3, 0x18, R4 ;  /* 0x0000001803047825 */ /* 0x001fe200078e0004 */
[----:B------:R-:W-:Y:S02]  /*2500*/  LEA R3, P2, R16, R3, 0x8 ;  /* 0x0000000310037211 */ /* 0x000fe400078440ff */
[----:B------:R-:W-:Y:S02]  /*2510*/  IADD3 R14, P1, PT, R4, 0x10, RZ ;  /* 0x00000010040e7810 */ /* 0x000fe40007f3e0ff */
[----:B------:R-:W-:-:S03]  /*2520*/  LEA.HI.X R0, R16, R0, R19, 0x8, P2 ;  /* 0x0000000010007211 */ /* 0x000fc600010f4413 */
[----:B------:R-:W-:-:S08]  /*2530*/  IMAD.X R17, R5, 0x1, R17, P1 ;  /* 0x0000000105117824 */ /* 0x000fd000008e0611 */
.L_x_12:
[----:B0-----:R-:W0:Y:S01]  /*2540*/  LDS R13, [R2+-0x8] ;  /* 0xfffff800020d7984 */ /* 0x001e220000000800 */
[----:B------:R-:W-:Y:S01]  /*2550*/  IMAD.MOV.U32 R6, RZ, RZ, R12 ;  /* 0x000000ffff067224 */ /* 0x000fe200078e000c */
[----:B------:R-:W-:Y:S01]  /*2560*/  IADD3 R16, P1, PT, R16, -0x1, RZ ;  /* 0xffffffff10107810 */ /* 0x000fe20007f3e0ff */
[--C-:B------:R-:W-:Y:S01]  /*2570*/  IMAD.MOV.U32 R7, RZ, RZ, R15.reuse ;  /* 0x000000ffff077224 */ /* 0x100fe200078e000f */
[----:B------:R-:W2:Y:S01]  /*2580*/  LDS.128 R8, [R2+0x8] ;  /* 0x0000080002087984 */ /* 0x000ea20000000c00 */
[----:B------:R-:W-:Y:S02]  /*2590*/  IADD3 R12, P3, PT, R12, 0x400, RZ ;  /* 0x000004000c0c7810 */ /* 0x000fe40007f7e0ff */
[----:B------:R-:W-:Y:S01]  /*25a0*/  IADD3.X R19, PT, PT, R19, -0x1, RZ, P1, !PT ;  /* 0xffffffff13137810 */ /* 0x000fe20000ffe4ff */
[----:B------:R3:W4:Y:S01]  /*25b0*/  LDS.64 R4, [R2] ;  /* 0x0000000002047984 */ /* 0x0007220000000a00 */
[----:B------:R-:W-:Y:S01]  /*25c0*/  ISETP.NE.U32.AND P1, PT, R16, RZ, PT ;  /* 0x000000ff1000720c */ /* 0x000fe20003f25070 */
[----:B------:R-:W-:-:S03]  /*25d0*/  IMAD.X R15, RZ, RZ, R15, P3 ;  /* 0x000000ffff0f7224 */ /* 0x000fc600018e060f */
[----:B------:R-:W-:Y:S01]  /*25e0*/  ISETP.NE.AND.EX P1, PT, R19, RZ, PT, P1 ;  /* 0x000000ff1300720c */ /* 0x000fe20003f25310 */
[----:B---3--:R-:W-:Y:S01]  /*25f0*/  VIADD R2, R2, 0x2000 ;  /* 0x0000200002027836 */ /* 0x008fe20000000000 */
[----:B0-----:R0:W-:Y:S02]  /*2600*/  STG.E desc[UR12][R6.64], R13 ;  /* 0x0000000d06007986 */ /* 0x0011e4000c10190c */
[----:B0-----:R-:W-:Y:S02]  /*2610*/  IMAD.MOV.U32 R6, RZ, RZ, R14 ;  /* 0x000000ffff067224 */ /* 0x001fe400078e000e */
[----:B------:R-:W-:-:S03]  /*2620*/  IMAD.MOV.U32 R7, RZ, RZ, R17 ;  /* 0x000000ffff077224 */ /* 0x000fc600078e0011 */
[----:B------:R-:W-:Y:S02]  /*2630*/  IADD3 R14, P2, PT, R6, 0x1800, RZ ;  /* 0x00001800060e7810 */ /* 0x000fe40007f5e0ff */
[----:B--2---:R0:W-:Y:S03]  /*2640*/  STG.E.64 desc[UR12][R6.64+-0x8], R8 ;  /* 0xfffff80806007986 */ /* 0x0041e6000c101b0c */
[----:B------:R-:W-:Y:S01]  /*2650*/  IMAD.X R17, RZ, RZ, R7, P2 ;  /* 0x000000ffff117224 */ /* 0x000fe200010e0607 */
[----:B------:R0:W-:Y:S04]  /*2660*/  STG.E.64 desc[UR12][R6.64], R10 ;  /* 0x0000000a06007986 */ /* 0x0001e8000c101b0c */
[----:B----4-:R0:W-:Y:S01]  /*2670*/  STG.E.64 desc[UR12][R6.64+-0x10], R4 ;  /* 0xfffff00406007986 */ /* 0x0101e2000c101b0c */
[----:B------:R-:W-:Y:S05]  /*2680*/  @P1 BRA `(.L_x_12) ;  /* 0xfffffffc00ac1947 */ /* 0x000fea000383ffff */
.L_x_11:
[----:B------:R-:W-:Y:S05]  /*2690*/  BSYNC.RECONVERGENT B0 ;  /* 0x0000000000007941 */ /* 0x000fea0003800200 */
.L_x_10:
[----:B------:R-:W-:Y:S05]  /*26a0*/  @!P0 EXIT ;  /* 0x000000000000894d */ /* 0x000fea0003800000 */
.L_x_13:
[C---:B------:R-:W-:Y:S01]  /*26b0*/  LEA R2, R3.reuse, UR5, 0x5 ;  /* 0x0000000503027c11 */ /* 0x040fe2000f8e28ff */
[C---:B--2---:R-:W-:Y:S01]  /*26c0*/  IMAD.SHL.U32 R30, R3.reuse, 0x4, RZ ;  /* 0x00000004031e7824 */ /* 0x044fe200078e00ff */
[----:B------:R-:W-:Y:S01]  /*26d0*/  UMOV UR4, URZ ;  /* 0x000000ff00047c82 */ /* 0x000fe20008000000 */
[----:B------:R-:W-:Y:S01]  /*26e0*/  IMAD R25, R0, 0x18, RZ ;  /* 0x0000001800197824 */ /* 0x000fe200078e02ff */
[C---:B------:R-:W-:Y:S01]  /*26f0*/  SHF.L.U64.HI R0, R3.reuse, 0x2, R0 ;  /* 0x0000000203007819 */ /* 0x040fe20000010200 */
[----:B------:R-:W2:Y:S01]  /*2700*/  LDS R41, [R2] ;  /* 0x0000000002297984 */ /* 0x000ea20000000800 */
[C---:B------:R-:W-:Y:S01]  /*2710*/  IADD3 R38, P0, PT, R30.reuse, UR8, RZ ;  /* 0x000000081e267c10 */ /* 0x040fe2000ff1e0ff */
[----:B-1----:R-:W-:Y:S01]  /*2720*/  IMAD.WIDE.U32 R32, R3, 0x18, R20 ;  /* 0x0000001803207825 */ /* 0x002fe200078e0014 */
[----:B------:R-:W-:Y:S01]  /*2730*/  LOP3.LUT R30, R30, 0xfffffffc, RZ, 0xc0, !PT ;  /* 0xfffffffc1e1e7812 */ /* 0x000fe200078ec0ff */
[----:B------:R-:W1:Y:S01]  /*2740*/  LDS.64 R22, [R2+0x8] ;  /* 0x0000080002167984 */ /* 0x000e620000000a00 */
[C---:B------:R-:W-:Y:S01]  /*2750*/  IADD3.X R39, PT, PT, R0.reuse, UR9, RZ, P0, !PT ;  /* 0x0000000900277c10 */ /* 0x040fe200087fe4ff */
[----:B------:R-:W-:Y:S01]  /*2760*/  IMAD.IADD R25, R33, 0x1, R25 ;  /* 0x0000000121197824 */ /* 0x000fe200078e0219 */
[----:B------:R-:W-:Y:S01]  /*2770*/  LOP3.LUT R0, R0, 0x3, RZ, 0xc0, !PT ;  /* 0x0000000300007812 */ /* 0x000fe200078ec0ff */
[----:B0-----:R-:W0:Y:S01]  /*2780*/  LDS.128 R4, [R2+0x10] ;  /* 0x0000100002047984 */ /* 0x001e220000000c00 */
[----:B------:R-:W-:Y:S01]  /*2790*/  IADD3 R30, P0, PT, R30, UR8, RZ ;  /* 0x000000081e1e7c10 */ /* 0x000fe2000ff1e0ff */
[----:B------:R-:W-:-:S02]  /*27a0*/  IMAD.MOV.U32 R24, RZ, RZ, R32 ;  /* 0x000000ffff187224 */ /* 0x000fc400078e0020 */
[----:B------:R-:W3:Y:S01]  /*27b0*/  LDS R43, [R2+0x2000] ;  /* 0x00200000022b7984 */ /* 0x000ee20000000800 */
[----:B------:R-:W-:Y:S01]  /*27c0*/  IADD3.X R31, PT, PT, R0, UR9, RZ, P0, !PT ;  /* 0x00000009001f7c10 */ /* 0x000fe200087fe4ff */
[----:B------:R-:W-:Y:S02]  /*27d0*/  VIADD R33, R33, UR4 ;  /* 0x0000000421217c36 */ /* 0x000fe40008000000 */
[----:B------:R-:W4:Y:S01]  /*27e0*/  LDS.128 R8, [R2+0x2010] ;  /* 0x0020100002087984 */ /* 0x000f220000000c00 */
[----:B------:R-:W-:Y:S02]  /*27f0*/  VIADD R3, R3, 0x400 ;  /* 0x0000040003037836 */ /* 0x000fe40000000000 */
[----:B------:R-:W-:Y:S01]  /*2800*/  IMAD.MOV.U32 R0, RZ, RZ, RZ ;  /* 0x000000ffff007224 */ /* 0x000fe200078e00ff */
[----:B------:R-:W5:Y:S02]  /*2810*/  LDS.64 R28, [R2+0x2008] ;  /* 0x00200800021c7984 */ /* 0x000f640000000a00 */
[----:B------:R-:W-:-:S02]  /*2820*/  ISETP.GT.U32.AND P0, PT, R26, R3, PT ;  /* 0x000000031a00720c */ /* 0x000fc40003f04070 */
[----:B------:R-:W5:Y:S02]  /*2830*/  LDS R45, [R2+0x4000] ;  /* 0x00400000022d7984 */ /* 0x000f640000000800 */
[----:B------:R-:W-:Y:S02]  /*2840*/  ISETP.GT.U32.AND.EX P0, PT, R27, RZ, PT, P0 ;  /* 0x000000ff1b00720c */ /* 0x000fe40003f04100 */
[----:B------:R-:W5:Y:S04]  /*2850*/  LDS.128 R12, [R2+0x4010] ;  /* 0x00401000020c7984 */ /* 0x000f680000000c00 */
[----:B------:R-:W5:Y:S04]  /*2860*/  LDS.64 R34, [R2+0x4008] ;  /* 0x0040080002227984 */ /* 0x000f680000000a00 */
[----:B------:R-:W5:Y:S04]  /*2870*/  LDS R47, [R2+0x6000] ;  /* 0x00600000022f7984 */ /* 0x000f680000000800 */
[----:B------:R-:W5:Y:S04]  /*2880*/  LDS.64 R36, [R2+0x6008] ;  /* 0x0060080002247984 */ /* 0x000f680000000a00 */
[----:B------:R-:W5:Y:S04]  /*2890*/  LDS.128 R16, [R2+0x6010] ;  /* 0x0060100002107984 */ /* 0x000f680000000c00 */
[----:B--2---:R2:W-:Y:S04]  /*28a0*/  STG.E desc[UR12][R38.64], R41 ;  /* 0x0000002926007986 */ /* 0x0045e8000c10190c */
[----:B-1----:R2:W-:Y:S04]  /*28b0*/  STG.E.64 desc[UR12][R24.64], R22 ;  /* 0x0000001618007986 */ /* 0x0025e8000c101b0c */
[----:B0-----:R2:W-:Y:S04]  /*28c0*/  STG.E.64 desc[UR12][R24.64+0x8], R4 ;  /* 0x0000080418007986 */ /* 0x0015e8000c101b0c */
[----:B------:R2:W-:Y:S04]  /*28d0*/  STG.E.64 desc[UR12][R24.64+0x10], R6 ;  /* 0x0000100618007986 */ /* 0x0005e8000c101b0c */
[----:B---3--:R2:W-:Y:S04]  /*28e0*/  STG.E desc[UR12][R30.64+0x400], R43 ;  /* 0x0004002b1e007986 */ /* 0x0085e8000c10190c */
[----:B----4-:R2:W-:Y:S04]  /*28f0*/  STG.E.64 desc[UR12][R32.64+0x1808], R8 ;  /* 0x0018080820007986 */ /* 0x0105e8000c101b0c */
[----:B------:R2:W-:Y:S04]  /*2900*/  STG.E.64 desc[UR12][R32.64+0x1810], R10 ;  /* 0x0018100a20007986 */ /* 0x0005e8000c101b0c */
[----:B-----5:R2:W-:Y:S04]  /*2910*/  STG.E.64 desc[UR12][R32.64+0x1800], R28 ;  /* 0x0018001c20007986 */ /* 0x0205e8000c101b0c */
[----:B------:R2:W-:Y:S04]  /*2920*/  STG.E desc[UR12][R30.64+0x800], R45 ;  /* 0x0008002d1e007986 */ /* 0x0005e8000c10190c */
[----:B------:R2:W-:Y:S04]  /*2930*/  STG.E.64 desc[UR12][R32.64+0x3008], R12 ;  /* 0x0030080c20007986 */ /* 0x0005e8000c101b0c */
[----:B------:R2:W-:Y:S04]  /*2940*/  STG.E.64 desc[UR12][R32.64+0x3010], R14 ;  /* 0x0030100e20007986 */ /* 0x0005e8000c101b0c */
[----:B------:R2:W-:Y:S04]  /*2950*/  STG.E.64 desc[UR12][R32.64+0x3000], R34 ;  /* 0x0030002220007986 */ /* 0x0005e8000c101b0c */
[----:B------:R2:W-:Y:S04]  /*2960*/  STG.E desc[UR12][R30.64+0xc00], R47 ;  /* 0x000c002f1e007986 */ /* 0x0005e8000c10190c */
[----:B------:R2:W-:Y:S04]  /*2970*/  STG.E.64 desc[UR12][R32.64+0x4800], R36 ;  /* 0x0048002420007986 */ /* 0x0005e8000c101b0c */
[----:B------:R2:W-:Y:S04]  /*2980*/  STG.E.64 desc[UR12][R32.64+0x4808], R16 ;  /* 0x0048081020007986 */ /* 0x0005e8000c101b0c */
[----:B------:R2:W-:Y:S01]  /*2990*/  STG.E.64 desc[UR12][R32.64+0x4810], R18 ;  /* 0x0048101220007986 */ /* 0x0005e2000c101b0c */
[----:B------:R-:W-:Y:S05]  /*29a0*/  @P0 BRA `(.L_x_13) ;  /* 0xfffffffc00400947 */ /* 0x000fea000383ffff */
[----:B------:R-:W-:Y:S05]  /*29b0*/  EXIT ;  /* 0x000000000000794d */ /* 0x000fea0003800000 */
.L_x_9:
[----:B------:R-:W-:Y:S01]  /*29c0*/  ISETP.NE.U32.AND P0, PT, R3, RZ, PT ;  /* 0x000000ff0300720c */ /* 0x000fe20003f05070 */
[----:B------:R-:W-:Y:S01]  /*29d0*/  BSSY.RECONVERGENT B0, `(.L_x_14) ;  /* 0x0000010000007945 */ /* 0x000fe20003800200 */
[----:B------:R-:W-:Y:S02]  /*29e0*/  ISETP.NE.AND P2, PT, R2, R60, PT ;  /* 0x0000003c0200720c */ /* 0x000fe40003f45270 */
[----:B------:R-:W-:Y:S02]  /*29f0*/  ISETP.NE.AND.EX P0, PT, RZ, UR4, PT, P0 ;  /* 0x00000004ff007c0c */ /* 0x000fe4000bf05300 */
[----:B------:R-:W-:-:S11]  /*2a00*/  ISETP.NE.AND P1, PT, R0, R2, PT ;  /* 0x000000020000720c */ /* 0x000fd60003f25270 */
[----:B------:R-:W-:Y:S05]  /*2a10*/  @!P0 BRA `(.L_x_15) ;  /* 0x00000000002c8947 */ /* 0x000fea0003800000 */
[----:B------:R-:W0:Y:S01]  /*2a20*/  LDC.64 R12, c[0x0][0x398] ;  /* 0x0000e600ff0c7b82 */ /* 0x000e220000000a00 */
[----:B------:R-:W1:Y:S01]  /*2a30*/  LDCU.64 UR4, c[0x0][0x390] ;  /* 0x00007200ff0477ac */ /* 0x000e620008000a00 */
[----:B------:R-:W-:Y:S01]  /*2a40*/  IMAD R3, R70, 0x18, RZ ;  /* 0x0000001846037824 */ /* 0x000fe200078e02ff */
[----:B-1----:R-:W-:-:S04]  /*2a50*/  LEA R20, P0, R71, UR4, 0x2 ;  /* 0x0000000447147c11 */ /* 0x002fc8000f8010ff */
[C---:B------:R-:W-:Y:S01]  /*2a60*/  LEA.HI.X R21, R71.reuse, UR5, R70, 0x2, P0 ;  /* 0x0000000547157c11 */ /* 0x040fe200080f1446 */
[----:B0-----:R-:W-:-:S04]  /*2a70*/  IMAD.WIDE.U32 R12, R71, 0x18, R12 ;  /* 0x00000018470c7825 */ /* 0x001fc800078e000c */
[----:B------:R-:W-:Y:S01]  /*2a80*/  IMAD.IADD R13, R13, 0x1, R3 ;  /* 0x000000010d0d7824 */ /* 0x000fe200078e0203 */
[----:B------:R0:W-:Y:S04]  /*2a90*/  STG.E desc[UR12][R20.64], R63 ;  /* 0x0000003f14007986 */ /* 0x0001e8000c10190c */
[----:B------:R0:W-:Y:S04]  /*2aa0*/  STG.E.64 desc[UR12][R12.64], R22 ;  /* 0x000000160c007986 */ /* 0x0001e8000c101b0c */
[----:B------:R0:W-:Y:S04]  /*2ab0*/  STG.E.64 desc[UR12][R12.64+0x8], R56 ;  /* 0x000008380c007986 */ /* 0x0001e8000c101b0c */
[----:B------:R0:W-:Y:S02]  /*2ac0*/  STG.E.64 desc[UR12][R12.64+0x10], R58 ;  /* 0x0000103a0c007986 */ /* 0x0001e4000c101b0c */
.L_x_15:
[----:B------:R-:W-:Y:S05]  /*2ad0*/  BSYNC.RECONVERGENT B0 ;  /* 0x0000000000007941 */ /* 0x000fea0003800200 */
.L_x_14:
[----:B------:R-:W-:Y:S04]  /*2ae0*/  BSSY.RECONVERGENT B0, `(.L_x_16) ;  /* 0x000000d000007945 */ /* 0x000fe80003800200 */
[----:B------:R-:W-:Y:S05]  /*2af0*/  @!P1 BRA `(.L_x_17) ;  /* 0x00000000002c9947 */ /* 0x000fea0003800000 */
[----:B0-----:R-:W0:Y:S01]  /*2b00*/  LDC.64 R12, c[0x0][0x398] ;  /* 0x0000e600ff0c7b82 */ /* 0x001e220000000a00 */
        /* <DEDUP_REMOVED lines=10> */
.L_x_17:
[----:B------:R-:W-:Y:S05]  /*2bb0*/  BSYNC.RECONVERGENT B0 ;  /* 0x0000000000007941 */ /* 0x000fea0003800200 */
.L_x_16:
[----:B------:R-:W-:Y:S05]  /*2bc0*/  @!P2 EXIT ;  /* 0x000000000000a94d */ /* 0x000fea0003800000 */
[----:B-1----:R-:W1:Y:S01]  /*2bd0*/  LDC.64 R8, c[0x0][0x398] ;  /* 0x0000e600ff087b82 */ /* 0x002e620000000a00 */
[----:B------:R-:W0:Y:S01]  /*2be0*/  LDCU.64 UR4, c[0x0][0x390] ;  /* 0x00007200ff0477ac */ /* 0x000e220008000a00 */
[----:B------:R-:W-:Y:S01]  /*2bf0*/  IMAD R3, R15, 0x18, RZ ;  /* 0x000000180f037824 */ /* 0x000fe200078e02ff */
[----:B0-----:R-:W-:-:S04]  /*2c00*/  LEA R12, P0, R72, UR4, 0x2 ;  /* 0x00000004480c7c11 */ /* 0x001fc8000f8010ff */
[C---:B------:R-:W-:Y:S01]  /*2c10*/  LEA.HI.X R13, R72.reuse, UR5, R15, 0x2, P0 ;  /* 0x00000005480d7c11 */ /* 0x040fe200080f140f */
[----:B-1----:R-:W-:-:S04]  /*2c20*/  IMAD.WIDE.U32 R8, R72, 0x18, R8 ;  /* 0x0000001848087825 */ /* 0x002fc800078e0008 */
[----:B------:R-:W-:Y:S01]  /*2c30*/  IMAD.IADD R9, R9, 0x1, R3 ;  /* 0x0000000109097824 */ /* 0x000fe200078e0203 */
[----:B------:R-:W-:Y:S04]  /*2c40*/  STG.E desc[UR12][R12.64], R2 ;  /* 0x000000020c007986 */ /* 0x000fe8000c10190c */
[----:B------:R-:W-:Y:S04]  /*2c50*/  STG.E.64 desc[UR12][R8.64], R10 ;  /* 0x0000000a08007986 */ /* 0x000fe8000c101b0c */
[----:B------:R-:W-:Y:S04]  /*2c60*/  STG.E.64 desc[UR12][R8.64+0x8], R4 ;  /* 0x0000080408007986 */ /* 0x000fe8000c101b0c */
[----:B------:R-:W-:Y:S01]  /*2c70*/  STG.E.64 desc[UR12][R8.64+0x10], R6 ;  /* 0x0000100608007986 */ /* 0x000fe2000c101b0c */
[----:B------:R-:W-:Y:S05]  /*2c80*/  EXIT ;  /* 0x000000000000794d */ /* 0x000fea0003800000 */
.L_x_2:
        /* <DEDUP_REMOVED lines=25> */
[----:B------:R-:W-:Y:S01]  /*2e20*/  ISETP.NE.AND P1, PT, R74, RZ, PT ;  /* 0x000000ff4a00720c */ /* 0x000fe20003f25270 */
[----:B------:R-:W-:-:S02]  /*2e30*/  IMAD.U32 R11, RZ, RZ, UR15 ;  /* 0x0000000fff0b7e24 */ /* 0x000fc4000f8e00ff */
[----:B------:R-:W-:-:S10]  /*2e40*/  IMAD.MOV.U32 R0, RZ, RZ, RZ ;  /* 0x000000ffff007224 */ /* 0x000fd400078e00ff */
[----:B0-----:R-:W0:Y:S02]  /*2e50*/  @!P1 LDC.64 R2, c[0x0][0x380] ;  /* 0x0000e000ff029b82 */ /* 0x001e240000000a00 */
[----:B0-----:R-:W-:-:S05]  /*2e60*/  @!P1 IMAD.WIDE.U32 R2, R11, 0xc00, R2 ;  /* 0x00000c000b029825 */ /* 0x001fca00078e0002 */
[----:B------:R0:W2:Y:S01]  /*2e70*/  @!P1 LDG.E.CONSTANT R0, desc[UR12][R2.64+-0x4] ;  /* 0xfffffc0c02009981 */ /* 0x0000a2000c1e9900 */
[----:B------:R-:W1:Y:S01]  /*2e80*/  S2UR UR5, SR_CgaCtaId ;  /* 0x00000000000579c3 */ /* 0x000e620000008800 */
[----:B------:R-:W-:Y:S01]  /*2e90*/  SHF.R.U32.HI R64, RZ, 0x5, R74 ;  /* 0x00000005ff407819 */ /* 0x000fe2000001164a */
[----:B------:R-:W-:Y:S01]  /*2ea0*/  UMOV UR4, 0x400 ;  /* 0x0000040000047882 */ /* 0x000fe20000000000 */
[----:B------:R-:W0:Y:S01]  /*2eb0*/  S2R R72, SR_LANEID ;  /* 0x0000000000487919 */ /* 0x000e220000000000 */
[----:B------:R-:W-:Y:S02]  /*2ec0*/  ISETP.NE.AND P0, PT, R74, RZ, PT ;  /* 0x000000ff4a00720c */ /* 0x000fe40003f05270 */
[C---:B------:R-:W-:Y:S01]  /*2ed0*/  ISETP.NE.AND P5, PT, R64.reuse, 0x4, PT ;  /* 0x000000044000780c */ /* 0x040fe20003fa5270 */
[----:B-1----:R-:W-:Y:S01]  /*2ee0*/  ULEA UR6, UR5, UR4, 0x18 ;  /* 0x0000000405067291 */ /* 0x002fe2000f8ec0ff */
[----:B0-----:R-:W-:Y:S01]  /*2ef0*/  IMAD R5, R64, 0x60, R72 ;  /* 0x0000006040057824 */ /* 0x001fe200078e0248 */
[----:B------:R-:W-:-:S03]  /*2f00*/  ISETP.NE.AND P4, PT, R72, 0x1f, PT ;  /* 0x0000001f4800780c */ /* 0x000fc60003f85270 */
[----:B------:R-:W-:Y:S01]  /*2f10*/  IMAD R29, R72, 0x2, R5 ;  /* 0x00000002481d7824 */ /* 0x000fe200078e0205 */
[----:B------:R-:W-:-:S05]  /*2f20*/  LEA R11, R5, UR6, 0x2 ;  /* 0x00000006050b7c11 */ /* 0x000fca000f8e10ff */
[--C-:B------:R-:W-:Y:S02]  /*2f30*/  IMAD R28, R72, 0x8, R11.reuse ;  /* 0x00000008481c7824 */ /* 0x100fe400078e020b */
[----:B------:R-:W-:Y:S02]  /*2f40*/  IMAD R5, R5, 0x14, R11 ;  /* 0x0000001405057824 */ /* 0x000fe400078e020b */
[----:B------:R-:W-:Y:S01]  /*2f50*/  IMAD R30, R29, 0x14, R28 ;  /* 0x000000141d1e7824 */ /* 0x000fe200078e021c */
[----:B------:R-:W-:Y:S01]  /*2f60*/  @!P4 LEA R51, R64, UR6, 0x5 ;  /* 0x000000064033cc11 */ /* 0x000fe2000f8e28ff */
[----:B---3--:R-:W-:Y:S04]  /*2f70*/  STS [R11], R8 ;  /* 0x000000080b007388 */ /* 0x008fe80000000800 */
[----:B----4-:R-:W-:Y:S04]  /*2f80*/  STS [R11+0x80], R9 ;  /* 0x000080090b007388 */ /* 0x010fe80000000800 */
[----:B-----5:R-:W-:Y:S01]  /*2f90*/  STS [R11+0x100], R10 ;  /* 0x0001000a0b007388 */ /* 0x020fe20000000800 */
[----:B------:R-:W-:-:S03]  /*2fa0*/  NOP ;  /* 0x0000000000007918 */ /* 0x000fc60000000000 */
[----:B------:R-:W-:Y:S04]  /*2fb0*/  LDS R2, [R28] ;  /* 0x000000001c027984 */ /* 0x000fe80000000800 */
        /* <DEDUP_REMOVED lines=10> */
[----:B------:R-:W-:Y:S04]  /*3060*/  STS.64 [R5+0x308], R18 ;  /* 0x0003081205007388 */ /* 0x000fe80000000a00 */
[----:B------:R-:W-:Y:S04]  /*3070*/  STS.64 [R5+0x310], R20 ;  /* 0x0003101405007388 */ /* 0x000fe80000000a00 */
[----:B------:R-:W-:Y:S04]  /*3080*/  STS.64 [R5+0x600], R22 ;  /* 0x0006001605007388 */ /* 0x000fe80000000a00 */
[----:B------:R-:W-:Y:S04]  /*3090*/  STS.64 [R5+0x608], R24 ;  /* 0x0006081805007388 */ /* 0x000fe80000000a00 */
[----:B------:R0:W-:Y:S01]  /*30a0*/  STS.64 [R5+0x610], R26 ;  /* 0x0006101a05007388 */ /* 0x0001e20000000a00 */
[----:B------:R-:W-:-:S03]  /*30b0*/  NOP ;  /* 0x0000000000007918 */ /* 0x000fc60000000000 */
[----:B------:R-:W-:Y:S04]  /*30c0*/  LDS.64 R8, [R30+0x8] ;  /* 0x000008001e087984 */ /* 0x000fe80000000a00 */
[----:B------:R-:W1:Y:S01]  /*30d0*/  LDS.64 R10, [R30+0x20] ;  /* 0x000020001e0a7984 */ /* 0x000e620000000a00 */
[----:B0-----:R-:W-:-:S03]  /*30e0*/  LEA R5, R74, UR6, 0x2 ;  /* 0x000000064a057c11 */ /* 0x001fc6000f8e10ff */
[----:B------:R-:W-:Y:S04]  /*30f0*/  LDS.64 R12, [R30] ;  /* 0x000000001e0c7984 */ /* 0x000fe80000000a00 */
[----:B------:R-:W0:Y:S04]  /*3100*/  LDS.64 R14, [R30+0x18] ;  /* 0x000018001e0e7984 */ /* 0x000e280000000a00 */
[----:B------:R-:W-:Y:S04]  /*3110*/  LDS.64 R16, [R30+0x10] ;  /* 0x000010001e107984 */ /* 0x000fe80000000a00 */
[----:B------:R-:W2:Y:S04]  /*3120*/  LDS.64 R18, [R30+0x28] ;  /* 0x000028001e127984 */ /* 0x000ea80000000a00 */
[----:B------:R-:W3:Y:S04]  /*3130*/  LDS.64 R20, [R30+0x38] ;  /* 0x000038001e147984 */ /* 0x000ee80000000a00 */
[----:B------:R-:W4:Y:S04]  /*3140*/  LDS.64 R6, [R30+0x30] ;  /* 0x000030001e067984 */ /* 0x000f280000000a00 */
[----:B------:R-:W5:Y:S01]  /*3150*/  LDS.64 R22, [R30+0x40] ;  /* 0x000040001e167984 */ /* 0x000f620000000a00 */
[----:B------:R-:W-:Y:S06]  /*3160*/  BAR.SYNC.DEFER_BLOCKING 0x0 ;  /* 0x0000000000007b1d */ /* 0x000fec0000010000 */
[----:B-1----:R-:W-:-:S02]  /*3170*/  DADD R26, R8, R10 ;  /* 0x00000000081a7229 */ /* 0x002fc4000000000a */
[----:B0-----:R-:W-:-:S08]  /*3180*/  DADD R24, R12, R14 ;  /* 0x000000000c187229 */ /* 0x001fd0000000000e */
        /* <DEDUP_REMOVED lines=14> */
[----:B------:R-:W-:Y:S01]  /*3270*/  FSEL R48, R6, R24, P3 ;  /* 0x0000001806307208 */ /* 0x000fe20001800000 */
[----:B------:R-:W-:Y:S01]  /*3280*/  SHFL.UP PT, R20, R60, 0x1, RZ ;  /* 0x042000003c147989 */ /* 0x000fe200000e00ff */
[----:B------:R-:W-:Y:S02]  /*3290*/  FSEL R49, R7, R25, P3 ;  /* 0x0000001907317208 */ /* 0x000fe40001800000 */
[----:B------:R-:W-:Y:S01]  /*32a0*/  SEL R27, RZ, 0x1, !P3 ;  /* 0x00000001ff1b7807 */ /* 0x000fe20005800000 */
[----:B------:R-:W-:Y:S01]  /*32b0*/  @P0 LDS R0, [R5+0x5a4] ;  /* 0x0005a40005000984 */ /* 0x000fe20000000800 */
[----:B------:R-:W-:-:S02]  /*32c0*/  FSEL R46, R22, R28, P3 ;  /* 0x0000001c162e7208 */ /* 0x000fc40001800000 */
[----:B------:R-:W-:Y:S01]  /*32d0*/  FSEL R45, R23, R29, P3 ;  /* 0x0000001d172d7208 */ /* 0x000fe20001800000 */
[----:B------:R-:W0:Y:S01]  /*32e0*/  SHFL.UP PT, R21, R61, 0x1, RZ ;  /* 0x042000003d157989 */ /* 0x000e2200000e00ff */
[----:B------:R-:W-:-:S03]  /*32f0*/  ISETP.GE.AND P3, PT, R72, 0x1, PT ;  /* 0x000000014800780c */ /* 0x000fc60003f66270 */
[----:B------:R-:W-:Y:S01]  /*3300*/  SHFL.UP PT, R6, R48, 0x1, RZ ;  /* 0x0420000030067989 */ /* 0x000fe200000e00ff */
[----:B------:R-:W-:-:S03]  /*3310*/  IMAD.MOV.U32 R47, RZ, RZ, R45 ;  /* 0x000000ffff2f7224 */ /* 0x000fc600078e002d */
[----:B------:R-:W1:Y:S04]  /*3320*/  SHFL.UP PT, R7, R49, 0x1, RZ ;  /* 0x0420000031077989 */ /* 0x000e6800000e00ff */
[----:B------:R-:W-:Y:S04]  /*3330*/  SHFL.UP PT, R22, R46, 0x1, RZ ;  /* 0x042000002e167989 */ /* 0x000fe800000e00ff */
[----:B------:R-:W2:Y:S01]  /*3340*/  SHFL.UP PT, R23, R45, 0x1, RZ ;  /* 0x042000002d177989 */ /* 0x000ea200000e00ff */
[----:B0-----:R-:W-:Y:S02]  /*3350*/  DADD R20, R20, R60 ;  /* 0x0000000014147229 */ /* 0x001fe4000000003c */
[----:B-1----:R-:W-:Y:S01]  /*3360*/  DADD R6, R6, R48 ;  /* 0x0000000006067229 */ /* 0x002fe20000000030 */
[----:B------:R-:W-:-:S04]  /*3370*/  ISETP.NE.AND P0, PT, R0, R2, PT ;  /* 0x000000020000720c */ /* 0x000fc80003f05270 */
[----:B------:R-:W-:Y:S01]  /*3380*/  SEL R5, RZ, 0x1, !P0 ;  /* 0x00000001ff057807 */ /* 0x000fe20004000000 */
[----:B--2---:R-:W-:-:S03]  /*3390*/  DADD R22, R22, R46 ;  /* 0x0000000016167229 */ /* 0x004fc6000000002e */
[----:B------:R-:W-:-:S04]  /*33a0*/  IADD3 R44, P0, PT, R44, R5, RZ ;  /* 0x000000052c2c7210 */ /* 0x000fc80007f1e0ff */
[----:B------:R-:W-:Y:S01]  /*33b0*/  IADD3 R27, P2, PT, R44, R27, RZ ;  /* 0x0000001b2c1b7210 */ /* 0x000fe20007f5e0ff */
[----:B------:R-:W-:-:S03]  /*33c0*/  IMAD.X R5, RZ, RZ, RZ, P0 ;  /* 0x000000ffff057224 */ /* 0x000fc600000e06ff */
[----:B------:R-:W-:Y:S01]  /*33d0*/  ISETP.NE.U32.AND P0, PT, R27, RZ, PT ;  /* 0x000000ff1b00720c */ /* 0x000fe20003f05070 */
[----:B------:R-:W-:Y:S01]  /*33e0*/  IMAD.X R26, RZ, RZ, R5, P2 ;  /* 0x000000ffff1a7224 */ /* 0x000fe200010e0605 */
[----:B------:R-:W0:Y:S01]  /*33f0*/  SHFL.UP PT, R24, R27, 0x1, RZ ;  /* 0x042000001b187989 */ /* 0x000e2200000e00ff */
[----:B------:R-:W-:-:S03]  /*3400*/  ISETP.GE.AND P2, PT, R72, 0x2, PT ;  /* 0x000000024800780c */ /* 0x000fc60003f46270 */
[----:B------:R-:W1:Y:S01]  /*3410*/  SHFL.UP PT, R25, R26, 0x1, RZ ;  /* 0x042000001a197989 */ /* 0x000e6200000e00ff */
[----:B------:R-:W-:-:S04]  /*3420*/  ISETP.NE.AND.EX P0, PT, R26, RZ, PT, P0 ;  /* 0x000000ff1a00720c */ /* 0x000fc80003f05300 */
[----:B------:R-:W-:Y:S02]  /*3430*/  @P3 FSEL R60, R20, R60, !P0 ;  /* 0x0000003c143c3208 */ /* 0x000fe40004000000 */
[----:B------:R-:W-:Y:S02]  /*3440*/  @P3 FSEL R61, R21, R61, !P0 ;  /* 0x0000003d153d3208 */ /* 0x000fe40004000000 */
[----:B------:R-:W-:Y:S01]  /*3450*/  @P3 FSEL R48, R6, R48, !P0 ;  /* 0x0000003006303208 */ /* 0x000fe20004000000 */
[----:B------:R-:W-:Y:S01]  /*3460*/  SHFL.UP PT, R20, R60, 0x2, RZ ;  /* 0x044000003c147989 */ /* 0x000fe200000e00ff */
[----:B------:R-:W-:Y:S02]  /*3470*/  @P3 FSEL R49, R7, R49, !P0 ;  /* 0x0000003107313208 */ /* 0x000fe40004000000 */
[----:B------:R-:W-:Y:S01]  /*3480*/  @P3 FSEL R46, R22, R46, !P0 ;  /* 0x0000002e162e3208 */ /* 0x000fe20004000000 */
[----:B------:R-:W2:Y:S01]  /*3490*/  SHFL.UP PT, R21, R61, 0x2, RZ ;  /* 0x044000003d157989 */ /* 0x000ea200000e00ff */
[----:B------:R-:W-:-:S03]  /*34a0*/  @P3 FSEL R45, R23, R45, !P0 ;  /* 0x0000002d172d3208 */ /* 0x000fc60004000000 */
        /* <DEDUP_REMOVED lines=13> */
[----:B------:R-:W4:Y:S01]  /*3580*/  SHFL.UP PT, R25, R26, 0x2, RZ ;  /* 0x044000001a197989 */ /* 0x000f2200000e00ff */
[----:B--2---:R-:W-:-:S02]  /*3590*/  DADD R20, R20, R60 ;  /* 0x0000000014147229 */ /* 0x004fc4000000003c */
[----:B0-----:R-:W-:-:S08]  /*35a0*/  DADD R6, R6, R48 ;  /* 0x0000000006067229 */ /* 0x001fd00000000030 */
[----:B------:R-:W-:Y:S02]  /*35b0*/  @P2 FSEL R60, R20, R60, !P0 ;  /* 0x0000003c143c2208 */ /* 0x000fe40004000000 */
[----:B------:R-:W-:Y:S01]  /*35c0*/  @P2 FSEL R61, R21, R61, !P0 ;  /* 0x0000003d153d2208 */ /* 0x000fe20004000000 */
[----:B-1----:R-:W-:Y:S02]  /*35d0*/  DADD R22, R22, R46 ;  /* 0x0000000016167229 */ /* 0x002fe4000000002e */
[----:B------:R-:W-:Y:S01]  /*35e0*/  SHFL.UP PT, R20, R60, 0x4, RZ ;  /* 0x048000003c147989 */ /* 0x000fe200000e00ff */
[----:B------:R-:W-:Y:S02]  /*35f0*/  @P2 FSEL R48, R6, R48, !P0 ;  /* 0x0000003006302208 */ /* 0x000fe40004000000 */
[----:B------:R-:W-:Y:S01]  /*3600*/  @P2 FSEL R49, R7, R49, !P0 ;  /* 0x0000003107312208 */ /* 0x000fe20004000000 */
[----:B------:R-:W0:Y:S01]  /*3610*/  SHFL.UP PT, R21, R61, 0x4, RZ ;  /* 0x048000003d157989 */ /* 0x000e2200000e00ff */
[----:B---3--:R-:W-:-:S02]  /*3620*/  SEL R24, R24, RZ, P2 ;  /* 0x000000ff18187207 */ /* 0x008fc40001000000 */
[----:B----4-:R-:W-:Y:S01]  /*3630*/  SEL R25, R25, RZ, P2 ;  /* 0x000000ff19197207 */ /* 0x010fe20001000000 */
[----:B------:R-:W-:Y:S01]  /*3640*/  SHFL.UP PT, R6, R48, 0x4, RZ ;  /* 0x0480000030067989 */ /* 0x000fe200000e00ff */
[----:B------:R-:W-:Y:S02]  /*3650*/  @P2 FSEL R46, R22, R46, !P0 ;  /* 0x0000002e162e2208 */ /* 0x000fe40004000000 */
[----:B------:R-:W-:Y:S01]  /*3660*/  @P2 FSEL R45, R23, R45, !P0 ;  /* 0x0000002d172d2208 */ /* 0x000fe20004000000 */
[----:B------:R-:W1:Y:S01]  /*3670*/  SHFL.UP PT, R7, R49, 0x4, RZ ;  /* 0x0480000031077989 */ /* 0x000e6200000e00ff */
[----:B------:R-:W-:-:S03]  /*3680*/  IADD3 R27, P0, PT, R24, R27, RZ ;  /* 0x0000001b181b7210 */ /* 0x000fc60007f1e0ff */
[----:B------:R-:W-:Y:S01]  /*3690*/  SHFL.UP PT, R22, R46, 0x4, RZ ;  /* 0x048000002e167989 */ /* 0x000fe200000e00ff */
[----:B------:R-:W-:Y:S02]  /*36a0*/  IMAD.MOV.U32 R47, RZ, RZ, R45 ;  /* 0x000000ffff2f7224 */ /* 0x000fe400078e002d */
[----:B------:R-:W-:Y:S01]  /*36b0*/  IMAD.X R26, R25, 0x1, R26, P0 ;  /* 0x00000001191a7824 */ /* 0x000fe200000e061a */
[----:B------:R-:W2:Y:S01]  /*36c0*/  SHFL.UP PT, R23, R45, 0x4, RZ ;  /* 0x048000002d177989 */ /* 0x000ea200000e00ff */
[----:B------:R-:W-:-:S03]  /*36d0*/  ISETP.NE.U32.AND P0, PT, R27, RZ, PT ;  /* 0x000000ff1b00720c */ /* 0x000fc60003f05070 */
[----:B------:R-:W3:Y:S01]  /*36e0*/  SHFL.UP PT, R24, R27, 0x4, RZ ;  /* 0x048000001b187989 */ /* 0x000ee200000e00ff */
[----:B------:R-:W-:-:S03]  /*36f0*/  ISETP.NE.AND.EX P0, PT, R26, RZ, PT, P0 ;  /* 0x000000ff1a00720c */ /* 0x000fc60003f05300 */
[----:B------:R-:W4:Y:S01]  /*3700*/  SHFL.UP PT, R25, R26, 0x4, RZ ;  /* 0x048000001a197989 */ /* 0x000f2200000e00ff */
[----:B0-----:R-:W-:Y:S02]  /*3710*/  DADD R20, R20, R60 ;  /* 0x0000000014147229 */ /* 0x001fe4000000003c */
[----:B-1----:R-:W-:-:S08]  /*3720*/  DADD R6, R6, R48 ;  /* 0x0000000006067229 */ /* 0x002fd00000000030 */
[----:B------:R-:W-:Y:S02]  /*3730*/  @P3 FSEL R60, R20, R60, !P0 ;  /* 0x0000003c143c3208 */ /* 0x000fe40004000000 */
[----:B------:R-:W-:Y:S01]  /*3740*/  @P3 FSEL R61, R21, R61, !P0 ;  /* 0x0000003d153d3208 */ /* 0x000fe20004000000 */
[----:B--2---:R-:W-:Y:S02]  /*3750*/  DADD R22, R22, R46 ;  /* 0x0000000016167229 */ /* 0x004fe4000000002e */
[----:B------:R-:W-:Y:S01]  /*3760*/  SHFL.UP PT, R20, R60, 0x8, RZ ;  /* 0x050000003c147989 */ /* 0x000fe200000e00ff */
[----:B------:R-:W-:Y:S02]  /*3770*/  @P3 FSEL R48, R6, R48, !P0 ;  /* 0x0000003006303208 */ /* 0x000fe40004000000 */
[----:B---3--:R-:W-:Y:S01]  /*3780*/  SEL R24, R24, RZ, P3 ;  /* 0x000000ff18187207 */ /* 0x008fe20001800000 */
[----:B------:R-:W0:Y:S01]  /*3790*/  SHFL.UP PT, R21, R61, 0x8, RZ ;  /* 0x050000003d157989 */ /* 0x000e2200000e00ff */
[----:B------:R-:W-:-:S02]  /*37a0*/  @P3 FSEL R49, R7, R49, !P0 ;  /* 0x0000003107313208 */ /* 0x000fc40004000000 */
[----:B------:R-:W-:Y:S01]  /*37b0*/  IADD3 R27, P2, PT, R24, R27, RZ ;  /* 0x0000001b181b7210 */ /* 0x000fe20007f5e0ff */
[----:B------:R-:W-:Y:S01]  /*37c0*/  SHFL.UP PT, R6, R48, 0x8, RZ ;  /* 0x0500000030067989 */ /* 0x000fe200000e00ff */
[----:B------:R-:W-:Y:S02]  /*37d0*/  @P3 FSEL R46, R22, R46, !P0 ;  /* 0x0000002e162e3208 */ /* 0x000fe40004000000 */
[----:B------:R-:W-:Y:S01]  /*37e0*/  @P3 FSEL R45, R23, R45, !P0 ;  /* 0x0000002d172d3208 */ /* 0x000fe20004000000 */
[----:B------:R-:W1:Y:S01]  /*37f0*/  SHFL.UP PT, R7, R49, 0x8, RZ ;  /* 0x0500000031077989 */ /* 0x000e6200000e00ff */
[----:B----4-:R-:W-:Y:S02]  /*3800*/  SEL R25, R25, RZ, P3 ;  /* 0x000000ff19197207 */ /* 0x010fe40001800000 */
[----:B------:R-:W-:Y:S01]  /*3810*/  ISETP.GE.AND P3, PT, R72, 0x8, PT ;  /* 0x000000084800780c */ /* 0x000fe20003f66270 */
[----:B------:R-:W-:Y:S01]  /*3820*/  SHFL.UP PT, R22, R46, 0x8, RZ ;  /* 0x050000002e167989 */ /* 0x000fe200000e00ff */
[----:B------:R-:W-:Y:S01]  /*3830*/  IMAD.MOV.U32 R47, RZ, RZ, R45 ;  /* 0x000000ffff2f7224 */ /* 0x000fe200078e002d */
[----:B------:R-:W-:Y:S01]  /*3840*/  ISETP.NE.U32.AND P0, PT, R27, RZ, PT ;  /* 0x000000ff1b00720c */ /* 0x000fe20003f05070 */
[----:B------:R-:W-:Y:S01]  /*3850*/  IMAD.X R26, R25, 0x1, R26, P2 ;  /* 0x00000001191a7824 */ /* 0x000fe200010e061a */
[----:B------:R-:W2:Y:S04]  /*3860*/  SHFL.UP PT, R23, R45, 0x8, RZ ;  /* 0x050000002d177989 */ /* 0x000ea800000e00ff */
[----:B------:R-:W3:Y:S01]  /*3870*/  SHFL.UP PT, R24, R27, 0x8, RZ ;  /* 0x050000001b187989 */ /* 0x000ee200000e00ff */
[----:B------:R-:W-:-:S03]  /*3880*/  ISETP.NE.AND.EX P0, PT, R26, RZ, PT, P0 ;  /* 0x000000ff1a00720c */ /* 0x000fc60003f05300 */
[----:B------:R-:W4:Y:S01]  /*3890*/  SHFL.UP PT, R25, R26, 0x8, RZ ;  /* 0x050000001a197989 */ /* 0x000f2200000e00ff */
[----:B0-----:R-:W-:Y:S02]  /*38a0*/  DADD R20, R20, R60 ;  /* 0x0000000014147229 */ /* 0x001fe4000000003c */
[----:B-1----:R-:W-:-:S08]  /*38b0*/  DADD R6, R6, R48 ;  /* 0x0000000006067229 */ /* 0x002fd00000000030 */
[----:B------:R-:W-:Y:S02]  /*38c0*/  @P3 FSEL R60, R20, R60, !P0 ;  /* 0x0000003c143c3208 */ /* 0x000fe40004000000 */
[----:B------:R-:W-:Y:S01]  /*38d0*/  @P3 FSEL R61, R21, R61, !P0 ;  /* 0x0000003d153d3208 */ /* 0x000fe20004000000 */
[----:B--2---:R-:W-:Y:S01]  /*38e0*/  DADD R22, R22, R46 ;  /* 0x0000000016167229 */ /* 0x004fe2000000002e */
[----:B------:R-:W-:Y:S02]  /*38f0*/  @P3 FSEL R48, R6, R48, !P0 ;  /* 0x0000003006303208 */ /* 0x000fe40004000000 */
[----:B---3--:R-:W-:Y:S02]  /*3900*/  SEL R24, R24, RZ, P3 ;  /* 0x000000ff18187207 */ /* 0x008fe40001800000 */
[----:B------:R-:W-:Y:S01]  /*3910*/  @P3 FSEL R49, R7, R49, !P0 ;  /* 0x0000003107313208 */ /* 0x000fe20004000000 */
[----:B------:R-:W-:Y:S01]  /*3920*/  SHFL.UP PT, R20, R48, 0x10, RZ ;  /* 0x0600000030147989 */ /* 0x000fe200000e00ff */
[----:B------:R-:W-:-:S02]  /*3930*/  IADD3 R27, P2, PT, R24, R27, RZ ;  /* 0x0000001b181b7210 */ /* 0x000fc40007f5e0ff */
[----:B----4-:R-:W-:Y:S01]  /*3940*/  SEL R25, R25, RZ, P3 ;  /* 0x000000ff19197207 */ /* 0x010fe20001800000 */
[----:B------:R-:W0:Y:S01]  /*3950*/  SHFL.UP PT, R21, R49, 0x10, RZ ;  /* 0x0600000031157989 */ /* 0x000e2200000e00ff */
[----:B------:R-:W-:Y:S02]  /*3960*/  @P3 FSEL R46, R22, R46, !P0 ;  /* 0x0000002e162e3208 */ /* 0x000fe40004000000 */
[----:B------:R-:W-:Y:S01]  /*3970*/  @P3 FSEL R45, R23, R45, !P0 ;  /* 0x0000002d172d3208 */ /* 0x000fe20004000000 */
[----:B------:R-:W-:Y:S01]  /*3980*/  IMAD.X R29, R25, 0x1, R26, P2 ;  /* 0x00000001191d7824 */ /* 0x000fe200010e061a */
[----:B------:R-:W-:Y:S01]  /*3990*/  SHFL.UP PT, R22, R60, 0x10, RZ ;  /* 0x060000003c167989 */ /* 0x000fe200000e00ff */
[----:B------:R-:W-:Y:S02]  /*39a0*/  ISETP.GE.AND P3, PT, R72, 0x10, PT ;  /* 0x000000104800780c */ /* 0x000fe40003f66270 */
[----:B------:R-:W-:Y:S01]  /*39b0*/  IMAD.MOV.U32 R47, RZ, RZ, R45 ;  /* 0x000000ffff2f7224 */ /* 0x000fe200078e002d */
[----:B------:R-:W1:Y:S01]  /*39c0*/  SHFL.UP PT, R23, R61, 0x10, RZ ;  /* 0x060000003d177989 */ /* 0x000e6200000e00ff */
[----:B------:R-:W-:-:S03]  /*39d0*/  ISETP.NE.U32.AND P0, PT, R27, RZ, PT ;  /* 0x000000ff1b00720c */ /* 0x000fc60003f05070 */
[----:B------:R-:W-:Y:S01]  /*39e0*/  SHFL.UP PT, R24, R46, 0x10, RZ ;  /* 0x060000002e187989 */ /* 0x000fe200000e00ff */
[----:B------:R-:W-:-:S03]  /*39f0*/  ISETP.NE.AND.EX P0, PT, R29, RZ, PT, P0 ;  /* 0x000000ff1d00720c */ /* 0x000fc60003f05300 */
[----:B------:R-:W2:Y:S04]  /*3a00*/  SHFL.UP PT, R25, R45, 0x10, RZ ;  /* 0x060000002d197989 */ /* 0x000ea800000e00ff */
[----:B------:R-:W3:Y:S01]  /*3a10*/  SHFL.UP PT, R6, R27, 0x10, RZ ;  /* 0x060000001b067989 */ /* 0x000ee200000e00ff */
[----:B0-----:R-:W-:-:S03]  /*3a20*/  DADD R20, R20, R48 ;  /* 0x0000000014147229 */ /* 0x001fc60000000030 */
[----:B------:R-:W0:Y:S01]  /*3a30*/  SHFL.UP PT, R26, R29, 0x10, RZ ;  /* 0x060000001d1a7989 */ /* 0x000e2200000e00ff */
[----:B-1----:R-:W-:-:S06]  /*3a40*/  DADD R22, R22, R60 ;  /* 0x0000000016167229 */ /* 0x002fcc000000003c */
[----:B------:R-:W-:Y:S02]  /*3a50*/  FSEL R63, R20, R48, !P0 ;  /* 0x00000030143f7208 */ /* 0x000fe40004000000 */
[----:B------:R-:W-:Y:S01]  /*3a60*/  FSEL R54, R21, R49, !P0 ;  /* 0x0000003115367208 */ /* 0x000fe20004000000 */
[----:B--2---:R-:W-:Y:S01]  /*3a70*/  DADD R24, R24, R46 ;  /* 0x0000000018187229 */ /* 0x004fe2000000002e */
[----:B------:R-:W-:Y:S01]  /*3a80*/  FSEL R47, R22, R60, !P0 ;  /* 0x0000003c162f7208 */ /* 0x000fe20004000000 */
[----:B------:R-:W-:Y:S01]  /*3a90*/  @!P4 IMAD.MOV.U32 R22, RZ, RZ, R63 ;  /* 0x000000ffff16c224 */ /* 0x000fe200078e003f */
[----:B---3--:R-:W-:Y:S02]  /*3aa0*/  SEL R6, R6, RZ, P3 ;  /* 0x000000ff06067207 */ /* 0x008fe40001800000 */
[----:B------:R-:W-:Y:S01]  /*3ab0*/  FSEL R52, R23, R61, !P0 ;  /* 0x0000003d17347208 */ /* 0x000fe20004000000 */
[----:B------:R-:W-:Y:S01]  /*3ac0*/  @!P4 IMAD.MOV.U32 R23, RZ, RZ, R54 ;  /* 0x000000ffff17c224 */ /* 0x000fe200078e0036 */
[----:B------:R-:W-:-:S02]  /*3ad0*/  IADD3 R7, P2, PT, R6, R27, RZ ;  /* 0x0000001b06077210 */ /* 0x000fc40007f5e0ff */
[----:B0-----:R-:W-:Y:S02]  /*3ae0*/  SEL R6, R26, RZ, P3 ;  /* 0x000000ff1a067207 */ /* 0x001fe40001800000 */
        /* <DEDUP_REMOVED lines=10> */
[----:B------:R-:W-:Y:S01]  /*3b90*/  FSEL R61, R49, R54, !P3 ;  /* 0x00000036313d7208 */ /* 0x000fe20005800000 */
[----:B------:R-:W-:Y:S01]  /*3ba0*/  @!P4 IMAD.MOV.U32 R26, RZ, RZ, R33 ;  /* 0x000000ffff1ac224 */ /* 0x000fe200078e0021 */
[----:B------:R-:W-:Y:S01]  /*3bb0*/  @!P4 STS.128 [R51], R20 ;  /* 0x000000143300c388 */ /* 0x000fe20000000c00 */
[----:B------:R-:W-:Y:S01]  /*3bc0*/  @!P4 IMAD.MOV.U32 R27, RZ, RZ, R50 ;  /* 0x000000ffff1bc224 */ /* 0x000fe200078e0032 */
[----:B------:R-:W-:-:S02]  /*3bd0*/  FSEL R45, R45, R50, !P3 ;  /* 0x000000322d2d7208 */ /* 0x000fc40005800000 */
[----:B------:R-:W-:Y:S01]  /*3be0*/  FSEL R63, R48, R63, !P3 ;  /* 0x0000003f303f7208 */ /* 0x000fe20005800000 */
[----:B------:R-:W-:Y:S01]  /*3bf0*/  SHFL.UP PT, R60, R60, 0x1, RZ ;  /* 0x042000003c3c7989 */ /* 0x000fe200000e00ff */
[----:B------:R-:W-:-:S03]  /*3c00*/  ISETP.NE.AND P3, PT, R64, 0x2, PT ;  /* 0x000000024000780c */ /* 0x000fc60003f65270 */
[----:B------:R-:W-:Y:S01]  /*3c10*/  @!P4 STS.128 [R51+0x10], R24 ;  /* 0x000010183300c388 */ /* 0x000fe20000000c00 */
[----:B------:R-:W-:Y:S01]  /*3c20*/  BAR.SYNC.DEFER_BLOCKING 0x0 ;  /* 0x0000000000007b1d */ /* 0x000fe20000010000 */
[----:B------:R-:W-:-:S05]  /*3c30*/  ISETP.NE.AND P4, PT, R64, 0x1, PT ;  /* 0x000000014000780c */ /* 0x000fca0003f85270 */
[----:B------:R-:W-:Y:S04]  /*3c40*/  SHFL.UP PT, R45, R45, 0x1, RZ ;  /* 0x042000002d2d7989 */ /* 0x000fe800000e00ff */
[----:B------:R-:W0:Y:S04]  /*3c50*/  LDS.128 R40, [UR6+0x20] ;  /* 0x00002006ff287984 */ /* 0x000e280008000c00 */
[----:B------:R-:W1:Y:S04]  /*3c60*/  LDS.128 R36, [UR6] ;  /* 0x00000006ff247984 */ /* 0x000e680008000c00 */
[----:B------:R-:W-:Y:S04]  /*3c70*/  LDS.128 R28, [UR6+0x10] ;  /* 0x00001006ff1c7984 */ /* 0x000fe80008000c00 */
[----:B------:R-:W2:Y:S04]  /*3c80*/  LDS.128 R24, [UR6+0x30] ;  /* 0x00003006ff187984 */ /* 0x000ea80008000c00 */
[----:B------:R-:W3:Y:S04]  /*3c90*/  LDS.128 R20, [UR6+0x40] ;  /* 0x00004006ff147984 */ /* 0x000ee80008000c00 */
[----:B------:R-:W4:Y:S01]  /*3ca0*/  LDS.128 R32, [UR6+0x50] ;  /* 0x00005006ff207984 */ /* 0x000f220008000c00 */
[----:B0-----:R-:W-:Y:S01]  /*3cb0*/  ISETP.NE.U32.AND P0, PT, R40, RZ, PT ;  /* 0x000000ff2800720c */ /* 0x001fe20003f05070 */
[----:B-1----:R-:W-:Y:S01]  /*3cc0*/  DADD R52, R38, R42 ;  /* 0x0000000026347229 */ /* 0x002fe2000000002a */
[----:B------:R-:W-:-:S02]  /*3cd0*/  IADD3 R59, P2, PT, R36, R40, RZ ;  /* 0x00000028243b7210 */ /* 0x000fc40007f5e0ff */
[----:B------:R-:W-:Y:S02]  /*3ce0*/  ISETP.NE.AND.EX P0, PT, R41, RZ, PT, P0 ;  /* 0x000000ff2900720c */ /* 0x000fe40003f05300 */
[----:B------:R-:W-:Y:S01]  /*3cf0*/  FSEL R49, R38, RZ, !P4 ;  /* 0x000000ff26317208 */ /* 0x000fe20006000000 */
[----:B------:R-:W-:Y:S01]  /*3d00*/  IMAD.X R58, R37, 0x1, R41, P2 ;  /* 0x00000001253a7824 */ /* 0x000fe200010e0629 */
[----:B------:R-:W-:Y:S01]  /*3d10*/  FSEL R56, R39, RZ, !P4 ;  /* 0x000000ff27387208 */ /* 0x000fe20006000000 */
[----:B--2---:R-:W-:Y:S01]  /*3d20*/  DADD R50, R30, R26 ;  /* 0x000000001e327229 */ /* 0x004fe2000000001a */
[----:B------:R-:W-:Y:S02]  /*3d30*/  SEL R48, R59, R36, !P3 ;  /* 0x000000243b307207 */ /* 0x000fe40005800000 */
[----:B------:R-:W-:Y:S02]  /*3d40*/  FSEL R38, R52, R42, !P0 ;  /* 0x0000002a34267208 */ /* 0x000fe40004000000 */
[----:B------:R-:W-:Y:S01]  /*3d50*/  FSEL R39, R53, R43, !P0 ;  /* 0x0000002b35277208 */ /* 0x000fe20004000000 */
[----:B------:R-:W-:Y:S01]  /*3d60*/  DADD R52, R28, R24 ;  /* 0x000000001c347229 */ /* 0x000fe20000000018 */
[----:B------:R-:W0:Y:S01]  /*3d70*/  LDS.128 R40, [UR6+0x60] ;  /* 0x00006006ff287984 */ /* 0x000e220008000c00 */
[----:B------:R-:W-:-:S02]  /*3d80*/  SEL R36, R58, R37, !P3 ;  /* 0x000000253a247207 */ /* 0x000fc40005800000 */
[----:B------:R-:W-:Y:S02]  /*3d90*/  FSEL R57, R30, RZ, !P4 ;  /* 0x000000ff1e397208 */ /* 0x000fe40006000000 */
[----:B------:R-:W-:Y:S02]  /*3da0*/  FSEL R65, R31, RZ, !P4 ;  /* 0x000000ff1f417208 */ /* 0x000fe40006000000 */
[----:B------:R-:W-:Y:S02]  /*3db0*/  FSEL R37, R28, RZ, !P4 ;  /* 0x000000ff1c257208 */ /* 0x000fe40006000000 */
[----:B------:R-:W-:Y:S02]  /*3dc0*/  FSEL R62, R29, RZ, !P4 ;  /* 0x000000ff1d3e7208 */ /* 0x000fe40006000000 */
[----:B------:R-:W1:Y:S01]  /*3dd0*/  LDS.128 R28, [UR6+0x70] ;  /* 0x00007006ff1c7984 */ /* 0x000e620008000c00 */
[----:B------:R-:W-:Y:S02]  /*3de0*/  FSEL R54, R50, R26, !P0 ;  /* 0x0000001a32367208 */ /* 0x000fe40004000000 */
[----:B------:R-:W-:-:S02]  /*3df0*/  FSEL R24, R52, R24, !P0 ;  /* 0x0000001834187208 */ /* 0x000fc40004000000 */
[----:B------:R-:W-:Y:S02]  /*3e00*/  FSEL R25, R53, R25, !P0 ;  /* 0x0000001935197208 */ /* 0x000fe40004000000 */
[----:B------:R-:W-:Y:S02]  /*3e10*/  FSEL R49, R38, R49, !P3 ;  /* 0x0000003126317208 */ /* 0x000fe40005800000 */
[----:B------:R-:W-:Y:S01]  /*3e20*/  FSEL R50, R39, R56, !P3 ;  /* 0x0000003827327208 */ /* 0x000fe20005800000 */
[----:B---3--:R-:W-:Y:S01]  /*3e30*/  DADD R38, R22, R38 ;  /* 0x0000000016267229 */ /* 0x008fe20000000026 */
[----:B------:R-:W-:Y:S02]  /*3e40*/  FSEL R55, R51, R27, !P0 ;  /* 0x0000001b33377208 */ /* 0x000fe40004000000 */
[----:B------:R-:W-:Y:S02]  /*3e50*/  ISETP.NE.U32.AND P0, PT, R20, RZ, PT ;  /* 0x000000ff1400720c */ /* 0x000fe40003f05070 */
[----:B------:R-:W-:Y:S01]  /*3e60*/  FSEL R52, R54, R57, !P3 ;  /* 0x0000003936347208 */ /* 0x000fe20005800000 */
[----:B----4-:R-:W-:Y:S01]  /*3e70*/  DADD R56, R32, R24 ;  /* 0x0000000020387229 */ /* 0x010fe20000000018 */
[----:B------:R-:W-:-:S02]  /*3e80*/  FSEL R53, R24, R37, !P3 ;  /* 0x0000002518357208 */ /* 0x000fc40005800000 */
[----:B------:R-:W-:Y:S02]  /*3e90*/  IADD3 R59, P2, PT, R20, R59, RZ ;  /* 0x0000003b143b7210 */ /* 0x000fe40007f5e0ff */
[----:B------:R-:W-:Y:S02]  /*3ea0*/  FSEL R37, R25, R62, !P3 ;  /* 0x0000003e19257208 */ /* 0x000fe40005800000 */
[C---:B------:R-:W-:Y:S01]  /*3eb0*/  ISETP.NE.AND.EX P0, PT, R21.reuse, RZ, PT, P0 ;  /* 0x000000ff1500720c */ /* 0x040fe20003f05300 */
[----:B------:R-:W2:Y:S01]  /*3ec0*/  LDS.128 R24, [UR6+0x80] ;  /* 0x00008006ff187984 */ /* 0x000ea20008000c00 */
[----:B------:R-:W-:Y:S01]  /*3ed0*/  IMAD.X R58, R21, 0x1, R58, P2 ;  /* 0x00000001153a7824 */ /* 0x000fe200010e063a */
[----:B------:R-:W-:Y:S01]  /*3ee0*/  FSEL R51, R55, R65, !P3 ;  /* 0x0000004137337208 */ /* 0x000fe20005800000 */
[----:B------:R-:W-:Y:S01]  /*3ef0*/  DADD R54, R34, R54 ;  /* 0x0000000022367229 */ /* 0x000fe20000000036 */
[----:B------:R-:W-:Y:S02]  /*3f00*/  FSEL R38, R38, R22, !P0 ;  /* 0x0000001626267208 */ /* 0x000fe40004000000 */
[----:B------:R-:W-:-:S02]  /*3f10*/  FSEL R39, R39, R23, !P0 ;  /* 0x0000001727277208 */ /* 0x000fc40004000000 */
[----:B------:R-:W3:Y:S01]  /*3f20*/  LDS.128 R20, [UR6+0x90] ;  /* 0x00009006ff147984 */ /* 0x000ee20008000c00 */
[----:B------:R-:W-:Y:S02]  /*3f30*/  ISETP.NE.AND P2, PT, R64, 0x3, PT ;  /* 0x000000034000780c */ /* 0x000fe40003f45270 */
[----:B------:R-:W-:Y:S02]  /*3f40*/  FSEL R56, R56, R32, !P0 ;  /* 0x0000002038387208 */ /* 0x000fe40004000000 */
[----:B------:R-:W-:Y:S02]  /*3f50*/  FSEL R49, R38, R49, !P2 ;  /* 0x0000003126317208 */ /* 0x000fe40005000000 */
[----:B------:R-:W-:Y:S01]  /*3f60*/  FSEL R50, R39, R50, !P2 ;  /* 0x0000003227327208 */ /* 0x000fe20005000000 */
[----:B0-----:R-:W-:Y:S01]  /*3f70*/  DADD R38, R42, R38 ;  /* 0x000000002a267229 */ /* 0x001fe20000000026 */
[----:B------:R-:W-:Y:S02]  /*3f80*/  FSEL R54, R54, R34, !P0 ;  /* 0x0000002236367208 */ /* 0x000fe40004000000 */
[----:B------:R-:W-:-:S02]  /*3f90*/  FSEL R55, R55, R35, !P0 ;  /* 0x0000002337377208 */ /* 0x000fc40004000000 */
[----:B------:R-:W-:Y:S02]  /*3fa0*/  FSEL R57, R57, R33, !P0 ;  /* 0x0000002139397208 */ /* 0x000fe40004000000 */
[----:B------:R-:W0:Y:S01]  /*3fb0*/  LDS.128 R32, [UR6+0xa0] ;  /* 0x0000a006ff207984 */ /* 0x000e220008000c00 */
[C---:B------:R-:W-:Y:S02]  /*3fc0*/  ISETP.NE.U32.AND P0, PT, R40.reuse, RZ, PT ;  /* 0x000000ff2800720c */ /* 0x040fe40003f05070 */
[----:B------:R-:W-:Y:S02]  /*3fd0*/  SEL R48, R59, R48, !P2 ;  /* 0x000000303b307207 */ /* 0x000fe40005000000 */
[----:B------:R-:W-:Y:S02]  /*3fe0*/  ISETP.NE.AND.EX P0, PT, R41, RZ, PT, P0 ;  /* 0x000000ff2900720c */ /* 0x000fe40003f05300 */
[----:B------:R-:W-:Y:S02]  /*3ff0*/  IADD3 R40, P6, PT, R40, R59, RZ ;  /* 0x0000003b28287210 */ /* 0x000fe40007fde0ff */
[----:B------:R-:W-:-:S02]  /*4000*/  FSEL R59, R57, R37, !P2 ;  /* 0x00000025393b7208 */ /* 0x000fc40005000000 */
[----:B------:R-:W-:Y:S01]  /*4010*/  SEL R62, R58, R36, !P2 ;  /* 0x000000243a3e7207 */ /* 0x000fe20005000000 */
[----:B------:R-:W-:Y:S01]  /*4020*/  IMAD.X R41, R41, 0x1, R58, P6 ;  /* 0x0000000129297824 */ /* 0x000fe200030e063a */
[----:B------:R-:W-:Y:S02]  /*4030*/  FSEL R42, R38, R42, !P0 ;  /* 0x0000002a262a7208 */ /* 0x000fe40004000000 */
[----:B------:R-:W-:Y:S02]  /*4040*/  FSEL R43, R39, R43, !P0 ;  /* 0x0000002b272b7208 */ /* 0x000fe40004000000 */
[----:B------:R-:W4:Y:S01]  /*4050*/  LDS.128 R36, [UR6+0xb0] ;  /* 0x0000b006ff247984 */ /* 0x000f220008000c00 */
[----:B------:R-:W-:Y:S02]  /*4060*/  FSEL R52, R54, R52, !P2 ;  /* 0x0000003436347208 */ /* 0x000fe40005000000 */
[----:B------:R-:W-:Y:S01]  /*4070*/  FSEL R51, R55, R51, !P2 ;  /* 0x0000003337337208 */ /* 0x000fe20005000000 */
[----:B-1----:R-:W-:Y:S01]  /*4080*/  DADD R54, R30, R54 ;  /* 0x000000001e367229 */ /* 0x002fe20000000036 */
[----:B------:R-:W-:Y:S01]  /*4090*/  FSEL R53, R56, R53, !P2 ;  /* 0x0000003538357208 */ /* 0x000fe20005000000 */
[----:B------:R-:W-:Y:S01]  /*40a0*/  DADD R56, R28, R56 ;  /* 0x000000001c387229 */ /* 0x000fe20000000038 */
[----:B------:R-:W-:-:S02]  /*40b0*/  ISETP.NE.AND P4, PT, R64, 0x5, PT ;  /* 0x000000054000780c */ /* 0x000fc40003f85270 */
[C---:B------:R-:W-:Y:S02]  /*40c0*/  ISETP.NE.AND P3, PT, R64.reuse, 0x6, PT ;  /* 0x000000064000780c */ /* 0x040fe40003f65270 */
[----:B------:R-:W-:Y:S02]  /*40d0*/  ISETP.NE.AND P2, PT, R64, 0x7, PT ;  /* 0x000000074000780c */ /* 0x000fe40003f45270 */
[----:B------:R-:W-:Y:S02]  /*40e0*/  FSEL R64, R42, R49, !P5 ;  /* 0x000000312a407208 */ /* 0x000fe40006800000 */
[----:B------:R-:W-:Y:S02]  /*40f0*/  FSEL R54, R54, R30, !P0 ;  /* 0x0000001e36367208 */ /* 0x000fe40004000000 */
[----:B------:R-:W-:Y:S02]  /*4100*/  FSEL R55, R55, R31, !P0 ;  /* 0x0000001f37377208 */ /* 0x000fe40004000000 */
[----:B------:R-:W-:Y:S01]  /*4110*/  FSEL R50, R43, R50, !P5 ;  /* 0x000000322b327208 */ /* 0x000fe20006800000 */
[----:B--2---:R-:W-:Y:S01]  /*4120*/  DADD R42, R26, R42 ;  /* 0x000000001a2a7229 */ /* 0x004fe2000000002a */
[----:B------:R-:W-:-:S02]  /*4130*/  FSEL R56, R56, R28, !P0 ;  /* 0x0000001c38387208 */ /* 0x000fc40004000000 */
[----:B------:R-:W-:Y:S02]  /*4140*/  FSEL R57, R57, R29, !P0 ;  /* 0x0000001d39397208 */ /* 0x000fe40004000000 */
[----:B------:R-:W-:Y:S01]  /*4150*/  ISETP.NE.U32.AND P0, PT, R24, RZ, PT ;  /* 0x000000ff1800720c */ /* 0x000fe20003f05070 */
[----:B------:R-:W-:Y:S01]  /*4160*/  LDS.128 R28, [UR6+0xc0] ;  /* 0x0000c006ff1c7984 */ /* 0x000fe20008000c00 */
[----:B------:R-:W-:Y:S02]  /*4170*/  SEL R58, R40, R48, !P5 ;  /* 0x00000030283a7207 */ /* 0x000fe40006800000 */
[----:B------:R-:W-:Y:S01]  /*4180*/  FSEL R52, R54, R52, !P5 ;  /* 0x0000003436347208 */ /* 0x000fe20006800000 */
[----:B---3--:R-:W-:Y:S01]  /*4190*/  DADD R48, R20, R56 ;  /* 0x0000000014307229 */ /* 0x008fe20000000038 */
[----:B------:R-:W-:Y:S01]  /*41a0*/  FSEL R51, R55, R51, !P5 ;  /* 0x0000003337337208 */ /* 0x000fe20006800000 */
[----:B------:R-:W-:Y:S01]  /*41b0*/  DADD R54, R22, R54 ;  /* 0x0000000016367229 */ /* 0x000fe20000000036 */
[----:B------:R-:W-:-:S02]  /*41c0*/  IADD3 R40, P6, PT, R24, R40, RZ ;  /* 0x0000002818287210 */ /* 0x000fc40007fde0ff */
[----:B------:R-:W-:Y:S02]  /*41d0*/  ISETP.NE.AND.EX P0, PT, R25, RZ, PT, P0 ;  /* 0x000000ff1900720c */ /* 0x000fe40003f05300 */
[----:B------:R-:W-:Y:S01]  /*41e0*/  SEL R62, R41, R62, !P5 ;  /* 0x0000003e293e7207 */ /* 0x000fe20006800000 */
[----:B------:R-:W-:Y:S01]  /*41f0*/  IMAD.X R41, R25, 0x1, R41, P6 ;  /* 0x0000000119297824 */ /* 0x000fe200030e0629 */
[----:B------:R-:W-:Y:S02]  /*4200*/  FSEL R42, R42, R26, !P0 ;  /* 0x0000001a2a2a7208 */ /* 0x000fe40004000000 */
[----:B------:R-:W-:Y:S02]  /*4210*/  FSEL R43, R43, R27, !P0 ;  /* 0x0000001b2b2b7208 */ /* 0x000fe40004000000 */
[----:B------:R-:W1:Y:S01]  /*4220*/  LDS.128 R24, [UR6+0xd0] ;  /* 0x0000d006ff187984 */ /* 0x000e620008000c00 */
[----:B------:R-:W-:Y:S02]  /*4230*/  FSEL R22, R54, R22, !P0 ;  /* 0x0000001636167208 */ /* 0x000fe40004000000 */
[----:B------:R-:W-:-:S02]  /*4240*/  FSEL R64, R42, R64, !P4 ;  /* 0x000000402a407208 */ /* 0x000fc40006000000 */
[----:B------:R-:W-:Y:S01]  /*4250*/  FSEL R54, R43, R50, !P4 ;  /* 0x000000322b367208 */ /* 0x000fe20006000000 */
[----:B0-----:R-:W-:Y:S01]  /*4260*/  DADD R42, R34, R42 ;  /* 0x00000000222a7229 */ /* 0x001fe2000000002a */
[----:B------:R-:W-:Y:S02]  /*4270*/  FSEL R23, R55, R23, !P0 ;  /* 0x0000001737177208 */ /* 0x000fe40004000000 */
[----:B------:R-:W-:Y:S02]  /*4280*/  FSEL R20, R48, R20, !P0 ;  /* 0x0000001430147208 */ /* 0x000fe40004000000 */
[----:B------:R-:W-:Y:S02]  /*4290*/  FSEL R21, R49, R21, !P0 ;  /* 0x0000001531157208 */ /* 0x000fe40004000000 */
[----:B------:R-:W-:Y:S01]  /*42a0*/  ISETP.NE.U32.AND P0, PT, R32, RZ, PT ;  /* 0x000000ff2000720c */ /* 0x000fe20003f05070 */
[----:B----4-:R-:W-:Y:S01]  /*42b0*/  DADD R48, R38, R22 ;  /* 0x0000000026307229 */ /* 0x010fe20000000016 */
[----:B------:R-:W-:-:S02]  /*42c0*/  FSEL R53, R56, R53, !P5 ;  /* 0x0000003538357208 */ /* 0x000fc40006800000 */
[----:B------:R-:W-:Y:S01]  /*42d0*/  FSEL R59, R57, R59, !P5 ;  /* 0x0000003b393b7208 */ /* 0x000fe20006800000 */
[----:B------:R-:W-:Y:S01]  /*42e0*/  SHFL.UP PT, R56, R46, 0x1, RZ ;  /* 0x042000002e387989 */ /* 0x000fe200000e00ff */
[----:B------:R-:W-:Y:S02]  /*42f0*/  SEL R58, R40, R58, !P4 ;  /* 0x0000003a283a7207 */ /* 0x000fe40006000000 */
[----:B------:R-:W-:Y:S01]  /*4300*/  IADD3 R40, P5, PT, R32, R40, RZ ;  /* 0x0000002820287210 */ /* 0x000fe20007fbe0ff */
[----:B------:R-:W-:Y:S01]  /*4310*/  SHFL.UP PT, R57, R47, 0x1, RZ ;  /* 0x042000002f397989 */ /* 0x000fe200000e00ff */
[----:B------:R-:W-:Y:S02]  /*4320*/  ISETP.NE.AND.EX P0, PT, R33, RZ, PT, P0 ;  /* 0x000000ff2100720c */ /* 0x000fe40003f05300 */
[----:B------:R-:W-:Y:S01]  /*4330*/  FSEL R55, R23, R51, !P4 ;  /* 0x0000003317377208 */ /* 0x000fe20006000000 */
[----:B------:R-:W-:Y:S01]  /*4340*/  DADD R50, R36, R20 ;  /* 0x0000000024327229 */ /* 0x000fe20000000014 */
[----:B------:R-:W-:Y:S01]  /*4350*/  SEL R62, R41, R62, !P4 ;  /* 0x0000003e293e7207 */ /* 0x000fe20006000000 */
[----:B------:R-:W-:Y:S01]  /*4360*/  IMAD.X R41, R33, 0x1, R41, P5 ;  /* 0x0000000121297824 */ /* 0x000fe200028e0629 */
[----:B------:R-:W-:-:S02]  /*4370*/  FSEL R52, R22, R52, !P4 ;  /* 0x0000003416347208 */ /* 0x000fc40006000000 */
[----:B------:R-:W-:Y:S02]  /*4380*/  FSEL R53, R20, R53, !P4 ;  /* 0x0000003514357208 */ /* 0x000fe40006000000 */
[----:B------:R-:W-:Y:S02]  /*4390*/  FSEL R59, R21, R59, !P4 ;  /* 0x0000003b153b7208 */ /* 0x000fe40006000000 */
[----:B------:R-:W-:Y:S01]  /*43a0*/  FSEL R42, R42, R34, !P0 ;  /* 0x000000222a2a7208 */ /* 0x000fe20004000000 */
[----:B------:R-:W0:Y:S01]  /*43b0*/  LDS.128 R20, [UR6+0xe0] ;  /* 0x0000e006ff147984 */ /* 0x000e220008000c00 */
[----:B------:R-:W-:Y:S02]  /*43c0*/  FSEL R43, R43, R35, !P0 ;  /* 0x000000232b2b7208 */ /* 0x000fe40004000000 */
[----:B------:R-:W-:Y:S01]  /*43d0*/  FSEL R38, R48, R38, !P0 ;  /* 0x0000002630267208 */ /* 0x000fe20004000000 */
[----:B------:R-:W2:Y:S01]  /*43e0*/  LDS.128 R32, [UR6+0xf0] ;  /* 0x0000f006ff207984 */ /* 0x000ea20008000c00 */
[----:B------:R-:W-:-:S02]  /*43f0*/  FSEL R39, R49, R39, !P0 ;  /* 0x0000002731277208 */ /* 0x000fc40004000000 */
[----:B------:R-:W-:Y:S02]  /*4400*/  FSEL R36, R50, R36, !P0 ;  /* 0x0000002432247208 */ /* 0x000fe40004000000 */
[----:B------:R-:W-:Y:S02]  /*4410*/  FSEL R37, R51, R37, !P0 ;  /* 0x0000002533257208 */ /* 0x000fe40004000000 */
[----:B------:R-:W-:Y:S01]  /*4420*/  FSEL R64, R42, R64, !P3 ;  /* 0x000000402a407208 */ /* 0x000fe20005800000 */
[----:B-1----:R-:W-:Y:S01]  /*4430*/  DADD R48, R26, R38 ;  /* 0x000000001a307229 */ /* 0x002fe20000000026 */
[----:B------:R-:W-:Y:S01]  /*4440*/  FSEL R54, R43, R54, !P3 ;  /* 0x000000362b367208 */ /* 0x000fe20005800000 */
[----:B------:R-:W-:Y:S01]  /*4450*/  DADD R42, R30, R42 ;  /* 0x000000001e2a7229 */ /* 0x000fe2000000002a */
[----:B------:R-:W-:Y:S02]  /*4460*/  FSEL R52, R38, R52, !P3 ;  /* 0x0000003426347208 */ /* 0x000fe40005800000 */
[----:B------:R-:W-:Y:S01]  /*4470*/  FSEL R55, R39, R55, !P3 ;  /* 0x0000003727377208 */ /* 0x000fe20005800000 */
[----:B------:R-:W-:Y:S01]  /*4480*/  DADD R38, R24, R36 ;  /* 0x0000000018267229 */ /* 0x000fe20000000024 */
[----:B------:R-:W-:-:S02]  /*4490*/  ISETP.NE.U32.AND P0, PT, R28, RZ, PT ;  /* 0x000000ff1c00720c */ /* 0x000fc40003f05070 */
[----:B------:R-:W-:Y:S02]  /*44a0*/  IADD3 R51, P4, PT, R28, R40, RZ ;  /* 0x000000281c337210 */ /* 0x000fe40007f9e0ff */
[----:B------:R-:W-:Y:S02]  /*44b0*/  ISETP.NE.AND.EX P0, PT, R29, RZ, PT, P0 ;  /* 0x000000ff1d00720c */ /* 0x000fe40003f05300 */
[----:B------:R-:W-:Y:S01]  /*44c0*/  SEL R62, R41, R62, !P3 ;  /* 0x0000003e293e7207 */ /* 0x000fe20005800000 */
[----:B------:R-:W-:Y:S01]  /*44d0*/  IMAD.X R41, R29, 0x1, R41, P4 ;  /* 0x000000011d297824 */ /* 0x000fe200020e0629 */
[----:B------:R-:W-:Y:S02]  /*44e0*/  FSEL R28, R42, R30, !P0 ;  /* 0x0000001e2a1c7208 */ /* 0x000fe40004000000 */
[----:B------:R-:W-:Y:S02]  /*44f0*/  FSEL R29, R43, R31, !P0 ;  /* 0x0000001f2b1d7208 */ /* 0x000fe40004000000 */
[----:B------:R-:W-:-:S02]  /*4500*/  FSEL R24, R38, R24, !P0 ;  /* 0x0000001826187208 */ /* 0x000fc40004000000 */
[----:B------:R-:W-:Y:S01]  /*4510*/  FSEL R25, R39, R25, !P0 ;  /* 0x0000001927197208 */ /* 0x000fe20004000000 */
[----:B------:R-:W1:Y:S01]  /*4520*/  SHFL.UP PT, R38, R63, 0x1, RZ ;  /* 0x042000003f267989 */ /* 0x000e6200000e00ff */
[----:B------:R-:W-:Y:S02]  /*4530*/  SEL R58, R40, R58, !P3 ;  /* 0x0000003a283a7207 */ /* 0x000fe40005800000 */
[----:B------:R-:W-:Y:S01]  /*4540*/  FSEL R53, R36, R53, !P3 ;  /* 0x0000003524357208 */ /* 0x000fe20005800000 */
[----:B------:R-:W3:Y:S01]  /*4550*/  SHFL.UP PT, R39, R61, 0x1, RZ ;  /* 0x042000003d277989 */ /* 0x000ee200000e00ff */
[----:B------:R-:W-:Y:S02]  /*4560*/  FSEL R59, R37, R59, !P3 ;  /* 0x0000003b253b7208 */ /* 0x000fe40005800000 */
[----:B------:R-:W-:Y:S01]  /*4570*/  FSEL R26, R48, R26, !P0 ;  /* 0x0000001a301a7208 */ /* 0x000fe20004000000 */
[----:B------:R-:W4:Y:S01]  /*4580*/  SHFL.UP PT, R36, R7, 0x1, RZ ;  /* 0x0420000007247989 */ /* 0x000f2200000e00ff */
[----:B------:R-:W-:-:S02]  /*4590*/  FSEL R27, R49, R27, !P0 ;  /* 0x0000001b311b7208 */ /* 0x000fc40004000000 */
[----:B------:R-:W-:Y:S01]  /*45a0*/  SEL R58, R51, R58, !P2 ;  /* 0x0000003a333a7207 */ /* 0x000fe20005000000 */
[----:B------:R2:W1:Y:S01]  /*45b0*/  SHFL.UP PT, R37, R6, 0x1, RZ ;  /* 0x0420000006257989 */ /* 0x00046200000e00ff */
[----:B------:R-:W-:Y:S02]  /*45c0*/  FSEL R30, R28, R64, !P2 ;  /* 0x000000401c1e7208 */ /* 0x000fe40005000000 */
[----:B------:R-:W-:Y:S01]  /*45d0*/  FSEL R31, R29, R54, !P2 ;  /* 0x000000361d1f7208 */ /* 0x000fe20005000000 */
[----:B0-----:R-:W-:Y:S01]  /*45e0*/  DADD R28, R22, R28 ;  /* 0x00000000161c7229 */ /* 0x001fe2000000001c */
[----:B------:R-:W-:Y:S02]  /*45f0*/  FSEL R52, R26, R52, !P2 ;  /* 0x000000341a347208 */ /* 0x000fe40005000000 */
[----:B------:R-:W-:Y:S01]  /*4600*/  FSEL R55, R27, R55, !P2 ;  /* 0x000000371b377208 */ /* 0x000fe20005000000 */
[----:B--2---:R-:W-:Y:S01]  /*4610*/  DADD R6, R32, R24 ;  /* 0x0000000020067229 */ /* 0x004fe20000000018 */
[----:B------:R-:W-:Y:S01]  /*4620*/  FSEL R40, R24, R53, !P2 ;  /* 0x0000003518287208 */ /* 0x000fe20005000000 */
[----:B------:R-:W-:Y:S01]  /*4630*/  DADD R26, R34, R26 ;  /* 0x00000000221a7229 */ /* 0x000fe2000000001a */
[----:B------:R-:W-:Y:S01]  /*4640*/  FSEL R59, R25, R59, !P2 ;  /* 0x0000003b193b7208 */ /* 0x000fe20005000000 */
[----:B------:R-:W-:Y:S01]  /*4650*/  IMAD.MOV.U32 R24, RZ, RZ, R60 ;  /* 0x000000ffff187224 */ /* 0x000fe200078e003c */
[----:B------:R-:W-:Y:S01]  /*4660*/  SEL R62, R41, R62, !P2 ;  /* 0x0000003e293e7207 */ /* 0x000fe20005000000 */
[----:B------:R-:W-:Y:S01]  /*4670*/  IMAD.MOV.U32 R25, RZ, RZ, R57 ;  /* 0x000000ffff197224 */ /* 0x000fe200078e0039 */
[----:B------:R-:W-:-:S02]  /*4680*/  ISETP.GE.U32.AND P2, PT, R74, 0x20, PT ;  /* 0x000000204a00780c */ /* 0x000fc40003f46070 */
[C---:B------:R-:W-:Y:S02]  /*4690*/  ISETP.NE.U32.AND P0, PT, R20.reuse, RZ, PT ;  /* 0x000000ff1400720c */ /* 0x040fe40003f05070 */
[----:B------:R-:W-:Y:S02]  /*46a0*/  IADD3 R42, P3, PT, R20, R51, RZ ;  /* 0x00000033142a7210 */ /* 0x000fe40007f7e0ff */
[----:B------:R-:W-:-:S03]  /*46b0*/  ISETP.NE.AND.EX P0, PT, R21, RZ, PT, P0 ;  /* 0x000000ff1500720c */ /* 0x000fc60003f05300 */
[----:B------:R-:W-:Y:S01]  /*46c0*/  IMAD.X R43, R21, 0x1, R41, P3 ;  /* 0x00000001152b7824 */ /* 0x000fe200018e0629 */
[----:B------:R-:W-:Y:S02]  /*46d0*/  FSEL R48, R28, R22, !P0 ;  /* 0x000000161c307208 */ /* 0x000fe40004000000 */
[----:B------:R-:W-:Y:S02]  /*46e0*/  FSEL R49, R29, R23, !P0 ;  /* 0x000000171d317208 */ /* 0x000fe40004000000 */
[----:B------:R-:W-:Y:S01]  /*46f0*/  FSEL R50, R6, R32, !P0 ;  /* 0x0000002006327208 */ /* 0x000fe20004000000 */
[----:B------:R-:W-:Y:S01]  /*4700*/  IMAD.MOV.U32 R20, RZ, RZ, R48 ;  /* 0x000000ffff147224 */ /* 0x000fe200078e0030 */
[----:B------:R-:W-:Y:S01]  /*4710*/  FSEL R51, R7, R33, !P0 ;  /* 0x0000002107337208 */ /* 0x000fe20004000000 */
[----:B------:R-:W-:Y:S01]  /*4720*/  IMAD.MOV.U32 R21, RZ, RZ, R49 ;  /* 0x000000ffff157224 */ /* 0x000fe200078e0031 */
[----:B------:R-:W-:Y:S01]  /*4730*/  FSEL R46, R26, R34, !P0 ;  /* 0x000000221a2e7208 */ /* 0x000fe20004000000 */
[----:B------:R-:W-:Y:S01]  /*4740*/  IMAD.MOV.U32 R26, RZ, RZ, R56 ;  /* 0x000000ffff1a7224 */ /* 0x000fe200078e0038 */
[----:B------:R-:W-:Y:S01]  /*4750*/  FSEL R47, R27, R35, !P0 ;  /* 0x000000231b2f7208 */ /* 0x000fe20004000000 */
[----:B------:R-:W-:-:S02]  /*4760*/  IMAD.MOV.U32 R27, RZ, RZ, R45 ;  /* 0x000000ffff1b7224 */ /* 0x000fc400078e002d */
[----:B------:R-:W-:Y:S02]  /*4770*/  IMAD.MOV.U32 R22, RZ, RZ, R50 ;  /* 0x000000ffff167224 */ /* 0x000fe400078e0032 */
[----:B------:R-:W-:Y:S01]  /*4780*/  IMAD.MOV.U32 R23, RZ, RZ, R51 ;  /* 0x000000ffff177224 */ /* 0x000fe200078e0033 */
[----:B-1-34-:R-:W-:Y:S06]  /*4790*/  @!P2 BRA `(.L_x_18) ;  /* 0x000000000064a947 */ /* 0x01afec0003800000 */
[----:B------:R-:W-:Y:S01]  /*47a0*/  IMAD.MOV.U32 R53, RZ, RZ, R55 ;  /* 0x000000ffff357224 */ /* 0x000fe200078e0037 */
[----:B------:R-:W-:Y:S01]  /*47b0*/  ISETP.NE.AND P2, PT, R72, RZ, PT ;  /* 0x000000ff4800720c */ /* 0x000fe20003f45270 */
[----:B------:R-:W-:Y:S01]  /*47c0*/  IMAD.MOV.U32 R41, RZ, RZ, R59 ;  /* 0x000000ffff297224 */ /* 0x000fe200078e003b */
[----:B------:R-:W-:Y:S01]  /*47d0*/  DADD R6, R38, R30 ;  /* 0x0000000026067229 */ /* 0x000fe2000000001e */
[C---:B------:R-:W-:Y:S02]  /*47e0*/  ISETP.NE.U32.AND P0, PT, R36.reuse, RZ, PT ;  /* 0x000000ff2400720c */ /* 0x040fe40003f05070 */
[----:B------:R-:W-:Y:S01]  /*47f0*/  DADD R22, R26, R52 ;  /* 0x000000001a167229 */ /* 0x000fe20000000034 */
[----:B------:R-:W-:Y:S01]  /*4800*/  SEL R29, R36, RZ, P2 ;  /* 0x000000ff241d7207 */ /* 0x000fe20001000000 */
[----:B------:R-:W-:Y:S01]  /*4810*/  DADD R20, R24, R40 ;  /* 0x0000000018147229 */ /* 0x000fe20000000028 */
[----:B------:R-:W-:Y:S02]  /*4820*/  ISETP.NE.AND.EX P0, PT, R37, RZ, PT, P0 ;  /* 0x000000ff2500720c */ /* 0x000fe40003f05300 */
[----:B------:R-:W-:-:S02]  /*4830*/  IADD3 R36, P1, PT, R29, R58, RZ ;  /* 0x0000003a1d247210 */ /* 0x000fc40007f3e0ff */
[----:B------:R-:W-:Y:S02]  /*4840*/  SEL R37, R37, RZ, P2 ;  /* 0x000000ff25257207 */ /* 0x000fe40001000000 */
[----:B------:R-:W-:Y:S02]  /*4850*/  @P2 FSEL R30, R6, R38, !P0 ;  /* 0x00000026061e2208 */ /* 0x000fe40004000000 */
[----:B------:R-:W-:Y:S01]  /*4860*/  @P2 FSEL R52, R22, R26, !P0 ;  /* 0x0000001a16342208 */ /* 0x000fe20004000000 */
[----:B------:R-:W-:Y:S01]  /*4870*/  IMAD.X R37, R37, 0x1, R62, P1 ;  /* 0x0000000125257824 */ /* 0x000fe200008e063e */
[----:B------:R-:W-:Y:S01]  /*4880*/  @P2 FSEL R55, R23, R27, !P0 ;  /* 0x0000001b17372208 */ /* 0x000fe20004000000 */
[----:B------:R-:W-:Y:S01]  /*4890*/  IMAD.MOV.U32 R38, RZ, RZ, R30 ;  /* 0x000000ffff267224 */ /* 0x000fe200078e001e */
[----:B------:R-:W-:Y:S01]  /*48a0*/  @P2 FSEL R31, R7, R39, !P0 ;  /* 0x00000027071f2208 */ /* 0x000fe20004000000 */
[----:B------:R-:W-:Y:S01]  /*48b0*/  IMAD.MOV.U32 R26, RZ, RZ, R52 ;  /* 0x000000ffff1a7224 */ /* 0x000fe200078e0034 */
[----:B------:R-:W-:Y:S01]  /*48c0*/  @P2 FSEL R40, R20, R24, !P0 ;  /* 0x0000001814282208 */ /* 0x000fe20004000000 */
[----:B------:R-:W-:Y:S01]  /*48d0*/  IMAD.MOV.U32 R27, RZ, RZ, R55 ;  /* 0x000000ffff1b7224 */ /* 0x000fe200078e0037 */
[----:B------:R-:W-:Y:S01]  /*48e0*/  @P2 FSEL R59, R21, R25, !P0 ;  /* 0x00000019153b2208 */ /* 0x000fe20004000000 */
[----:B------:R-:W-:-:S02]  /*48f0*/  IMAD.MOV.U32 R39, RZ, RZ, R31 ;  /* 0x000000ffff277224 */ /* 0x000fc400078e001f */
[----:B------:R-:W-:Y:S02]  /*4900*/  IMAD.MOV.U32 R24, RZ, RZ, R40 ;  /* 0x000000ffff187224 */ /* 0x000fe400078e0028 */
[----:B------:R-:W-:Y:S01]  /*4910*/  IMAD.MOV.U32 R25, RZ, RZ, R59 ;  /* 0x000000ffff197224 */ /* 0x000fe200078e003b */
[----:B------:R-:W-:Y:S06]  /*4920*/  BRA `(.L_x_19) ;  /* 0x0000002000247947 */ /* 0x000fec0003800000 */
.L_x_18:
[----:B------:R-:W0:Y:S01]  /*4930*/  LDC.64 R40, c[0x0][0x3a8] ;  /* 0x0000ea00ff287b82 */ /* 0x000e220000000a00 */
[----:B------:R-:W-:Y:S01]  /*4940*/  IMAD.U32 R7, RZ, RZ, UR15 ;  /* 0x0000000fff077e24 */ /* 0x000fe2000f8e00ff */
[----:B------:R-:W-:Y:S03]  /*4950*/  BSSY.RECONVERGENT B0, `(.L_x_20) ;  /* 0x0000013000007945 */ /* 0x000fe60003800200 */
[----:B0-----:R-:W-:Y:S01]  /*4960*/  IMAD.WIDE.U32 R40, R7, 0x4, R40 ;  /* 0x0000000407287825 */ /* 0x001fe200078e0028 */
[----:B------:R-:W-:Y:S06]  /*4970*/  @P1 BRA `(.L_x_21) ;  /* 0x0000000000401947 */ /* 0x000fec0003800000 */
[----:B------:R-:W0:Y:S01]  /*4980*/  LDCU.64 UR4, c[0x0][0x3b0] ;  /* 0x00007600ff0477ac */ /* 0x000e220008000a00 */
[----:B------:R-:W-:Y:S01]  /*4990*/  IMAD.MOV.U32 R29, RZ, RZ, 0x64 ;  /* 0x00000064ff1d7424 */ /* 0x000fe200078e00ff */
[----:B------:R1:W-:Y:S04]  /*49a0*/  STS.128 [UR6+0x190], R20 ;  /* 0x00019014ff007988 */ /* 0x0003e80008000c06 */
[----:B------:R1:W-:Y:S04]  /*49b0*/  STS.64 [UR6+0x1a0], R46 ;  /* 0x0001a02eff007988 */ /* 0x0003e80008000a06 */
[----:B------:R1:W-:Y:S01]  /*49c0*/  STS.64 [UR6+0x188], R42 ;  /* 0x0001882aff007988 */ /* 0x0003e20008000a06 */
[----:B0-----:R-:W-:-:S06]  /*49d0*/  UIMAD.WIDE.U32 UR4, UR15, 0x20, UR4 ;  /* 0x000000200f0478a5 */ /* 0x001fcc000f8e0004 */
[----:B------:R-:W-:Y:S02]  /*49e0*/  IMAD.U32 R6, RZ, RZ, UR4 ;  /* 0x00000004ff067e24 */ /* 0x000fe4000f8e00ff */
[----:B------:R-:W-:-:S05]  /*49f0*/  IMAD.U32 R7, RZ, RZ, UR5 ;  /* 0x00000005ff077e24 */ /* 0x000fca000f8e00ff */
[----:B------:R1:W-:Y:S04]  /*4a00*/  ST.E.64.STRONG.GPU desc[UR12][R6.64+0x400], R42 ;  /* 0x0004002a06007985 */ /* 0x0003e8000c10fb0c */
[----:B------:R1:W-:Y:S04]  /*4a10*/  ST.E.64.STRONG.GPU desc[UR12][R6.64+0x408], R20 ;  /* 0x0004081406007985 */ /* 0x0003e8000c10fb0c */
[----:B------:R1:W-:Y:S04]  /*4a20*/  ST.E.64.STRONG.GPU desc[UR12][R6.64+0x410], R22 ;  /* 0x0004101606007985 */ /* 0x0003e8000c10fb0c */
[----:B------:R1:W-:Y:S01]  /*4a30*/  ST.E.64.STRONG.GPU desc[UR12][R6.64+0x418], R46 ;  /* 0x0004182e06007985 */ /* 0x0003e2000c10fb0c */
[----:B------:R-:W-:Y:S06]  /*4a40*/  MEMBAR.ALL.GPU ;  /* 0x0000000000007992 */ /* 0x000fec000000a000 */
[----:B------:R-:W-:-:S00]  /*4a50*/  ERRBAR ;  /* 0x00000000000079ab */ /* 0x000fc00000000000 */
[----:B------:R-:W-:Y:S06]  /*4a60*/  CGAERRBAR ;  /* 0x00000000000075ab */ /* 0x000fec0000000000 */
[----:B------:R1:W-:Y:S02]  /*4a70*/  ST.E.STRONG.GPU desc[UR12][R40.64+0x80], R29 ;  /* 0x0000801d28007985 */ /* 0x0003e4000c10f90c */
.L_x_21:
[----:B------:R-:W-:Y:S05]  /*4a80*/  BSYNC.RECONVERGENT B0 ;  /* 0x0000000000007941 */ /* 0x000fea0003800200 */
.L_x_20:
[----:B------:R-:W0:Y:S01]  /*4a90*/  LDCU UR4, c[0x0][0x370] ;  /* 0x00006e00ff0477ac */ /* 0x000e220008000800 */
[----:B-1----:R-:W-:-:S05]  /*4aa0*/  LOP3.LUT R7, RZ, R74, RZ, 0x33, !PT ;  /* 0x0000004aff077212 */ /* 0x002fca00078e33ff */
[----:B------:R-:W-:Y:S01]  /*4ab0*/  VIADD R23, R7, UR15 ;  /* 0x0000000f07177c36 */ /* 0x000fe20008000000 */
[----:B0-----:R-:W-:-:S09]  /*4ac0*/  UISETP.GT.U32.AND UP0, UPT, UR4, 0x1f3, UPT ;  /* 0x000001f30400788c */ /* 0x001fd2000bf04070 */
[----:B------:R-:W-:Y:S05]  /*4ad0*/  BRA.U UP0, `(.L_x_22) ;  /* 0x0000000100087547 */ /* 0x000fea000b800000 */
[----:B------:R0:W-:Y:S06]  /*4ae0*/  MEMBAR.SC.CTA ;  /* 0x0000000000007992 */ /* 0x0001ec0000000000 */
[----:B0-----:R-:W-:Y:S05]  /*4af0*/  BRA `(.L_x_23) ;  /* 0x0000000000087947 */ /* 0x001fea0003800000 */
.L_x_22:
[----:B------:R-:W-:Y:S05]  /*4b00*/  NANOSLEEP 0x1c2 ;  /* 0x000001c20000795d */ /* 0x000fea0003800000 */
[----:B------:R-:W-:Y:S01]  /*4b10*/  NOP ;  /* 0x0000000000007918 */ /* 0x000fe20000000000 */
.L_x_23:
[----:B------:R-:W-:-:S07]  /*4b20*/  IMAD.WIDE R6, R7, 0x4, R40 ;  /* 0x0000000407067825 */ /* 0x000fce00078e0228 */
.L_x_25:
[----:B------:R-:W2:Y:S01]  /*4b30*/  LD.E.STRONG.GPU R45, desc[UR12][R6.64+0x80] ;  /* 0x0000800c062d7980 */ /* 0x000ea2000c10f900 */
[----:B------:R-:W-:Y:S05]  /*4b40*/  YIELD ;  /* 0x0000000000007946 */ /* 0x000fea0003800000 */
[----:B--2---:R-:W-:Y:S01]  /*4b50*/  ISETP.NE.AND P0, PT, R45, 0x63, PT ;  /* 0x000000632d00780c */ /* 0x004fe20003f05270 */
[----:B------:R-:W-:Y:S06]  /*4b60*/  MEMBAR.SC.GPU ;  /* 0x0000000000007992 */ /* 0x000fec0000002000 */
[----:B------:R-:W-:-:S00]  /*4b70*/  ERRBAR ;  /* 0x00000000000079ab */ /* 0x000fc00000000000 */
[----:B------:R-:W-:Y:S06]  /*4b80*/  CGAERRBAR ;  /* 0x00000000000075ab */ /* 0x000fec0000000000 */
[----:B------:R-:W-:Y:S01]  /*4b90*/  CCTL.IVALL ;  /* 0x00000000ff00798f */ /* 0x000fe20002000000 */
[----:B------:R-:W-:-:S03]  /*4ba0*/  UMOV UR4, 0xffffffff ;  /* 0xffffffff00047882 */ /* 0x000fc60000000000 */
[----:B------:R-:W-:Y:S05]  /*4bb0*/  BRA.DIV UR4, `(.L_x_24) ;  /* 0x000000aa04f47947 */ /* 0x000fea000b800000 */
[----:B------:R-:W-:-:S13]  /*4bc0*/  VOTE.ANY P0, !P0 ;  /* 0x0000000000ff7806 */ /* 0x000fda0004000100 */
.L_x_170:
[----:B------:R-:W-:Y:S05]  /*4bd0*/  @P0 BRA `(.L_x_25) ;  /* 0xfffffffc00d40947 */ /* 0x000fea000383ffff */
[----:B------:R-:W-:Y:S01]  /*4be0*/  ISETP.NE.AND P0, PT, R45, 0x65, PT ;  /* 0x000000652d00780c */ /* 0x000fe20003f05270 */
[----:B------:R-:W-:-:S12]  /*4bf0*/  BSSY.RECONVERGENT B0, `(.L_x_26) ;  /* 0x0000014000007945 */ /* 0x000fd80003800200 */
[----:B------:R-:W-:Y:S05]  /*4c00*/  @!P0 BRA `(.L_x_27) ;  /* 0x0000000000308947 */ /* 0x000fea0003800000 */
[----:B------:R-:W-:Y:S02]  /*4c10*/  ISETP.NE.AND P1, PT, R45, 0x64, PT ;  /* 0x000000642d00780c */ /* 0x000fe40003f25270 */
[----:B------:R-:W-:Y:S02]  /*4c20*/  CS2R R28, SRZ ;  /* 0x00000000001c7805 */ /* 0x000fe4000001ff00 */
[----:B------:R-:W-:Y:S02]  /*4c30*/  CS2R R34, SRZ ;  /* 0x0000000000227805 */ /* 0x000fe4000001ff00 */
[----:B------:R-:W-:-:S07]  /*4c40*/  CS2R R32, SRZ ;  /* 0x0000000000207805 */ /* 0x000fce000001ff00 */
[----:B------:R-:W-:Y:S05]  /*4c50*/  @P1 BRA `(.L_x_28) ;  /* 0x0000000000341947 */ /* 0x000fea0003800000 */
[----:B------:R-:W0:Y:S02]  /*4c60*/  LDC.64 R6, c[0x0][0x3b0] ;  /* 0x0000ec00ff067b82 */ /* 0x000e240000000a00 */
[----:B0-----:R-:W-:-:S05]  /*4c70*/  IMAD.WIDE R6, R23, 0x20, R6 ;  /* 0x0000002017067825 */ /* 0x001fca00078e0206 */
[----:B------:R1:W5:Y:S04]  /*4c80*/  LD.E.64.STRONG.GPU R52, desc[UR12][R6.64+0x400] ;  /* 0x0004000c06347980 */ /* 0x000368000c10fb00 */
[----:B------:R1:W5:Y:S04]  /*4c90*/  LD.E.64.STRONG.GPU R32, desc[UR12][R6.64+0x408] ;  /* 0x0004080c06207980 */ /* 0x000368000c10fb00 */
[----:B------:R1:W5:Y:S04]  /*4ca0*/  LD.E.64.STRONG.GPU R34, desc[UR12][R6.64+0x410] ;  /* 0x0004100c06227980 */ /* 0x000368000c10fb00 */
[----:B------:R1:W5:Y:S01]  /*4cb0*/  LD.E.64.STRONG.GPU R28, desc[UR12][R6.64+0x418] ;  /* 0x0004180c061c7980 */ /* 0x000362000c10fb00 */
[----:B------:R-:W-:Y:S05]  /*4cc0*/  BRA `(.L_x_28) ;  /* 0x0000000000187947 */ /* 0x000fea0003800000 */
.L_x_27:
[----:B------:R-:W0:Y:S02]  /*4cd0*/  LDC.64 R6, c[0x0][0x3b8] ;  /* 0x0000ee00ff067b82 */ /* 0x000e240000000a00 */
[----:B0-----:R-:W-:-:S05]  /*4ce0*/  IMAD.WIDE R6, R23, 0x20, R6 ;  /* 0x0000002017067825 */ /* 0x001fca00078e0206 */
[----:B------:R0:W5:Y:S04]  /*4cf0*/  LD.E.64.STRONG.GPU R52, desc[UR12][R6.64+0x400] ;  /* 0x0004000c06347980 */ /* 0x000168000c10fb00 */
[----:B------:R0:W5:Y:S04]  /*4d00*/  LD.E.64.STRONG.GPU R32, desc[UR12][R6.64+0x408] ;  /* 0x0004080c06207980 */ /* 0x000168000c10fb00 */
[----:B------:R0:W5:Y:S04]  /*4d10*/  LD.E.64.STRONG.GPU R34, desc[UR12][R6.64+0x410] ;  /* 0x0004100c06227980 */ /* 0x000168000c10fb00 */
[----:B------:R0:W5:Y:S02]  /*4d20*/  LD.E.64.STRONG.GPU R28, desc[UR12][R6.64+0x418] ;  /* 0x0004180c061c7980 */ /* 0x000164000c10fb00 */
.L_x_28:
[----:B------:R-:W-:Y:S05]  /*4d30*/  BSYNC.RECONVERGENT B0 ;  /* 0x0000000000007941 */ /* 0x000fea0003800200 */
.L_x_26:
[----:B------:R-:W-:-:S03]  /*4d40*/  UMOV UR4, 0xffffffff ;  /* 0xffffffff00047882 */ /* 0x000fc60000000000 */
[----:B------:R-:W-:Y:S05]  /*4d50*/  BRA.DIV UR4, `(.L_x_29) ;  /* 0x000000aa04b07947 */ /* 0x000fea000b800000 */
[----:B------:R-:W2:Y:S01]  /*4d60*/  S2R R30, SR_GEMASK ;  /* 0x00000000001e7919 */ /* 0x000ea20000003c00 */
[----:B------:R-:W-:-:S04]  /*4d70*/  VOTE.ANY R21, PT, !P0 ;  /* 0x0000000000157806 */ /* 0x000fc800040e0100 */
[----:B--2---:R-:W-:-:S05]  /*4d80*/  LOP3.LUT R21, R21, 0x80000000, R30, 0xec, !PT ;  /* 0x8000000015157812 */ /* 0x004fca00078eec1e */
[----:B01----:R-:W-:-:S05]  /*4d90*/  VIADD R6, R21, 0xffffffff ;  /* 0xffffffff15067836 */ /* 0x003fca0000000000 */
[----:B------:R-:W-:-:S04]  /*4da0*/  LOP3.LUT R6, R21, R6, RZ, 0xc, !PT ;  /* 0x0000000615067212 */ /* 0x000fc800078e0cff */
[----:B------:R-:W0:Y:S02]  /*4db0*/  POPC R31, R6 ;  /* 0x00000006001f7309 */ /* 0x000e240000000000 */
[----:B0----5:R0:W1:Y:S04]  /*4dc0*/  SHFL.DOWN PT, R57, R52, 0x1, R31 ;  /* 0x0820000034397989 */ /* 0x02106800000e001f */
[----:B------:R0:W2:Y:S04]  /*4dd0*/  SHFL.DOWN PT, R56, R53, 0x1, R31 ;  /* 0x0820000035387989 */ /* 0x0000a800000e001f */
[----:B------:R0:W3:Y:S04]  /*4de0*/  SHFL.DOWN PT, R54, R32, 0x1, R31 ;  /* 0x0820000020367989 */ /* 0x0000e800000e001f */
[----:B------:R0:W4:Y:S04]  /*4df0*/  SHFL.DOWN PT, R55, R33, 0x1, R31 ;  /* 0x0820000021377989 */ /* 0x00012800000e001f */
[----:B------:R0:W0:Y:S04]  /*4e00*/  SHFL.DOWN PT, R58, R34, 0x1, R31 ;  /* 0x08200000223a7989 */ /* 0x00002800000e001f */
[----:B------:R0:W0:Y:S04]  /*4e10*/  SHFL.DOWN PT, R59, R35, 0x1, R31 ;  /* 0x08200000233b7989 */ /* 0x00002800000e001f */
[----:B------:R0:W0:Y:S04]  /*4e20*/  SHFL.DOWN PT, R60, R28, 0x1, R31 ;  /* 0x082000001c3c7989 */ /* 0x00002800000e001f */
[----:B-12---:R0:W0:Y:S02]  /*4e30*/  SHFL.DOWN PT, R22, R29, 0x1, R31 ;  /* 0x082000001d167989 */ /* 0x00602400000e001f */
.L_x_181:
[----:B------:R-:W-:Y:S01]  /*4e40*/  ISETP.GE.AND P0, PT, R72, R31, PT ;  /* 0x0000001f4800720c */ /* 0x000fe20003f06270 */
[----:B------:R-:W-:-:S12]  /*4e50*/  BSSY.RECONVERGENT B0, `(.L_x_30) ;  /* 0x0000013000007945 */ /* 0x000fd80003800200 */
[----:B------:R-:W-:Y:S05]  /*4e60*/  @P0 BRA `(.L_x_31) ;  /* 0x0000000000440947 */ /* 0x000fea0003800000 */
[----:B0-----:R-:W-:Y:S01]  /*4e70*/  IMAD.MOV.U32 R6, RZ, RZ, R60 ;  /* 0x000000ffff067224 */ /* 0x001fe200078e003c */
[----:B---34-:R-:W-:Y:S01]  /*4e80*/  DADD R54, R32, R54 ;  /* 0x0000000020367229 */ /* 0x018fe20000000036 */
[----:B------:R-:W-:Y:S01]  /*4e90*/  IMAD.MOV.U32 R7, RZ, RZ, R22 ;  /* 0x000000ffff077224 */ /* 0x000fe200078e0016 */
[----:B------:R-:W-:Y:S01]  /*4ea0*/  ISETP.NE.U32.AND P0, PT, R52, RZ, PT ;  /* 0x000000ff3400720c */ /* 0x000fe20003f05070 */
[----:B------:R-:W-:Y:S01]  /*4eb0*/  IMAD.MOV.U32 R20, RZ, RZ, R58 ;  /* 0x000000ffff147224 */ /* 0x000fe200078e003a */
[----:B------:R-:W-:Y:S01]  /*4ec0*/  IADD3 R52, P1, PT, R57, R52, RZ ;  /* 0x0000003439347210 */ /* 0x000fe20007f3e0ff */
[----:B------:R-:W-:Y:S01]  /*4ed0*/  IMAD.MOV.U32 R21, RZ, RZ, R59 ;  /* 0x000000ffff157224 */ /* 0x000fe200078e003b */
[----:B------:R-:W-:Y:S01]  /*4ee0*/  ISETP.NE.AND.EX P0, PT, R53, RZ, PT, P0 ;  /* 0x000000ff3500720c */ /* 0x000fe20003f05300 */
[----:B------:R-:W-:Y:S02]  /*4ef0*/  DADD R6, R28, R6 ;  /* 0x000000001c067229 */ /* 0x000fe40000000006 */
[----:B------:R-:W-:Y:S01]  /*4f00*/  IMAD.X R53, R56, 0x1, R53, P1 ;  /* 0x0000000138357824 */ /* 0x000fe200008e0635 */
[----:B------:R-:W-:Y:S01]  /*4f10*/  FSEL R32, R54, R32, !P0 ;  /* 0x0000002036207208 */ /* 0x000fe20004000000 */
[----:B------:R-:W-:Y:S01]  /*4f20*/  DADD R20, R34, R20 ;  /* 0x0000000022147229 */ /* 0x000fe20000000014 */
[----:B------:R-:W-:-:S05]  /*4f30*/  FSEL R33, R55, R33, !P0 ;  /* 0x0000002137217208 */ /* 0x000fca0004000000 */
[----:B------:R-:W-:Y:S02]  /*4f40*/  FSEL R28, R6, R28, !P0 ;  /* 0x0000001c061c7208 */ /* 0x000fe40004000000 */
[----:B------:R-:W-:Y:S02]  /*4f50*/  FSEL R29, R7, R29, !P0 ;  /* 0x0000001d071d7208 */ /* 0x000fe40004000000 */
[----:B------:R-:W-:Y:S02]  /*4f60*/  FSEL R34, R20, R34, !P0 ;  /* 0x0000002214227208 */ /* 0x000fe40004000000 */
[----:B------:R-:W-:-:S07]  /*4f70*/  FSEL R35, R21, R35, !P0 ;  /* 0x0000002315237208 */ /* 0x000fce0004000000 */
.L_x_31:
[----:B------:R-:W-:Y:S05]  /*4f80*/  BSYNC.RECONVERGENT B0 ;  /* 0x0000000000007941 */ /* 0x000fea0003800200 */
.L_x_30:
[----:B------:R-:W-:-:S03]  /*4f90*/  UMOV UR4, 0xffffffff ;  /* 0xffffffff00047882 */ /* 0x000fc60000000000 */
[----:B------:R-:W-:Y:S05]  /*4fa0*/  BRA.DIV UR4, `(.L_x_32) ;  /* 0x000000aa04f87947 */ /* 0x000fea000b800000 */
[----:B------:R1:W2:Y:S04]  /*4fb0*/  SHFL.DOWN PT, R57, R52, 0x2, R31 ;  /* 0x0840000034397989 */ /* 0x0002a800000e001f */
[----:B------:R1:W1:Y:S04]  /*4fc0*/  SHFL.DOWN PT, R56, R53, 0x2, R31 ;  /* 0x0840000035387989 */ /* 0x00026800000e001f */
[----:B---3--:R3:W1:Y:S04]  /*4fd0*/  SHFL.DOWN PT, R54, R32, 0x2, R31 ;  /* 0x0840000020367989 */ /* 0x00866800000e001f */
[----:B----4-:R3:W4:Y:S04]  /*4fe0*/  SHFL.DOWN PT, R55, R33, 0x2, R31 ;  /* 0x0840000021377989 */ /* 0x01072800000e001f */
[----:B0-----:R3:W0:Y:S04]  /*4ff0*/  SHFL.DOWN PT, R58, R34, 0x2, R31 ;  /* 0x08400000223a7989 */ /* 0x00162800000e001f */
[----:B------:R3:W0:Y:S04]  /*5000*/  SHFL.DOWN PT, R59, R35, 0x2, R31 ;  /* 0x08400000233b7989 */ /* 0x00062800000e001f */
[----:B------:R3:W0:Y:S04]  /*5010*/  SHFL.DOWN PT, R60, R28, 0x2, R31 ;  /* 0x084000001c3c7989 */ /* 0x00062800000e001f */
[----:B--2---:R3:W0:Y:S02]  /*5020*/  SHFL.DOWN PT, R22, R29, 0x2, R31 ;  /* 0x084000001d167989 */ /* 0x00462400000e001f */
.L_x_191:
[----:B------:R-:W-:Y:S01]  /*5030*/  VIADD R71, R72, 0x2 ;  /* 0x0000000248477836 */ /* 0x000fe20000000000 */
[----:B------:R-:W-:Y:S04]  /*5040*/  BSSY.RECONVERGENT B0, `(.L_x_33) ;  /* 0x0000014000007945 */ /* 0x000fe80003800200 */
[----:B------:R-:W-:-:S13]  /*5050*/  ISETP.GT.AND P0, PT, R71, R31, PT ;  /* 0x0000001f4700720c */ /* 0x000fda0003f04270 */
[----:B------:R-:W-:Y:S05]  /*5060*/  @P0 BRA `(.L_x_34) ;  /* 0x0000000000440947 */ /* 0x000fea0003800000 */
[----:B0-----:R-:W-:Y:S01]  /*5070*/  IMAD.MOV.U32 R6, RZ, RZ, R60 ;  /* 0x000000ffff067224 */ /* 0x001fe200078e003c */
[----:B-1--4-:R-:W-:Y:S01]  /*5080*/  DADD R54, R32, R54 ;  /* 0x0000000020367229 */ /* 0x012fe20000000036 */
        /* <DEDUP_REMOVED lines=8> */
[----:B---3--:R-:W-:Y:S01]  /*5110*/  FSEL R32, R54, R32, !P0 ;  /* 0x0000002036207208 */ /* 0x008fe20004000000 */
[----:B------:R-:W-:Y:S01]  /*5120*/  DADD R20, R34, R20 ;  /* 0x0000000022147229 */ /* 0x000fe20000000014 */
[----:B------:R-:W-:-:S05]  /*5130*/  FSEL R33, R55, R33, !P0 ;  /* 0x0000002137217208 */ /* 0x000fca0004000000 */
[----:B------:R-:W-:Y:S02]  /*5140*/  FSEL R28, R6, R28, !P0 ;  /* 0x0000001c061c7208 */ /* 0x000fe40004000000 */
[----:B------:R-:W-:Y:S02]  /*5150*/  FSEL R29, R7, R29, !P0 ;  /* 0x0000001d071d7208 */ /* 0x000fe40004000000 */
[----:B------:R-:W-:Y:S02]  /*5160*/  FSEL R34, R20, R34, !P0 ;  /* 0x0000002214227208 */ /* 0x000fe40004000000 */
[----:B------:R-:W-:-:S07]  /*5170*/  FSEL R35, R21, R35, !P0 ;  /* 0x0000002315237208 */ /* 0x000fce0004000000 */
.L_x_34:
[----:B------:R-:W-:Y:S05]  /*5180*/  BSYNC.RECONVERGENT B0 ;  /* 0x0000000000007941 */ /* 0x000fea0003800200 */
.L_x_33:
[----:B------:R-:W-:-:S03]  /*5190*/  UMOV UR4, 0xffffffff ;  /* 0xffffffff00047882 */ /* 0x000fc60000000000 */
[----:B------:R-:W-:Y:S05]  /*51a0*/  BRA.DIV UR4, `(.L_x_35) ;  /* 0x000000ae04387947 */ /* 0x000fea000b800000 */
[----:B------:R2:W2:Y:S04]  /*51b0*/  SHFL.DOWN PT, R57, R52, 0x4, R31 ;  /* 0x0880000034397989 */ /* 0x0004a800000e001f */
[----:B-1----:R1:W1:Y:S04]  /*51c0*/  SHFL.DOWN PT, R56, R53, 0x4, R31 ;  /* 0x0880000035387989 */ /* 0x00226800000e001f */
[----:B------:R1:W1:Y:S04]  /*51d0*/  SHFL.DOWN PT, R54, R32, 0x4, R31 ;  /* 0x0880000020367989 */ /* 0x00026800000e001f */
[----:B----4-:R4:W1:Y:S04]  /*51e0*/  SHFL.DOWN PT, R55, R33, 0x4, R31 ;  /* 0x0880000021377989 */ /* 0x01086800000e001f */
[----:B0-----:R4:W0:Y:S04]  /*51f0*/  SHFL.DOWN PT, R58, R34, 0x4, R31 ;  /* 0x08800000223a7989 */ /* 0x00182800000e001f */
[----:B------:R4:W0:Y:S04]  /*5200*/  SHFL.DOWN PT, R59, R35, 0x4, R31 ;  /* 0x08800000233b7989 */ /* 0x00082800000e001f */
[----:B------:R4:W0:Y:S04]  /*5210*/  SHFL.DOWN PT, R60, R28, 0x4, R31 ;  /* 0x088000001c3c7989 */ /* 0x00082800000e001f */
[----:B--2---:R4:W0:Y:S02]  /*5220*/  SHFL.DOWN PT, R22, R29, 0x4, R31 ;  /* 0x088000001d167989 */ /* 0x00482400000e001f */
.L_x_201:
[----:B------:R-:W-:Y:S01]  /*5230*/  VIADD R69, R72, 0x4 ;  /* 0x0000000448457836 */ /* 0x000fe20000000000 */
[----:B------:R-:W-:Y:S04]  /*5240*/  BSSY.RECONVERGENT B0, `(.L_x_36) ;  /* 0x0000014000007945 */ /* 0x000fe80003800200 */
[----:B------:R-:W-:-:S13]  /*5250*/  ISETP.GT.AND P0, PT, R69, R31, PT ;  /* 0x0000001f4500720c */ /* 0x000fda0003f04270 */
[----:B------:R-:W-:Y:S05]  /*5260*/  @P0 BRA `(.L_x_37) ;  /* 0x0000000000440947 */ /* 0x000fea0003800000 */
[----:B0-----:R-:W-:Y:S01]  /*5270*/  IMAD.MOV.U32 R6, RZ, RZ, R60 ;  /* 0x000000ffff067224 */ /* 0x001fe200078e003c */
[----:B-1----:R-:W-:Y:S01]  /*5280*/  DADD R54, R32, R54 ;  /* 0x0000000020367229 */ /* 0x002fe20000000036 */
        /* <DEDUP_REMOVED lines=10> */
[----:B----4-:R-:W-:-:S05]  /*5330*/  FSEL R33, R55, R33, !P0 ;  /* 0x0000002137217208 */ /* 0x010fca0004000000 */
[----:B------:R-:W-:Y:S02]  /*5340*/  FSEL R28, R6, R28, !P0 ;  /* 0x0000001c061c7208 */ /* 0x000fe40004000000 */
[----:B------:R-:W-:Y:S02]  /*5350*/  FSEL R29, R7, R29, !P0 ;  /* 0x0000001d071d7208 */ /* 0x000fe40004000000 */
[----:B------:R-:W-:Y:S02]  /*5360*/  FSEL R34, R20, R34, !P0 ;  /* 0x0000002214227208 */ /* 0x000fe40004000000 */
[----:B------:R-:W-:-:S07]  /*5370*/  FSEL R35, R21, R35, !P0 ;  /* 0x0000002315237208 */ /* 0x000fce0004000000 */
.L_x_37:
[----:B------:R-:W-:Y:S05]  /*5380*/  BSYNC.RECONVERGENT B0 ;  /* 0x0000000000007941 */ /* 0x000fea0003800200 */
.L_x_36:
[----:B------:R-:W-:-:S03]  /*5390*/  UMOV UR4, 0xffffffff ;  /* 0xffffffff00047882 */ /* 0x000fc60000000000 */
[----:B------:R-:W-:Y:S05]  /*53a0*/  BRA.DIV UR4, `(.L_x_38) ;  /* 0x000000ae04787947 */ /* 0x000fea000b800000 */
[----:B------:R2:W2:Y:S04]  /*53b0*/  SHFL.DOWN PT, R57, R52, 0x8, R31 ;  /* 0x0900000034397989 */ /* 0x0004a800000e001f */
[----:B-1----:R1:W1:Y:S04]  /*53c0*/  SHFL.DOWN PT, R56, R53, 0x8, R31 ;  /* 0x0900000035387989 */ /* 0x00226800000e001f */
[----:B------:R1:W1:Y:S04]  /*53d0*/  SHFL.DOWN PT, R54, R32, 0x8, R31 ;  /* 0x0900000020367989 */ /* 0x00026800000e001f */
[----:B------:R1:W1:Y:S04]  /*53e0*/  SHFL.DOWN PT, R55, R33, 0x8, R31 ;  /* 0x0900000021377989 */ /* 0x00026800000e001f */
[----:B0-----:R0:W0:Y:S04]  /*53f0*/  SHFL.DOWN PT, R58, R34, 0x8, R31 ;  /* 0x09000000223a7989 */ /* 0x00102800000e001f */
[----:B------:R0:W0:Y:S04]  /*5400*/  SHFL.DOWN PT, R59, R35, 0x8, R31 ;  /* 0x09000000233b7989 */ /* 0x00002800000e001f */
[----:B------:R0:W0:Y:S04]  /*5410*/  SHFL.DOWN PT, R60, R28, 0x8, R31 ;  /* 0x090000001c3c7989 */ /* 0x00002800000e001f */
[----:B--2---:R0:W0:Y:S02]  /*5420*/  SHFL.DOWN PT, R22, R29, 0x8, R31 ;  /* 0x090000001d167989 */ /* 0x00402400000e001f */
.L_x_211:
[----:B------:R-:W-:Y:S01]  /*5430*/  VIADD R68, R72, 0x8 ;  /* 0x0000000848447836 */ /* 0x000fe20000000000 */
[----:B------:R-:W-:Y:S04]  /*5440*/  BSSY.RECONVERGENT B0, `(.L_x_39) ;  /* 0x0000016000007945 */ /* 0x000fe80003800200 */
[----:B------:R-:W-:-:S13]  /*5450*/  ISETP.GT.AND P0, PT, R68, R31, PT ;  /* 0x0000001f4400720c */ /* 0x000fda0003f04270 */
[----:B------:R-:W-:Y:S05]  /*5460*/  @P0 BRA `(.L_x_40) ;  /* 0x00000000004c0947 */ /* 0x000fea0003800000 */
[----:B-1----:R-:W-:Y:S01]  /*5470*/  IMAD.MOV.U32 R6, RZ, RZ, R54 ;  /* 0x000000ffff067224 */ /* 0x002fe200078e0036 */
[----:B------:R-:W-:Y:S01]  /*5480*/  ISETP.NE.U32.AND P0, PT, R52, RZ, PT ;  /* 0x000000ff3400720c */ /* 0x000fe20003f05070 */
[----:B------:R-:W-:Y:S01]  /*5490*/  IMAD.MOV.U32 R7, RZ, RZ, R55 ;  /* 0x000000ffff077224 */ /* 0x000fe200078e0037 */
[----:B------:R-:W-:Y:S01]  /*54a0*/  IADD3 R52, P1, PT, R57, R52, RZ ;  /* 0x0000003439347210 */ /* 0x000fe20007f3e0ff */
[----:B0-----:R-:W-:Y:S01]  /*54b0*/  IMAD.MOV.U32 R20, RZ, RZ, R58 ;  /* 0x000000ffff147224 */ /* 0x001fe200078e003a */
[----:B------:R-:W-:Y:S01]  /*54c0*/  ISETP.NE.AND.EX P0, PT, R53, RZ, PT, P0 ;  /* 0x000000ff3500720c */ /* 0x000fe20003f05300 */
[----:B------:R-:W-:Y:S02]  /*54d0*/  IMAD.MOV.U32 R21, RZ, RZ, R59 ;  /* 0x000000ffff157224 */ /* 0x000fe400078e003b */
[----:B------:R-:W-:Y:S01]  /*54e0*/  IMAD.MOV.U32 R54, RZ, RZ, R60 ;  /* 0x000000ffff367224 */ /* 0x000fe200078e003c */
[----:B------:R-:W-:Y:S01]  /*54f0*/  DADD R6, R32, R6 ;  /* 0x0000000020067229 */ /* 0x000fe20000000006 */
[----:B------:R-:W-:-:S02]  /*5500*/  IMAD.MOV.U32 R55, RZ, RZ, R22 ;  /* 0x000000ffff377224 */ /* 0x000fc400078e0016 */
[----:B------:R-:W-:Y:S01]  /*5510*/  DADD R20, R34, R20 ;  /* 0x0000000022147229 */ /* 0x000fe20000000014 */
[----:B------:R-:W-:-:S03]  /*5520*/  IMAD.X R53, R56, 0x1, R53, P1 ;  /* 0x0000000138357824 */ /* 0x000fc600008e0635 */
[----:B------:R-:W-:-:S03]  /*5530*/  DADD R54, R28, R54 ;  /* 0x000000001c367229 */ /* 0x000fc60000000036 */
[----:B---3--:R-:W-:Y:S02]  /*5540*/  FSEL R32, R6, R32, !P0 ;  /* 0x0000002006207208 */ /* 0x008fe40004000000 */
[----:B----4-:R-:W-:Y:S02]  /*5550*/  FSEL R33, R7, R33, !P0 ;  /* 0x0000002107217208 */ /* 0x010fe40004000000 */
[----:B------:R-:W-:Y:S02]  /*5560*/  FSEL R34, R20, R34, !P0 ;  /* 0x0000002214227208 */ /* 0x000fe40004000000 */
[----:B------:R-:W-:Y:S02]  /*5570*/  FSEL R35, R21, R35, !P0 ;  /* 0x0000002315237208 */ /* 0x000fe40004000000 */
[----:B------:R-:W-:Y:S02]  /*5580*/  FSEL R28, R54, R28, !P0 ;  /* 0x0000001c361c7208 */ /* 0x000fe40004000000 */
[----:B------:R-:W-:-:S07]  /*5590*/  FSEL R29, R55, R29, !P0 ;  /* 0x0000001d371d7208 */ /* 0x000fce0004000000 */
.L_x_40:
[----:B------:R-:W-:Y:S05]  /*55a0*/  BSYNC.RECONVERGENT B0 ;  /* 0x0000000000007941 */ /* 0x000fea0003800200 */
.L_x_39:
        /* <DEDUP_REMOVED lines=10> */
.L_x_221:
[----:B------:R-:W-:Y:S01]  /*5650*/  VIADD R63, R72, 0x10 ;  /* 0x00000010483f7836 */ /* 0x000fe20000000000 */
[----:B------:R-:W-:Y:S01]  /*5660*/  BSSY.RECONVERGENT B0, `(.L_x_42) ;  /* 0x0000017000007945 */ /* 0x000fe20003800200 */
[----:B------:R-:W-:-:S03]  /*5670*/  ISETP.NE.AND P0, PT, R45, 0x65, PT ;  /* 0x000000652d00780c */ /* 0x000fc60003f05270 */
        /* <DEDUP_REMOVED lines=21> */
.L_x_43:
[----:B------:R-:W-:Y:S05]  /*57d0*/  BSYNC.RECONVERGENT B0 ;  /* 0x0000000000007941 */ /* 0x000fea0003800200 */
.L_x_42:
[----:B------:R-:W-:-:S03]  /*57e0*/  UMOV UR4, 0xffffffff ;  /* 0xffffffff00047882 */ /* 0x000fc60000000000 */
[----:B------:R-:W-:Y:S05]  /*57f0*/  BRA.DIV UR4, `(.L_x_44) ;  /* 0x000000ae04e47947 */ /* 0x000fea000b800000 */
[----:B------:R-:W-:-:S13]  /*5800*/  VOTE.ALL P0, P0 ;  /* 0x0000000000ff7806 */ /* 0x000fda0000000000 */
.L_x_224:
[----:B------:R-:W-:Y:S05]  /*5810*/  @!P0 BRA `(.L_x_45) ;  /* 0x0000000c007c8947 */ /* 0x000fea0003800000 */
.L_x_67:
[----:B------:R-:W2:Y:S01]  /*5820*/  LDC.64 R6, c[0x0][0x3a8] ;  /* 0x0000ea00ff067b82 */ /* 0x000ea20000000a00 */
[----:B------:R-:W-:Y:S05]  /*5830*/  YIELD ;  /* 0x0000000000007946 */ /* 0x000fea0003800000 */
[----:B--2---:R-:W-:-:S07]  /*5840*/  IMAD.WIDE R6, R23, 0x4, R6 ;  /* 0x0000000417067825 */ /* 0x004fce00078e0206 */
.L_x_47:
[----:B01-34-:R-:W2:Y:S01]  /*5850*/  LD.E.STRONG.GPU R31, desc[UR12][R6.64] ;  /* 0x0000000c061f7980 */ /* 0x01bea2000c10f900 */
        /* <DEDUP_REMOVED lines=9> */
.L_x_227:
        /* <DEDUP_REMOVED lines=14> */
[----:B------:R-:W5:Y:S01]  /*59d0*/  LD.E.64.STRONG.GPU R60, desc[UR12][R60.64] ;  /* 0x0000000c3c3c7980 */ /* 0x000f62000c10fb00 */
[----:B0-----:R-:W-:Y:S05]  /*59e0*/  BRA `(.L_x_50) ;  /* 0x0000000000187947 */ /* 0x001fea0003800000 */
.L_x_49:
[----:B------:R-:W0:Y:S02]  /*59f0*/  LDC.64 R60, c[0x0][0x3b8] ;  /* 0x0000ee00ff3c7b82 */ /* 0x000e240000000a00 */
[----:B0-----:R-:W-:-:S05]  /*5a00*/  IMAD.WIDE R60, R23, 0x20, R60 ;  /* 0x00000020173c7825 */ /* 0x001fca00078e023c */
[----:B------:R0:W5:Y:S04]  /*5a10*/  LD.E.64.STRONG.GPU R54, desc[UR12][R60.64+0x8] ;  /* 0x0000080c3c367980 */ /* 0x000168000c10fb00 */
[----:B------:R0:W5:Y:S04]  /*5a20*/  LD.E.64.STRONG.GPU R56, desc[UR12][R60.64+0x10] ;  /* 0x0000100c3c387980 */ /* 0x000168000c10fb00 */
[----:B------:R0:W5:Y:S04]  /*5a30*/  LD.E.64.STRONG.GPU R58, desc[UR12][R60.64+0x18] ;  /* 0x0000180c3c3a7980 */ /* 0x000168000c10fb00 */
[----:B0-----:R-:W5:Y:S02]  /*5a40*/  LD.E.64.STRONG.GPU R60, desc[UR12][R60.64] ;  /* 0x0000000c3c3c7980 */ /* 0x001f64000c10fb00 */
.L_x_50:
[----:B------:R-:W-:Y:S05]  /*5a50*/  BSYNC.RECONVERGENT B0 ;  /* 0x0000000000007941 */ /* 0x000fea0003800200 */
.L_x_48:
[----:B------:R-:W-:-:S03]  /*5a60*/  UMOV UR4, 0xffffffff ;  /* 0xffffffff00047882 */ /* 0x000fc60000000000 */
[----:B------:R-:W-:Y:S05]  /*5a70*/  BRA.DIV UR4, `(.L_x_51) ;  /* 0x000000ae048c7947 */ /* 0x000fea000b800000 */
[----:B------:R-:W-:-:S04]  /*5a80*/  VOTE.ANY R21, PT, !P0 ;  /* 0x0000000000157806 */ /* 0x000fc800040e0100 */
[----:B------:R-:W-:-:S05]  /*5a90*/  LOP3.LUT R21, R21, 0x80000000, R30, 0xec, !PT ;  /* 0x8000000015157812 */ /* 0x000fca00078eec1e */
[----:B------:R-:W-:-:S05]  /*5aa0*/  VIADD R6, R21, 0xffffffff ;  /* 0xffffffff15067836 */ /* 0x000fca0000000000 */
[----:B------:R-:W-:-:S06]  /*5ab0*/  LOP3.LUT R6, R21, R6, RZ, 0xc, !PT ;  /* 0x0000000615067212 */ /* 0x000fcc00078e0cff */
        /* <DEDUP_REMOVED lines=9> */
.L_x_238:
[----:B------:R-:W-:Y:S01]  /*5b50*/  ISETP.GE.AND P0, PT, R72, R6, PT ;  /* 0x000000064800720c */ /* 0x000fe20003f06270 */
[----:B------:R-:W-:Y:S01]  /*5b60*/  BSSY.RECONVERGENT B0, `(.L_x_52) ;  /* 0x0000019000007945 */ /* 0x000fe20003800200 */
[----:B------:R-:W-:Y:S02]  /*5b70*/  IMAD.MOV.U32 R62, RZ, RZ, R60 ;  /* 0x000000ffff3e7224 */ /* 0x000fe400078e003c */
[----:B------:R-:W-:-:S09]  /*5b80*/  IMAD.MOV.U32 R45, RZ, RZ, R61 ;  /* 0x000000ffff2d7224 */ /* 0x000fd200078e003d */
[----:B------:R-:W-:Y:S05]  /*5b90*/  @P0 BRA `(.L_x_53) ;  /* 0x0000000000540947 */ /* 0x000fea0003800000 */
[----:B---3--:R-:W-:Y:S01]  /*5ba0*/  IMAD.MOV.U32 R20, RZ, RZ, R73 ;  /* 0x000000ffff147224 */ /* 0x008fe200078e0049 */
[----:B------:R-:W-:Y:S01]  /*5bb0*/  ISETP.NE.U32.AND P0, PT, R60, RZ, PT ;  /* 0x000000ff3c00720c */ /* 0x000fe20003f05070 */
[----:B----4-:R-:W-:Y:S01]  /*5bc0*/  IMAD.MOV.U32 R21, RZ, RZ, R76 ;  /* 0x000000ffff157224 */ /* 0x010fe200078e004c */
[----:B------:R-:W-:Y:S02]  /*5bd0*/  IADD3 R62, P1, PT, R64, R60, RZ ;  /* 0x0000003c403e7210 */ /* 0x000fe40007f3e0ff */
[----:B------:R-:W-:-:S03]  /*5be0*/  ISETP.NE.AND.EX P0, PT, R61, RZ, PT, P0 ;  /* 0x000000ff3d00720c */ /* 0x000fc60003f05300 */
[----:B------:R-:W-:Y:S01]  /*5bf0*/  DADD R20, R54, R20 ;  /* 0x0000000036147229 */ /* 0x000fe20000000014 */
[----:B------:R-:W-:-:S09]  /*5c00*/  IMAD.X R45, R65, 0x1, R61, P1 ;  /* 0x00000001412d7824 */ /* 0x000fd200008e063d */
[----:B------:R-:W-:Y:S01]  /*5c10*/  FSEL R7, R20, R54, !P0 ;  /* 0x0000003614077208 */ /* 0x000fe20004000000 */
[----:B0-----:R-:W-:Y:S01]  /*5c20*/  IMAD.MOV.U32 R54, RZ, RZ, R66 ;  /* 0x000000ffff367224 */ /* 0x001fe200078e0042 */
[----:B------:R-:W-:Y:S01]  /*5c30*/  FSEL R73, R21, R55, !P0 ;  /* 0x0000003715497208 */ /* 0x000fe20004000000 */
[----:B------:R-:W-:Y:S02]  /*5c40*/  IMAD.MOV.U32 R55, RZ, RZ, R22 ;  /* 0x000000ffff377224 */ /* 0x000fe400078e0016 */
[----:B------:R-:W-:Y:S02]  /*5c50*/  IMAD.MOV.U32 R20, RZ, RZ, R70 ;  /* 0x000000ffff147224 */ /* 0x000fe400078e0046 */
[----:B------:R-:W-:Y:S02]  /*5c60*/  IMAD.MOV.U32 R21, RZ, RZ, R67 ;  /* 0x000000ffff157224 */ /* 0x000fe400078e0043 */
[----:B------:R-:W-:-:S04]  /*5c70*/  DADD R54, R58, R54 ;  /* 0x000000003a367229 */ /* 0x000fc80000000036 */
[----:B------:R-:W-:-:S06]  /*5c80*/  DADD R20, R56, R20 ;  /* 0x0000000038147229 */ /* 0x000fcc0000000014 */
[----:B------:R-:W-:Y:S01]  /*5c90*/  FSEL R58, R54, R58, !P0 ;  /* 0x0000003a363a7208 */ /* 0x000fe20004000000 */
[----:B------:R-:W-:Y:S01]  /*5ca0*/  IMAD.MOV.U32 R54, RZ, RZ, R7 ;  /* 0x000000ffff367224 */ /* 0x000fe200078e0007 */
[----:B------:R-:W-:Y:S01]  /*5cb0*/  FSEL R59, R55, R59, !P0 ;  /* 0x0000003b373b7208 */ /* 0x000fe20004000000 */
[----:B------:R-:W-:Y:S01]  /*5cc0*/  IMAD.MOV.U32 R55, RZ, RZ, R73 ;  /* 0x000000ffff377224 */ /* 0x000fe200078e0049 */
[----:B------:R-:W-:Y:S02]  /*5cd0*/  FSEL R56, R20, R56, !P0 ;  /* 0x0000003814387208 */ /* 0x000fe40004000000 */
[----:B------:R-:W-:-:S07]  /*5ce0*/  FSEL R57, R21, R57, !P0 ;  /* 0x0000003915397208 */ /* 0x000fce0004000000 */
.L_x_53:
[----:B------:R-:W-:Y:S05]  /*5cf0*/  BSYNC.RECONVERGENT B0 ;  /* 0x0000000000007941 */ /* 0x000fea0003800200 */
.L_x_52:
[----:B------:R-:W-:-:S03]  /*5d00*/  UMOV UR4, 0xffffffff ;  /* 0xffffffff00047882 */ /* 0x000fc60000000000 */
[----:B------:R-:W-:Y:S05]  /*5d10*/  BRA.DIV UR4, `(.L_x_54) ;  /* 0x000000ae04b87947 */ /* 0x000fea000b800000 */
[----:B0-----:R0:W1:Y:S04]  /*5d20*/  SHFL.DOWN PT, R67, R62, 0x2, R6 ;  /* 0x084000003e437989 */ /* 0x00106800000e0006 */
[----:B------:R0:W2:Y:S04]  /*5d30*/  SHFL.DOWN PT, R66, R45, 0x2, R6 ;  /* 0x084000002d427989 */ /* 0x0000a800000e0006 */
[----:B------:R0:W0:Y:S04]  /*5d40*/  SHFL.DOWN PT, R64, R54, 0x2, R6 ;  /* 0x0840000036407989 */ /* 0x00002800000e0006 */
[----:B------:R0:W0:Y:S04]  /*5d50*/  SHFL.DOWN PT, R65, R55, 0x2, R6 ;  /* 0x0840000037417989 */ /* 0x00002800000e0006 */
[----:B---3--:R3:W0:Y:S04]  /*5d60*/  SHFL.DOWN PT, R73, R56, 0x2, R6 ;  /* 0x0840000038497989 */ /* 0x00862800000e0006 */
[----:B----4-:R3:W4:Y:S04]  /*5d70*/  SHFL.DOWN PT, R76, R57, 0x2, R6 ;  /* 0x08400000394c7989 */ /* 0x01072800000e0006 */
[----:B------:R3:W0:Y:S04]  /*5d80*/  SHFL.DOWN PT, R70, R58, 0x2, R6 ;  /* 0x084000003a467989 */ /* 0x00062800000e0006 */
[----:B-12---:R3:W0:Y:S02]  /*5d90*/  SHFL.DOWN PT, R22, R59, 0x2, R6 ;  /* 0x084000003b167989 */ /* 0x00662400000e0006 */
.L_x_248:
[----:B------:R-:W-:Y:S01]  /*5da0*/  ISETP.GT.AND P0, PT, R71, R6, PT ;  /* 0x000000064700720c */ /* 0x000fe20003f04270 */
[----:B------:R-:W-:-:S12]  /*5db0*/  BSSY.RECONVERGENT B0, `(.L_x_55) ;  /* 0x0000013000007945 */ /* 0x000fd80003800200 */
[----:B------:R-:W-:Y:S05]  /*5dc0*/  @P0 BRA `(.L_x_56) ;  /* 0x0000000000440947 */ /* 0x000fea0003800000 */
[----:B0-----:R-:W-:Y:S01]  /*5dd0*/  IMAD.MOV.U32 R20, RZ, RZ, R73 ;  /* 0x000000ffff147224 */ /* 0x001fe200078e0049 */
[----:B------:R-:W-:Y:S01]  /*5de0*/  ISETP.NE.U32.AND P0, PT, R62, RZ, PT ;  /* 0x000000ff3e00720c */ /* 0x000fe20003f05070 */
[----:B----4-:R-:W-:Y:S01]  /*5df0*/  IMAD.MOV.U32 R21, RZ, RZ, R76 ;  /* 0x000000ffff157224 */ /* 0x010fe200078e004c */
[----:B------:R-:W-:Y:S01]  /*5e00*/  DADD R64, R54, R64 ;  /* 0x0000000036407229 */ /* 0x000fe20000000040 */
[----:B------:R-:W-:Y:S02]  /*5e10*/  IADD3 R62, P1, PT, R67, R62, RZ ;  /* 0x0000003e433e7210 */ /* 0x000fe40007f3e0ff */
[----:B------:R-:W-:Y:S02]  /*5e20*/  ISETP.NE.AND.EX P0, PT, R45, RZ, PT, P0 ;  /* 0x000000ff2d00720c */ /* 0x000fe40003f05300 */
[----:B------:R-:W-:Y:S01]  /*5e30*/  DADD R20, R56, R20 ;  /* 0x0000000038147229 */ /* 0x000fe20000000014 */
[----:B------:R-:W-:-:S04]  /*5e40*/  IMAD.X R45, R66, 0x1, R45, P1 ;  /* 0x00000001422d7824 */ /* 0x000fc800008e062d */
[----:B------:R-:W-:Y:S02]  /*5e50*/  FSEL R54, R64, R54, !P0 ;  /* 0x0000003640367208 */ /* 0x000fe40004000000 */
[----:B------:R-:W-:-:S03]  /*5e60*/  FSEL R55, R65, R55, !P0 ;  /* 0x0000003741377208 */ /* 0x000fc60004000000 */
[----:B---3--:R-:W-:Y:S01]  /*5e70*/  FSEL R56, R20, R56, !P0 ;  /* 0x0000003814387208 */ /* 0x008fe20004000000 */
[----:B------:R-:W-:Y:S01]  /*5e80*/  IMAD.MOV.U32 R20, RZ, RZ, R70 ;  /* 0x000000ffff147224 */ /* 0x000fe200078e0046 */
[----:B------:R-:W-:Y:S01]  /*5e90*/  FSEL R57, R21, R57, !P0 ;  /* 0x0000003915397208 */ /* 0x000fe20004000000 */
[----:B------:R-:W-:-:S06]  /*5ea0*/  IMAD.MOV.U32 R21, RZ, RZ, R22 ;  /* 0x000000ffff157224 */ /* 0x000fcc00078e0016 */
[----:B------:R-:W-:-:S10]  /*5eb0*/  DADD R20, R58, R20 ;  /* 0x000000003a147229 */ /* 0x000fd40000000014 */
[----:B------:R-:W-:Y:S02]  /*5ec0*/  FSEL R58, R20, R58, !P0 ;  /* 0x0000003a143a7208 */ /* 0x000fe40004000000 */
[----:B------:R-:W-:-:S07]  /*5ed0*/  FSEL R59, R21, R59, !P0 ;  /* 0x0000003b153b7208 */ /* 0x000fce0004000000 */
.L_x_56:
[----:B------:R-:W-:Y:S05]  /*5ee0*/  BSYNC.RECONVERGENT B0 ;  /* 0x0000000000007941 */ /* 0x000fea0003800200 */
.L_x_55:
[----:B------:R-:W-:-:S03]  /*5ef0*/  UMOV UR4, 0xffffffff ;  /* 0xffffffff00047882 */ /* 0x000fc60000000000 */
[----:B------:R-:W-:Y:S05]  /*5f00*/  BRA.DIV UR4, `(.L_x_57) ;  /* 0x000000ae04f47947 */ /* 0x000fea000b800000 */
[----:B------:R1:W2:Y:S04]  /*5f10*/  SHFL.DOWN PT, R67, R62, 0x4, R6 ;  /* 0x088000003e437989 */ /* 0x0002a800000e0006 */
[----:B------:R1:W1:Y:S04]  /*5f20*/  SHFL.DOWN PT, R66, R45, 0x4, R6 ;  /* 0x088000002d427989 */ /* 0x00026800000e0006 */
[----:B0-----:R0:W0:Y:S04]  /*5f30*/  SHFL.DOWN PT, R64, R54, 0x4, R6 ;  /* 0x0880000036407989 */ /* 0x00102800000e0006 */
[----:B------:R0:W0:Y:S04]  /*5f40*/  SHFL.DOWN PT, R65, R55, 0x4, R6 ;  /* 0x0880000037417989 */ /* 0x00002800000e0006 */
[----:B------:R0:W0:Y:S04]  /*5f50*/  SHFL.DOWN PT, R73, R56, 0x4, R6 ;  /* 0x0880000038497989 */ /* 0x00002800000e0006 */
[----:B----4-:R4:W0:Y:S04]  /*5f60*/  SHFL.DOWN PT, R76, R57, 0x4, R6 ;  /* 0x08800000394c7989 */ /* 0x01082800000e0006 */
[----:B------:R4:W0:Y:S04]  /*5f70*/  SHFL.DOWN PT, R70, R58, 0x4, R6 ;  /* 0x088000003a467989 */ /* 0x00082800000e0006 */
[----:B-12---:R4:W0:Y:S02]  /*5f80*/  SHFL.DOWN PT, R22, R59, 0x4, R6 ;  /* 0x088000003b167989 */ /* 0x00682400000e0006 */
.L_x_258:
[----:B------:R-:W-:Y:S01]  /*5f90*/  ISETP.GT.AND P0, PT, R69, R6, PT ;  /* 0x000000064500720c */ /* 0x000fe20003f04270 */
[----:B------:R-:W-:-:S12]  /*5fa0*/  BSSY.RECONVERGENT B0, `(.L_x_58) ;  /* 0x0000013000007945 */ /* 0x000fd80003800200 */
[----:B------:R-:W-:Y:S05]  /*5fb0*/  @P0 BRA `(.L_x_59) ;  /* 0x0000000000440947 */ /* 0x000fea0003800000 */
[----:B0-----:R-:W-:Y:S01]  /*5fc0*/  IMAD.MOV.U32 R20, RZ, RZ, R73 ;  /* 0x000000ffff147224 */ /* 0x001fe200078e0049 */
[----:B------:R-:W-:Y:S01]  /*5fd0*/  ISETP.NE.U32.AND P0, PT, R62, RZ, PT ;  /* 0x000000ff3e00720c */ /* 0x000fe20003f05070 */
[----:B------:R-:W-:Y:S01]  /*5fe0*/  IMAD.MOV.U32 R21, RZ, RZ, R76 ;  /* 0x000000ffff157224 */ /* 0x000fe200078e004c */
        /* <DEDUP_REMOVED lines=9> */
[----:B----4-:R-:W-:Y:S01]  /*6080*/  FSEL R57, R21, R57, !P0 ;  /* 0x0000003915397208 */ /* 0x010fe20004000000 */
[----:B------:R-:W-:-:S06]  /*6090*/  IMAD.MOV.U32 R21, RZ, RZ, R22 ;  /* 0x000000ffff157224 */ /* 0x000fcc00078e0016 */
[----:B------:R-:W-:-:S10]  /*60a0*/  DADD R20, R58, R20 ;  /* 0x000000003a147229 */ /* 0x000fd40000000014 */
[----:B------:R-:W-:Y:S02]  /*60b0*/  FSEL R58, R20, R58, !P0 ;  /* 0x0000003a143a7208 */ /* 0x000fe40004000000 */
[----:B------:R-:W-:-:S07]  /*60c0*/  FSEL R59, R21, R59, !P0 ;  /* 0x0000003b153b7208 */ /* 0x000fce0004000000 */
.L_x_59:
[----:B------:R-:W-:Y:S05]  /*60d0*/  BSYNC.RECONVERGENT B0 ;  /* 0x0000000000007941 */ /* 0x000fea0003800200 */
.L_x_58:
[----:B------:R-:W-:-:S03]  /*60e0*/  UMOV UR4, 0xffffffff ;  /* 0xffffffff00047882 */ /* 0x000fc60000000000 */
[----:B------:R-:W-:Y:S05]  /*60f0*/  BRA.DIV UR4, `(.L_x_60) ;  /* 0x000000b204307947 */ /* 0x000fea000b800000 */
[----:B------:R1:W2:Y:S04]  /*6100*/  SHFL.DOWN PT, R67, R62, 0x8, R6 ;  /* 0x090000003e437989 */ /* 0x0002a800000e0006 */
[----:B------:R1:W1:Y:S04]  /*6110*/  SHFL.DOWN PT, R66, R45, 0x8, R6 ;  /* 0x090000002d427989 */ /* 0x00026800000e0006 */
[----:B0-----:R0:W0:Y:S04]  /*6120*/  SHFL.DOWN PT, R64, R54, 0x8, R6 ;  /* 0x0900000036407989 */ /* 0x00102800000e0006 */
[----:B------:R0:W0:Y:S04]  /*6130*/  SHFL.DOWN PT, R65, R55, 0x8, R6 ;  /* 0x0900000037417989 */ /* 0x00002800000e0006 */
[----:B------:R0:W0:Y:S04]  /*6140*/  SHFL.DOWN PT, R73, R56, 0x8, R6 ;  /* 0x0900000038497989 */ /* 0x00002800000e0006 */
[----:B------:R0:W0:Y:S04]  /*6150*/  SHFL.DOWN PT, R76, R57, 0x8, R6 ;  /* 0x09000000394c7989 */ /* 0x00002800000e0006 */
[----:B------:R0:W0:Y:S04]  /*6160*/  SHFL.DOWN PT, R70, R58, 0x8, R6 ;  /* 0x090000003a467989 */ /* 0x00002800000e0006 */
[----:B-12---:R0:W0:Y:S02]  /*6170*/  SHFL.DOWN PT, R22, R59, 0x8, R6 ;  /* 0x090000003b167989 */ /* 0x00602400000e0006 */
.L_x_268:
        /* <DEDUP_REMOVED lines=20> */
.L_x_62:
[----:B------:R-:W-:Y:S05]  /*62c0*/  BSYNC.RECONVERGENT B0 ;  /* 0x0000000000007941 */ /* 0x000fea0003800200 */
.L_x_61:
[----:B------:R-:W-:-:S03]  /*62d0*/  UMOV UR4, 0xffffffff ;  /* 0xffffffff00047882 */ /* 0x000fc60000000000 */
[----:B------:R-:W-:Y:S05]  /*62e0*/  BRA.DIV UR4, `(.L_x_63) ;  /* 0x000000b2046c7947 */ /* 0x000fea000b800000 */
[----:B0-----:R0:W1:Y:S04]  /*62f0*/  SHFL.DOWN PT, R65, R62, 0x10, R6 ;  /* 0x0a0000003e417989 */ /* 0x00106800000e0006 */
[----:B------:R0:W2:Y:S04]  /*6300*/  SHFL.DOWN PT, R64, R45, 0x10, R6 ;  /* 0x0a0000002d407989 */ /* 0x0000a800000e0006 */
[----:B------:R0:W0:Y:S04]  /*6310*/  SHFL.DOWN PT, R73, R54, 0x10, R6 ;  /* 0x0a00000036497989 */ /* 0x00002800000e0006 */
[----:B------:R0:W0:Y:S04]  /*6320*/  SHFL.DOWN PT, R76, R55, 0x10, R6 ;  /* 0x0a000000374c7989 */ /* 0x00002800000e0006 */
[----:B------:R0:W0:Y:S04]  /*6330*/  SHFL.DOWN PT, R70, R56, 0x10, R6 ;  /* 0x0a00000038467989 */ /* 0x00002800000e0006 */
[----:B------:R0:W0:Y:S04]  /*6340*/  SHFL.DOWN PT, R67, R57, 0x10, R6 ;  /* 0x0a00000039437989 */ /* 0x00002800000e0006 */
[----:B------:R0:W0:Y:S04]  /*6350*/  SHFL.DOWN PT, R66, R58, 0x10, R6 ;  /* 0x0a0000003a427989 */ /* 0x00002800000e0006 */
[----:B-12---:R0:W0:Y:S02]  /*6360*/  SHFL.DOWN PT, R20, R59, 0x10, R6 ;  /* 0x0a0000003b147989 */ /* 0x00602400000e0006 */
.L_x_278:
[----:B------:R-:W-:Y:S01]  /*6370*/  ISETP.GT.AND P0, PT, R63, R6, PT ;  /* 0x000000063f00720c */ /* 0x000fe20003f04270 */
[----:B------:R-:W-:-:S12]  /*6380*/  BSSY.RECONVERGENT B0, `(.L_x_64) ;  /* 0x0000015000007945 */ /* 0x000fd80003800200 */
[----:B------:R-:W-:Y:S05]  /*6390*/  @P0 BRA `(.L_x_65) ;  /* 0x00000000004c0947 */ /* 0x000fea0003800000 */
[----:B0--34-:R-:W-:Y:S01]  /*63a0*/  IMAD.MOV.U32 R6, RZ, RZ, R73 ;  /* 0x000000ffff067224 */ /* 0x019fe200078e0049 */
[----:B------:R-:W-:Y:S01]  /*63b0*/  ISETP.NE.U32.AND P0, PT, R62, RZ, PT ;  /* 0x000000ff3e00720c */ /* 0x000fe20003f05070 */
[----:B------:R-:W-:Y:S01]  /*63c0*/  IMAD.MOV.U32 R7, RZ, RZ, R76 ;  /* 0x000000ffff077224 */ /* 0x000fe200078e004c */
[----:B------:R-:W-:Y:S01]  /*63d0*/  IADD3 R62, P1, PT, R65, R62, RZ ;  /* 0x0000003e413e7210 */ /* 0x000fe20007f3e0ff */
[----:B------:R-:W-:Y:S01]  /*63e0*/  IMAD.MOV.U32 R21, RZ, RZ, R20 ;  /* 0x000000ffff157224 */ /* 0x000fe200078e0014 */
[----:B------:R-:W-:Y:S01]  /*63f0*/  ISETP.NE.AND.EX P0, PT, R45, RZ, PT, P0 ;  /* 0x000000ff2d00720c */ /* 0x000fe20003f05300 */
[----:B------:R-:W-:Y:S02]  /*6400*/  IMAD.MOV.U32 R20, RZ, RZ, R66 ;  /* 0x000000ffff147224 */ /* 0x000fe400078e0042 */
[----:B------:R-:W-:Y:S01]  /*6410*/  DADD R6, R54, R6 ;  /* 0x0000000036067229 */ /* 0x000fe20000000006 */
[----:B------:R-:W-:-:S03]  /*6420*/  IMAD.X R45, R64, 0x1, R45, P1 ;  /* 0x00000001402d7824 */ /* 0x000fc600008e062d */
[----:B------:R-:W-:-:S06]  /*6430*/  DADD R20, R58, R20 ;  /* 0x000000003a147229 */ /* 0x000fcc0000000014 */
[----:B------:R-:W-:Y:S01]  /*6440*/  FSEL R54, R6, R54, !P0 ;  /* 0x0000003606367208 */ /* 0x000fe20004000000 */
[----:B------:R-:W-:Y:S01]  /*6450*/  IMAD.MOV.U32 R6, RZ, RZ, R70 ;  /* 0x000000ffff067224 */ /* 0x000fe200078e0046 */
[----:B------:R-:W-:Y:S01]  /*6460*/  FSEL R55, R7, R55, !P0 ;  /* 0x0000003707377208 */ /* 0x000fe20004000000 */
[----:B------:R-:W-:Y:S01]  /*6470*/  IMAD.MOV.U32 R7, RZ, RZ, R67 ;  /* 0x000000ffff077224 */ /* 0x000fe200078e0043 */
[----:B------:R-:W-:Y:S02]  /*6480*/  FSEL R58, R20, R58, !P0 ;  /* 0x0000003a143a7208 */ /* 0x000fe40004000000 */
[----:B------:R-:W-:-:S03]  /*6490*/  FSEL R59, R21, R59, !P0 ;  /* 0x0000003b153b7208 */ /* 0x000fc60004000000 */
[----:B------:R-:W-:-:S10]  /*64a0*/  DADD R6, R56, R6 ;  /* 0x0000000038067229 */ /* 0x000fd40000000006 */
[----:B------:R-:W-:Y:S02]  /*64b0*/  FSEL R56, R6, R56, !P0 ;  /* 0x0000003806387208 */ /* 0x000fe40004000000 */
[----:B------:R-:W-:-:S07]  /*64c0*/  FSEL R57, R7, R57, !P0 ;  /* 0x0000003907397208 */ /* 0x000fce0004000000 */
.L_x_65:
[----:B------:R-:W-:Y:S05]  /*64d0*/  BSYNC.RECONVERGENT B0 ;  /* 0x0000000000007941 */ /* 0x000fea0003800200 */
.L_x_64:
[----:B0-----:R-:W-:Y:S01]  /*64e0*/  DADD R54, R54, R32 ;  /* 0x0000000036367229 */ /* 0x001fe20000000020 */
[C---:B------:R-:W-:Y:S01]  /*64f0*/  ISETP.NE.U32.AND P1, PT, R52.reuse, RZ, PT ;  /* 0x000000ff3400720c */ /* 0x040fe20003f25070 */
[----:B---34-:R-:W-:Y:S01]  /*6500*/  DADD R56, R56, R34 ;  /* 0x0000000038387229 */ /* 0x018fe20000000022 */
[----:B------:R-:W-:Y:S01]  /*6510*/  IADD3 R52, P2, PT, R52, R62, RZ ;  /* 0x0000003e34347210 */ /* 0x000fe20007f5e0ff */
[----:B------:R-:W-:Y:S01]  /*6520*/  DADD R58, R58, R28 ;  /* 0x000000003a3a7229 */ /* 0x000fe2000000001c */
[----:B------:R-:W-:Y:S01]  /*6530*/  UMOV UR4, 0xffffffff ;  /* 0xffffffff00047882 */ /* 0x000fe20000000000 */
[----:B------:R-:W-:Y:S01]  /*6540*/  ISETP.NE.AND.EX P1, PT, R53, RZ, PT, P1 ;  /* 0x000000ff3500720c */ /* 0x000fe20003f25310 */
[----:B------:R-:W-:Y:S01]  /*6550*/  VIADD R23, R23, 0xffffffe0 ;  /* 0xffffffe017177836 */ /* 0x000fe20000000000 */
[----:B------:R-:W-:Y:S01]  /*6560*/  ISETP.NE.AND P0, PT, R31, 0x65, PT ;  /* 0x000000651f00780c */ /* 0x000fe20003f05270 */
[----:B------:R-:W-:Y:S01]  /*6570*/  IMAD.X R53, R53, 0x1, R45, P2 ;  /* 0x0000000135357824 */ /* 0x000fe200010e062d */
[----:B------:R-:W-:-:S02]  /*6580*/  FSEL R32, R54, R32, !P1 ;  /* 0x0000002036207208 */ /* 0x000fc40004800000 */
[----:B------:R-:W-:Y:S02]  /*6590*/  FSEL R33, R55, R33, !P1 ;  /* 0x0000002137217208 */ /* 0x000fe40004800000 */
[----:B------:R-:W-:Y:S02]  /*65a0*/  FSEL R34, R56, R34, !P1 ;  /* 0x0000002238227208 */ /* 0x000fe40004800000 */
[----:B------:R-:W-:Y:S02]  /*65b0*/  FSEL R35, R57, R35, !P1 ;  /* 0x0000002339237208 */ /* 0x000fe40004800000 */
[----:B------:R-:W-:Y:S02]  /*65c0*/  FSEL R28, R58, R28, !P1 ;  /* 0x0000001c3a1c7208 */ /* 0x000fe40004800000 */
[----:B------:R-:W-:Y:S01]  /*65d0*/  FSEL R29, R59, R29, !P1 ;  /* 0x0000001d3b1d7208 */ /* 0x000fe20004800000 */
[----:B------:R-:W-:Y:S06]  /*65e0*/  BRA.DIV UR4, `(.L_x_66) ;  /* 0x000000b204687947 */ /* 0x000fec000b800000 */
[----:B------:R-:W-:-:S13]  /*65f0*/  VOTE.ALL P0, P0 ;  /* 0x0000000000ff7806 */ /* 0x000fda0000000000 */
.L_x_281:
[----:B------:R-:W-:Y:S05]  /*6600*/  @P0 BRA `(.L_x_67) ;  /* 0xfffffff000840947 */ /* 0x000fea000383ffff */
.L_x_45:
[----:B------:R-:W-:Y:S01]  /*6610*/  ISETP.NE.AND P1, PT, R72, RZ, PT ;  /* 0x000000ff4800720c */ /* 0x000fe20003f25270 */
[----:B------:R-:W-:Y:S01]  /*6620*/  BSSY.RECONVERGENT B0, `(.L_x_68) ;  /* 0x000002e000007945 */ /* 0x000fe20003800200 */
[----:B------:R-:W-:-:S11]  /*6630*/  ISETP.NE.AND P0, PT, R74, RZ, PT ;  /* 0x000000ff4a00720c */ /* 0x000fd60003f05270 */
[----:B------:R-:W1:Y:S01]  /*6640*/  @!P1 S2R R7, SR_CgaCtaId ;  /* 0x0000000000079919 */ /* 0x000e620000008800 */
[----:B------:R-:W-:-:S04]  /*6650*/  @!P1 MOV R6, 0x400 ;  /* 0x0000040000069802 */ /* 0x000fc80000000f00 */
[----:B-1----:R-:W-:Y:S01]  /*6660*/  @!P1 LEA R55, R7, R6, 0x18 ;  /* 0x0000000607379211 */ /* 0x002fe200078ec0ff */
[----:B------:R-:W-:Y:S06]  /*6670*/  @P0 BRA `(.L_x_69) ;  /* 0x0000000000a00947 */ /* 0x000fec0003800000 */
[----:B------:R-:W1:Y:S01]  /*6680*/  S2UR UR8, SR_CgaCtaId ;  /* 0x00000000000879c3 */ /* 0x000e620000008800 */
[----:B------:R-:W2:Y:S01]  /*6690*/  LDCU.64 UR4, c[0x0][0x3b8] ;  /* 0x00007700ff0477ac */ /* 0x000ea20008000a00 */
[----:B------:R-:W-:Y:S01]  /*66a0*/  DADD R6, R48, R32 ;  /* 0x0000000030067229 */ /* 0x000fe20000000020 */
[----:B0-----:R-:W-:Y:S01]  /*66b0*/  IMAD.MOV.U32 R22, RZ, RZ, R46 ;  /* 0x000000ffff167224 */ /* 0x001fe200078e002e */
[----:B------:R-:W-:Y:S01]  /*66c0*/  ISETP.NE.U32.AND P0, PT, R42, RZ, PT ;  /* 0x000000ff2a00720c */ /* 0x000fe20003f05070 */
[----:B------:R-:W-:Y:S01]  /*66d0*/  IMAD.MOV.U32 R23, RZ, RZ, R47 ;  /* 0x000000ffff177224 */ /* 0x000fe200078e002f */
[----:B------:R-:W-:Y:S01]  /*66e0*/  DADD R20, R50, R34 ;  /* 0x0000000032147229 */ /* 0x000fe20000000022 */
[----:B------:R-:W-:Y:S01]  /*66f0*/  IADD3 R30, P2, PT, R52, R42, RZ ;  /* 0x0000002a341e7210 */ /* 0x000fe20007f5e0ff */
[----:B------:R-:W-:Y:S01]  /*6700*/  UMOV UR7, 0x400 ;  /* 0x0000040000077882 */ /* 0x000fe20000000000 */
[----:B------:R-:W-:Y:S02]  /*6710*/  ISETP.NE.AND.EX P0, PT, R43, RZ, PT, P0 ;  /* 0x000000ff2b00720c */ /* 0x000fe40003f05300 */
[----:B------:R-:W-:Y:S01]  /*6720*/  DADD R22, R22, R28 ;  /* 0x0000000016167229 */ /* 0x000fe2000000001c */
[----:B---34-:R-:W-:Y:S01]  /*6730*/  IMAD.X R31, R53, 0x1, R43, P2 ;  /* 0x00000001351f7824 */ /* 0x018fe200010e062b */
[----:B------:R-:W-:-:S02]  /*6740*/  FSEL R45, R6, R48, !P0 ;  /* 0x00000030062d7208 */ /* 0x000fc40004000000 */
[----:B------:R-:W-:Y:S02]  /*6750*/  FSEL R48, R7, R49, !P0 ;  /* 0x0000003107307208 */ /* 0x000fe40004000000 */
[----:B------:R-:W-:Y:S01]  /*6760*/  FSEL R49, R20, R50, !P0 ;  /* 0x0000003214317208 */ /* 0x000fe20004000000 */
[----:B------:R-:W-:Y:S01]  /*6770*/  IMAD.MOV.U32 R20, RZ, RZ, R45 ;  /* 0x000000ffff147224 */ /* 0x000fe200078e002d */
[----:B--2---:R-:W-:Y:S01]  /*6780*/  UIMAD.WIDE.U32 UR4, UR15, 0x20, UR4 ;  /* 0x000000200f0478a5 */ /* 0x004fe2000f8e0004 */
[----:B------:R-:W-:Y:S01]  /*6790*/  FSEL R50, R21, R51, !P0 ;  /* 0x0000003315327208 */ /* 0x000fe20004000000 */
[----:B------:R-:W-:Y:S01]  /*67a0*/  IMAD.MOV.U32 R21, RZ, RZ, R48 ;  /* 0x000000ffff157224 */ /* 0x000fe200078e0030 */
[----:B------:R-:W-:Y:S01]  /*67b0*/  FSEL R6, R22, R46, !P0 ;  /* 0x0000002e16067208 */ /* 0x000fe20004000000 */
[----:B------:R-:W-:Y:S01]  /*67c0*/  IMAD.MOV.U32 R22, RZ, RZ, R49 ;  /* 0x000000ffff167224 */ /* 0x000fe200078e0031 */
[----:B-1----:R-:W-:Y:S01]  /*67d0*/  ULEA UR7, UR8, UR7, 0x18 ;  /* 0x0000000708077291 */ /* 0x002fe2000f8ec0ff */
[----:B------:R-:W-:Y:S01]  /*67e0*/  FSEL R7, R23, R47, !P0 ;  /* 0x0000002f17077208 */ /* 0x000fe20004000000 */
[----:B------:R-:W-:-:S02]  /*67f0*/  IMAD.U32 R42, RZ, RZ, UR4 ;  /* 0x00000004ff2a7e24 */ /* 0x000fc4000f8e00ff */
[----:B------:R-:W-:Y:S02]  /*6800*/  IMAD.U32 R43, RZ, RZ, UR5 ;  /* 0x00000005ff2b7e24 */ /* 0x000fe4000f8e00ff */
[----:B------:R-:W-:Y:S02]  /*6810*/  IMAD.MOV.U32 R23, RZ, RZ, R50 ;  /* 0x000000ffff177224 */ /* 0x000fe400078e0032 */
[----:B------:R-:W-:Y:S01]  /*6820*/  IMAD.MOV.U32 R47, RZ, RZ, 0x65 ;  /* 0x00000065ff2f7424 */ /* 0x000fe200078e00ff */
[----:B------:R1:W-:Y:S04]  /*6830*/  ST.E.64.STRONG.GPU desc[UR12][R42.64+0x400], R30 ;  /* 0x0004001e2a007985 */ /* 0x0003e8000c10fb0c */
[----:B------:R1:W-:Y:S04]  /*6840*/  ST.E.64.STRONG.GPU desc[UR12][R42.64+0x408], R20 ;  /* 0x000408142a007985 */ /* 0x0003e8000c10fb0c */
[----:B------:R1:W-:Y:S04]  /*6850*/  ST.E.64.STRONG.GPU desc[UR12][R42.64+0x410], R22 ;  /* 0x000410162a007985 */ /* 0x0003e8000c10fb0c */
[----:B------:R1:W-:Y:S01]  /*6860*/  ST.E.64.STRONG.GPU desc[UR12][R42.64+0x418], R6 ;  /* 0x000418062a007985 */ /* 0x0003e2000c10fb0c */
[----:B------:R-:W-:Y:S06]  /*6870*/  MEMBAR.ALL.GPU ;  /* 0x0000000000007992 */ /* 0x000fec000000a000 */
[----:B------:R-:W-:-:S00]  /*6880*/  ERRBAR ;  /* 0x00000000000079ab */ /* 0x000fc00000000000 */
[----:B------:R-:W-:Y:S06]  /*6890*/  CGAERRBAR ;  /* 0x00000000000075ab */ /* 0x000fec0000000000 */
[----:B------:R1:W-:Y:S04]  /*68a0*/  ST.E.STRONG.GPU desc[UR12][R40.64+0x80], R47 ;  /* 0x0000802f28007985 */ /* 0x0003e8000c10f90c */
[----:B------:R1:W-:Y:S04]  /*68b0*/  STS.128 [UR7+0x170], R20 ;  /* 0x00017014ff007988 */ /* 0x0003e80008000c07 */
[----:B------:R1:W-:Y:S04]  /*68c0*/  STS.128 [UR7+0x160], R28 ;  /* 0x0001601cff007988 */ /* 0x0003e80008000c07 */
[----:B------:R1:W-:Y:S04]  /*68d0*/  STS.64 [UR7+0x180], R6 ;  /* 0x00018006ff007988 */ /* 0x0003e80008000a07 */
[----:B------:R1:W-:Y:S04]  /*68e0*/  STS.64 [UR7+0x148], R52 ;  /* 0x00014834ff007988 */ /* 0x0003e80008000a07 */
[----:B------:R1:W-:Y:S02]  /*68f0*/  STS.128 [UR7+0x150], R32 ;  /* 0x00015020ff007988 */ /* 0x0003e40008000c07 */
.L_x_69:
[----:B------:R-:W-:Y:S05]  /*6900*/  BSYNC.RECONVERGENT B0 ;  /* 0x0000000000007941 */ /* 0x000fea0003800200 */
.L_x_68:
[----:B------:R2:W-:Y:S01]  /*6910*/  @!P1 STS.64 [R55+0x108], R52 ;  /* 0x0001083437009388 */ /* 0x0005e20000000a00 */
[----:B------:R-:W-:Y:S02]  /*6920*/  @!P1 IMAD.MOV.U32 R26, RZ, RZ, R28 ;  /* 0x000000ffff1a9224 */ /* 0x000fe400078e001c */
[----:B------:R-:W-:Y:S01]  /*6930*/  @!P1 IMAD.MOV.U32 R27, RZ, RZ, R29 ;  /* 0x000000ffff1b9224 */ /* 0x000fe200078e001d */
[----:B------:R2:W-:Y:S01]  /*6940*/  @!P1 STS.128 [R55+0x110], R32 ;  /* 0x0001102037009388 */ /* 0x0005e20000000c00 */
[----:B------:R-:W-:Y:S02]  /*6950*/  @!P1 IMAD.MOV.U32 R24, RZ, RZ, R34 ;  /* 0x000000ffff189224 */ /* 0x000fe400078e0022 */
[----:B------:R-:W-:Y:S01]  /*6960*/  @!P1 IMAD.MOV.U32 R25, RZ, RZ, R35 ;  /* 0x000000ffff199224 */ /* 0x000fe200078e0023 */
[----:B------:R2:W-:Y:S01]  /*6970*/  @!P1 STS.64 [R55+0x120], R28 ;  /* 0x0001201c37009388 */ /* 0x0005e20000000a00 */
[----:B------:R-:W-:Y:S02]  /*6980*/  @!P1 IMAD.MOV.U32 R38, RZ, RZ, R32 ;  /* 0x000000ffff269224 */ /* 0x000fe400078e0020 */
[----:B------:R-:W-:-:S02]  /*6990*/  @!P1 IMAD.MOV.U32 R39, RZ, RZ, R33 ;  /* 0x000000ffff279224 */ /* 0x000fc400078e0021 */
[----:B------:R-:W-:Y:S02]  /*69a0*/  @!P1 IMAD.MOV.U32 R36, RZ, RZ, R52 ;  /* 0x000000ffff249224 */ /* 0x000fe400078e0034 */
[----:B------:R-:W-:-:S07]  /*69b0*/  @!P1 IMAD.MOV.U32 R37, RZ, RZ, R53 ;  /* 0x000000ffff259224 */ /* 0x000fce00078e0035 */
.L_x_19:
[----:B------:R-:W-:Y:S01]  /*69c0*/  ISETP.NE.AND P0, PT, R74, RZ, PT ;  /* 0x000000ff4a00720c */ /* 0x000fe20003f05270 */
[----:B------:R-:W-:Y:S05]  /*69d0*/  WARPSYNC.ALL ;  /* 0x0000000000007948 */ /* 0x000fea0003800000 */
[----:B------:R-:W-:Y:S06]  /*69e0*/  BAR.SYNC.DEFER_BLOCKING 0x0 ;  /* 0x0000000000007b1d */ /* 0x000fec0000010000 */
[----:B------:R-:W-:Y:S04]  /*69f0*/  BSSY.RECONVERGENT B0, `(.L_x_70) ;  /* 0x0000015000007945 */ /* 0x000fe80003800200 */
[----:B------:R-:W-:Y:S05]  /*6a00*/  @!P0 BRA `(.L_x_71) ;  /* 0x00000000004c8947 */ /* 0x000fea0003800000 */
[----:B------:R-:W5:Y:S01]  /*6a10*/  S2UR UR5, SR_CgaCtaId ;  /* 0x00000000000579c3 */ /* 0x000f620000008800 */
[----:B------:R-:W-:Y:S01]  /*6a20*/  UMOV UR4, 0x400 ;  /* 0x0000040000047882 */ /* 0x000fe20000000000 */
[----:B------:R-:W-:-:S04]  /*6a30*/  ISETP.NE.U32.AND P0, PT, R36, RZ, PT ;  /* 0x000000ff2400720c */ /* 0x000fc80003f05070 */
[----:B------:R-:W-:Y:S01]  /*6a40*/  ISETP.NE.AND.EX P0, PT, R37, RZ, PT, P0 ;  /* 0x000000ff2500720c */ /* 0x000fe20003f05300 */
[----:B-----5:R-:W-:-:S09]  /*6a50*/  ULEA UR4, UR5, UR4, 0x18 ;  /* 0x0000000405047291 */ /* 0x020fd2000f8ec0ff */
[----:B01----:R-:W0:Y:S04]  /*6a60*/  LDS.128 R20, [UR4+0x110] ;  /* 0x00011004ff147984 */ /* 0x003e280008000c00 */
[----:B------:R-:W1:Y:S04]  /*6a70*/  LDS.64 R6, [UR4+0x120] ;  /* 0x00012004ff067984 */ /* 0x000e680008000a00 */
[----:B--234-:R-:W2:Y:S01]  /*6a80*/  LDS.64 R28, [UR4+0x108] ;  /* 0x00010804ff1c7984 */ /* 0x01cea20008000a00 */
[----:B0-----:R-:W-:Y:S02]  /*6a90*/  DADD R20, R38, R20 ;  /* 0x0000000026147229 */ /* 0x001fe40000000014 */
[----:B------:R-:W-:-:S02]  /*6aa0*/  DADD R22, R24, R22 ;  /* 0x0000000018167229 */ /* 0x000fc40000000016 */
[----:B-1----:R-:W-:Y:S01]  /*6ab0*/  DADD R6, R26, R6 ;  /* 0x000000001a067229 */ /* 0x002fe20000000006 */
[----:B--2---:R-:W-:-:S05]  /*6ac0*/  IADD3 R36, P1, PT, R28, R36, RZ ;  /* 0x000000241c247210 */ /* 0x004fca0007f3e0ff */
[----:B------:R-:W-:Y:S02]  /*6ad0*/  FSEL R38, R20, R38, !P0 ;  /* 0x0000002614267208 */ /* 0x000fe40004000000 */
[----:B------:R-:W-:Y:S01]  /*6ae0*/  FSEL R39, R21, R39, !P0 ;  /* 0x0000002715277208 */ /* 0x000fe20004000000 */
[----:B------:R-:W-:Y:S01]  /*6af0*/  IMAD.X R37, R29, 0x1, R37, P1 ;  /* 0x000000011d257824 */ /* 0x000fe200008e0625 */
[----:B------:R-:W-:Y:S02]  /*6b00*/  FSEL R24, R22, R24, !P0 ;  /* 0x0000001816187208 */ /* 0x000fe40004000000 */
[----:B------:R-:W-:Y:S02]  /*6b10*/  FSEL R25, R23, R25, !P0 ;  /* 0x0000001917197208 */ /* 0x000fe40004000000 */
[----:B------:R-:W-:Y:S02]  /*6b20*/  FSEL R26, R6, R26, !P0 ;  /* 0x0000001a061a7208 */ /* 0x000fe40004000000 */
[----:B------:R-:W-:-:S07]  /*6b30*/  FSEL R27, R7, R27, !P0 ;  /* 0x0000001b071b7208 */ /* 0x000fce0004000000 */
.L_x_71:
[----:B------:R-:W-:Y:S05]  /*6b40*/  BSYNC.RECONVERGENT B0 ;  /* 0x0000000000007941 */ /* 0x000fea0003800200 */
.L_x_70:
[----:B------:R-:W5:Y:S01]  /*6b50*/  S2UR UR5, SR_CgaCtaId ;  /* 0x00000000000579c3 */ /* 0x000f620000008800 */
[----:B------:R-:W-:Y:S01]  /*6b60*/  UMOV UR4, 0x400 ;  /* 0x0000040000047882 */ /* 0x000fe20000000000 */
[----:B-1----:R-:W-:Y:S01]  /*6b70*/  DADD R20, R12, R38 ;  /* 0x000000000c147229 */ /* 0x002fe20000000026 */
[----:B------:R-:W-:Y:S01]  /*6b80*/  ISETP.NE.AND P0, PT, R0, R2, PT ;  /* 0x000000020000720c */ /* 0x000fe20003f05270 */
[----:B0-----:R-:W-:Y:S01]  /*6b90*/  DADD R22, R8, R24 ;  /* 0x0000000008167229 */ /* 0x001fe20000000018 */
[----:B------:R-:W-:Y:S01]  /*6ba0*/  ISETP.NE.AND P3, PT, R2, R3, PT ;  /* 0x000000030200720c */ /* 0x000fe20003f65270 */
[----:B---34-:R-:W-:Y:S01]  /*6bb0*/  DADD R30, R16, R26 ;  /* 0x00000000101e7229 */ /* 0x018fe2000000001a */
[----:B--2---:R-:W-:-:S05]  /*6bc0*/  IADD3 R35, P2, PT, R36, R44, RZ ;  /* 0x0000002c24237210 */ /* 0x004fca0007f5e0ff */
[----:B------:R-:W-:Y:S02]  /*6bd0*/  FSEL R28, R12, R20, P0 ;  /* 0x000000140c1c7208 */ /* 0x000fe40000000000 */
[----:B------:R-:W-:Y:S02]  /*6be0*/  FSEL R29, R13, R21, P0 ;  /* 0x000000150d1d7208 */ /* 0x000fe40000000000 */
[----:B------:R-:W-:Y:S02]  /*6bf0*/  FSEL R20, R8, R22, P0 ;  /* 0x0000001608147208 */ /* 0x000fe40000000000 */
[----:B------:R-:W-:Y:S02]  /*6c00*/  FSEL R21, R9, R23, P0 ;  /* 0x0000001709157208 */ /* 0x000fe40000000000 */
[----:B------:R-:W-:Y:S01]  /*6c10*/  FSEL R22, R16, R30, P0 ;  /* 0x0000001e10167208 */ /* 0x000fe20000000000 */
[----:B------:R-:W-:Y:S01]  /*6c20*/  DADD R8, R14, R28 ;  /* 0x000000000e087229 */ /* 0x000fe2000000001c */
[----:B------:R-:W-:Y:S01]  /*6c30*/  FSEL R23, R17, R31, P0 ;  /* 0x0000001f11177208 */ /* 0x000fe20000000000 */
[----:B-----5:R-:W-:Y:S01]  /*6c40*/  ULEA UR4, UR5, UR4, 0x18 ;  /* 0x0000000405047291 */ /* 0x020fe2000f8ec0ff */
[----:B------:R-:W-:Y:S01]  /*6c50*/  ISETP.NE.AND P0, PT, R0, R2, PT ;  /* 0x000000020000720c */ /* 0x000fe20003f05270 */
[----:B------:R-:W-:-:S03]  /*6c60*/  DADD R12, R10, R20 ;  /* 0x000000000a0c7229 */ /* 0x000fc60000000014 */
[----:B------:R-:W-:Y:S01]  /*6c70*/  DADD R30, R18, R22 ;  /* 0x00000000121e7229 */ /* 0x000fe20000000016 */
[----:B------:R-:W-:Y:S02]  /*6c80*/  SEL R33, RZ, 0x1, !P0 ;  /* 0x00000001ff217807 */ /* 0x000fe40004000000 */
[----:B------:R-:W-:Y:S01]  /*6c90*/  FSEL R16, R14, R8, P3 ;  /* 0x000000080e107208 */ /* 0x000fe20001800000 */
[----:B------:R-:W0:Y:S01]  /*6ca0*/  LDS.64 R6, [UR4+0x188] ;  /* 0x00018804ff067984 */ /* 0x000e220008000a00 */
[----:B------:R-:W-:Y:S02]  /*6cb0*/  IADD3 R33, P1, PT, R36, R33, RZ ;  /* 0x0000002124217210 */ /* 0x000fe40007f3e0ff */
[----:B------:R-:W-:Y:S02]  /*6cc0*/  FSEL R17, R15, R9, P3 ;  /* 0x000000090f117208 */ /* 0x000fe40001800000 */
[----:B------:R-:W-:Y:S01]  /*6cd0*/  FSEL R12, R10, R12, P3 ;  /* 0x0000000c0a0c7208 */ /* 0x000fe20001800000 */
[----:B------:R-:W-:Y:S01]  /*6ce0*/  IMAD.X R10, R37, 0x1, R5, P2 ;  /* 0x00000001250a7824 */ /* 0x000fe200010e0605 */
[----:B------:R-:W-:Y:S01]  /*6cf0*/  FSEL R13, R11, R13, P3 ;  /* 0x0000000d0b0d7208 */ /* 0x000fe20001800000 */
[----:B------:R-:W-:Y:S01]  /*6d00*/  IMAD.X R8, RZ, RZ, R37, P1 ;  /* 0x000000ffff087224 */ /* 0x000fe200008e0625 */
[----:B------:R-:W-:-:S02]  /*6d10*/  FSEL R14, R18, R30, P3 ;  /* 0x0000001e120e7208 */ /* 0x000fc40001800000 */
[----:B------:R-:W-:Y:S02]  /*6d20*/  FSEL R15, R19, R31, P3 ;  /* 0x0000001f130f7208 */ /* 0x000fe40001800000 */
[----:B0-----:R-:W-:-:S04]  /*6d30*/  ISETP.GE.U32.AND P0, PT, R6, 0x101, PT ;  /* 0x000001010600780c */ /* 0x001fc80003f06070 */
[----:B------:R-:W-:-:S13]  /*6d40*/  ISETP.GE.AND.EX P0, PT, R7, RZ, PT, P0 ;  /* 0x000000ff0700720c */ /* 0x000fda0003f06300 */
[----:B------:R-:W-:Y:S05]  /*6d50*/  @!P0 BRA `(.L_x_72) ;  /* 0x0000000800008947 */ /* 0x000fea0003800000 */
[----:B------:R-:W0:Y:S01]  /*6d60*/  LDS.64 R8, [UR4+0x148] ;  /* 0x00014804ff087984 */ /* 0x000e220008000a00 */
[----:B------:R-:W-:Y:S01]  /*6d70*/  BAR.SYNC.DEFER_BLOCKING 0x0 ;  /* 0x0000000000007b1d */ /* 0x000fe20000010000 */
[----:B------:R-:W-:Y:S02]  /*6d80*/  ISETP.NE.AND P1, PT, R0, R2, PT ;  /* 0x000000020000720c */ /* 0x000fe40003f25270 */
[----:B------:R-:W-:Y:S02]  /*6d90*/  ISETP.NE.AND P2, PT, R2, R3, PT ;  /* 0x000000030200720c */ /* 0x000fe40003f45270 */
[----:B------:R-:W-:Y:S02]  /*6da0*/  ISETP.NE.AND P3, PT, R3, R4, PT ;  /* 0x000000040300720c */ /* 0x000fe40003f65270 */
[----:B------:R-:W-:-:S04]  /*6db0*/  ISETP.GT.U32.AND P0, PT, R6, R74, PT ;  /* 0x0000004a0600720c */ /* 0x000fc80003f04070 */
[----:B------:R-:W-:-:S03]  /*6dc0*/  ISETP.GT.U32.AND.EX P0, PT, R7, RZ, PT, P0 ;  /* 0x000000ff0700720c */ /* 0x000fc60003f04100 */
[--C-:B0-----:R-:W-:Y:S02]  /*6dd0*/  @P1 IMAD.IADD R36, R36, 0x1, -R8.reuse ;  /* 0x0000000124241824 */ /* 0x101fe400078e0a08 */
[--C-:B------:R-:W-:Y:S02]  /*6de0*/  @P2 IMAD.IADD R4, R33, 0x1, -R8.reuse ;  /* 0x0000000121042824 */ /* 0x100fe400078e0a08 */
[----:B------:R-:W-:Y:S01]  /*6df0*/  @P3 IMAD.IADD R10, R35, 0x1, -R8 ;  /* 0x00000001230a3824 */ /* 0x000fe200078e0a08 */
[----:B------:R-:W-:Y:S02]  /*6e00*/  @P1 LEA R5, R36, UR4, 0x5 ;  /* 0x0000000424051c11 */ /* 0x000fe4000f8e28ff */
[----:B------:R-:W-:Y:S02]  /*6e10*/  @P2 LEA R11, R4, UR4, 0x5 ;  /* 0x00000004040b2c11 */ /* 0x000fe4000f8e28ff */
[----:B------:R-:W-:Y:S01]  /*6e20*/  @P3 LEA R19, R10, UR4, 0x5 ;  /* 0x000000040a133c11 */ /* 0x000fe2000f8e28ff */
[----:B------:R0:W-:Y:S04]  /*6e30*/  @P1 STS.128 [R5+0x10], R24 ;  /* 0x0000101805001388 */ /* 0x0001e80000000c00 */
[----:B------:R0:W-:Y:S04]  /*6e40*/  @P1 STS.64 [R5+0x8], R38 ;  /* 0x0000082605001388 */ /* 0x0001e80000000a00 */
[----:B------:R0:W-:Y:S04]  /*6e50*/  @P1 STS [R5], R0 ;  /* 0x0000000005001388 */ /* 0x0001e80000000800 */
[----:B------:R0:W-:Y:S04]  /*6e60*/  @P2 STS.128 [R11+0x10], R20 ;  /* 0x000010140b002388 */ /* 0x0001e80000000c00 */
[----:B------:R0:W-:Y:S04]  /*6e70*/  @P2 STS.64 [R11+0x8], R28 ;  /* 0x0000081c0b002388 */ /* 0x0001e80000000a00 */
[----:B------:R0:W-:Y:S04]  /*6e80*/  @P2 STS [R11], R2 ;  /* 0x000000020b002388 */ /* 0x0001e80000000800 */
[----:B------:R0:W-:Y:S04]  /*6e90*/  @P3 STS.128 [R19+0x10], R12 ;  /* 0x0000100c13003388 */ /* 0x0001e80000000c00 */
[----:B------:R0:W-:Y:S04]  /*6ea0*/  @P3 STS.64 [R19+0x8], R16 ;  /* 0x0000081013003388 */ /* 0x0001e80000000a00 */
[----:B------:R0:W-:Y:S01]  /*6eb0*/  @P3 STS [R19], R3 ;  /* 0x0000000313003388 */ /* 0x0001e20000000800 */
[----:B------:R-:W-:Y:S06]  /*6ec0*/  BAR.SYNC.DEFER_BLOCKING 0x0 ;  /* 0x0000000000007b1d */ /* 0x000fec0000010000 */
[----:B------:R-:W-:Y:S05]  /*6ed0*/  @!P0 EXIT ;  /* 0x000000000000894d */ /* 0x000fea0003800000 */
[----:B0-----:R-:W-:Y:S01]  /*6ee0*/  IMAD.MOV.U32 R5, RZ, RZ, R74 ;  /* 0x000000ffff057224 */ /* 0x001fe200078e004a */
[----:B------:R-:W0:Y:S01]  /*6ef0*/  LDCU.64 UR8, c[0x0][0x390] ;  /* 0x00007200ff0877ac */ /* 0x000e220008000a00 */
[----:B------:R-:W-:Y:S01]  /*6f00*/  IMAD.MOV.U32 R29, RZ, RZ, RZ ;  /* 0x000000ffff1d7224 */ /* 0x000fe200078e00ff */
[----:B------:R-:W-:Y:S02]  /*6f10*/  BSSY.RECONVERGENT B0, `(.L_x_73) ;  /* 0x0000033000007945 */ /* 0x000fe40003800200 */
[----:B------:R-:W-:Y:S02]  /*6f20*/  LOP3.LUT R3, RZ, R5, RZ, 0x33, !PT ;  /* 0x00000005ff037212 */ /* 0x000fe400078e33ff */
[----:B------:R-:W-:Y:S02]  /*6f30*/  LOP3.LUT R11, RZ, R29, RZ, 0x33, !PT ;  /* 0x0000001dff0b7212 */ /* 0x000fe400078e33ff */
[----:B------:R-:W-:Y:S02]  /*6f40*/  IADD3 R20, P0, PT, R6, R3, RZ ;  /* 0x0000000306147210 */ /* 0x000fe40007f1e0ff */
[----:B------:R-:W1:Y:S02]  /*6f50*/  LDC.64 R2, c[0x0][0x398] ;  /* 0x0000e600ff027b82 */ /* 0x000e640000000a00 */
[C---:B------:R-:W-:Y:S01]  /*6f60*/  LOP3.LUT R0, R20.reuse, 0x300, RZ, 0xc0, !PT ;  /* 0x0000030014007812 */ /* 0x040fe200078ec0ff */
[----:B------:R-:W-:Y:S01]  /*6f70*/  IMAD.X R13, R7, 0x1, R11, P0 ;  /* 0x00000001070d7824 */ /* 0x000fe200000e060b */
[----:B------:R-:W-:-:S02]  /*6f80*/  ISETP.GE.U32.AND P0, PT, R20, 0x300, PT ;  /* 0x000003001400780c */ /* 0x000fc40003f06070 */
[----:B------:R-:W-:Y:S02]  /*6f90*/  ISETP.NE.U32.AND P1, PT, R0, 0x300, PT ;  /* 0x000003000000780c */ /* 0x000fe40003f25070 */
[----:B------:R-:W-:Y:S02]  /*6fa0*/  ISETP.GE.U32.AND.EX P0, PT, R13, RZ, PT, P0 ;  /* 0x000000ff0d00720c */ /* 0x000fe40003f06100 */
[----:B------:R-:W-:-:S13]  /*6fb0*/  ISETP.NE.AND.EX P1, PT, RZ, RZ, PT, P1 ;  /* 0x000000ffff00720c */ /* 0x000fda0003f25310 */
[----:B0-----:R-:W-:Y:S05]  /*6fc0*/  @!P1 BRA `(.L_x_74) ;  /* 0x00000000009c9947 */ /* 0x001fea0003800000 */
[----:B------:R-:W0:Y:S01]  /*6fd0*/  LDC.64 R10, c[0x0][0x398] ;  /* 0x0000e600ff0a7b82 */ /* 0x000e220000000a00 */
[----:B------:R-:W2:Y:S01]  /*6fe0*/  LDCU.64 UR6, c[0x0][0x390] ;  /* 0x00007200ff0677ac */ /* 0x000ea20008000a00 */
[----:B------:R-:W-:Y:S01]  /*6ff0*/  SHF.R.U64 R20, R20, 0x8, R13 ;  /* 0x0000000814147819 */ /* 0x000fe2000000120d */
[----:B------:R-:W-:Y:S01]  /*7000*/  IMAD.MOV.U32 R25, RZ, RZ, RZ ;  /* 0x000000ffff197224 */ /* 0x000fe200078e00ff */
[----:B------:R-:W-:-:S03]  /*7010*/  IADD3 R21, P1, PT, R8, R5, RZ ;  /* 0x0000000508157210 */ /* 0x000fc60007f3e0ff */
[----:B------:R-:W-:Y:S02]  /*7020*/  VIADD R20, R20, 0x1 ;  /* 0x0000000114147836 */ /* 0x000fe40000000000 */
[----:B------:R-:W-:-:S03]  /*7030*/  IMAD.X R0, R9, 0x1, R29, P1 ;  /* 0x0000000109007824 */ /* 0x000fc600008e061d */
[----:B------:R-:W-:Y:S01]  /*7040*/  LOP3.LUT R20, R20, 0x3, RZ, 0xc0, !PT ;  /* 0x0000000314147812 */ /* 0x000fe200078ec0ff */
[----:B------:R-:W-:-:S03]  /*7050*/  IMAD R23, R0, 0x18, RZ ;  /* 0x0000001800177824 */ /* 0x000fc600078e02ff */
[C---:B------:R-:W-:Y:S02]  /*7060*/  LEA R5, P3, R20.reuse, R5, 0x8 ;  /* 0x0000000514057211 */ /* 0x040fe400078640ff */
[C---:B--2---:R-:W-:Y:S02]  /*7070*/  LEA R4, P2, R21.reuse, UR6, 0x2 ;  /* 0x0000000615047c11 */ /* 0x044fe4000f8410ff */
[----:B------:R-:W-:Y:S01]  /*7080*/  LEA.HI.X R29, R20, R29, R25, 0x8, P3 ;  /* 0x0000001d141d7211 */ /* 0x000fe200018f4419 */
[C---:B0-----:R-:W-:Y:S01]  /*7090*/  IMAD.WIDE.U32 R10, R21.reuse, 0x18, R10 ;  /* 0x00000018150a7825 */ /* 0x041fe200078e000a */
[----:B------:R-:W-:Y:S02]  /*70a0*/  LEA.HI.X R21, R21, UR7, R0, 0x2, P2 ;  /* 0x0000000715157c11 */ /* 0x000fe400090f1400 */
[----:B------:R-:W-:Y:S02]  /*70b0*/  IADD3 R18, P1, PT, R10, 0x10, RZ ;  /* 0x000000100a127810 */ /* 0x000fe40007f3e0ff */
[----:B------:R-:W-:-:S03]  /*70c0*/  LEA R10, R74, UR4, 0x5 ;  /* 0x000000044a0a7c11 */ /* 0x000fc6000f8e28ff */
[----:B------:R-:W-:Y:S02]  /*70d0*/  IMAD.X R23, R11, 0x1, R23, P1 ;  /* 0x000000010b177824 */ /* 0x000fe400008e0617 */
[----:B------:R-:W-:-:S07]  /*70e0*/  VIADD R0, R10, 0x8 ;  /* 0x000000080a007836 */ /* 0x000fce0000000000 */
.L_x_75:
        /* <DEDUP_REMOVED lines=21> */
.L_x_74:
[----:B------:R-:W-:Y:S05]  /*7240*/  BSYNC.RECONVERGENT B0 ;  /* 0x0000000000007941 */ /* 0x000fea0003800200 */
.L_x_73:
[----:B------:R-:W-:Y:S05]  /*7250*/  @!P0 EXIT ;  /* 0x000000000000894d */ /* 0x000fea0003800000 */
.L_x_76:
[C---:B------:R-:W-:Y:S02]  /*7260*/  LEA R0, R5.reuse, UR4, 0x5 ;  /* 0x0000000405007c11 */ /* 0x040fe4000f8e28ff */
[----:B--2---:R-:W-:Y:S01]  /*7270*/  IADD3 R33, P0, PT, R8, R5, RZ ;  /* 0x0000000508217210 */ /* 0x004fe20007f1e0ff */
[----:B------:R-:W-:Y:S02]  /*7280*/  VIADD R5, R5, 0x400 ;  /* 0x0000040005057836 */ /* 0x000fe40000000000 */
[----:B------:R-:W2:Y:S02]  /*7290*/  LDS R43, [R0] ;  /* 0x00000000002b7984 */ /* 0x000ea40000000800 */
[----:B------:R-:W-:Y:S02]  /*72a0*/  IMAD.X R4, R9, 0x1, R29, P0 ;  /* 0x0000000109047824 */ /* 0x000fe400000e061d */
[----:B0-----:R-:W0:Y:S01]  /*72b0*/  LDS.64 R10, [R0+0x8] ;  /* 0x00000800000a7984 */ /* 0x001e220000000a00 */
[----:B------:R-:W-:Y:S01]  /*72c0*/  IMAD.X R32, RZ, RZ, R9, P0 ;  /* 0x000000ffff207224 */ /* 0x000fe200000e0609 */
[C---:B------:R-:W-:Y:S01]  /*72d0*/  LEA R40, P0, R33.reuse, UR8, 0x2 ;  /* 0x0000000821287c11 */ /* 0x040fe2000f8010ff */
[----:B-1----:R-:W-:Y:S01]  /*72e0*/  IMAD.WIDE.U32 R34, R33, 0x18, R2 ;  /* 0x0000001821227825 */ /* 0x002fe200078e0002 */
[----:B------:R-:W1:Y:S03]  /*72f0*/  LDS.128 R12, [R0+0x10] ;  /* 0x00001000000c7984 */ /* 0x000e660000000c00 */
[----:B------:R-:W-:Y:S01]  /*7300*/  IMAD R29, R4, 0x18, RZ ;  /* 0x00000018041d7824 */ /* 0x000fe200078e02ff */
[----:B------:R-:W3:Y:S01]  /*7310*/  LDS R45, [R0+0x2000] ;  /* 0x00200000002d7984 */ /* 0x000ee20000000800 */
[----:B------:R-:W-:-:S02]  /*7320*/  IMAD R41, R32, 0x18, RZ ;  /* 0x0000001820297824 */ /* 0x000fc400078e02ff */
[C---:B------:R-:W-:Y:S01]  /*7330*/  IMAD.IADD R29, R35.reuse, 0x1, R29 ;  /* 0x00000001231d7824 */ /* 0x040fe200078e021d */
[----:B------:R-:W4:Y:S01]  /*7340*/  LDS.128 R16, [R0+0x2010] ;  /* 0x0020100000107984 */ /* 0x000f220000000c00 */
[----:B------:R-:W-:Y:S01]  /*7350*/  IMAD.IADD R35, R35, 0x1, R41 ;  /* 0x0000000123237824 */ /* 0x000fe200078e0229 */
[C---:B------:R-:W-:Y:S01]  /*7360*/  LEA.HI.X R41, R33.reuse, UR9, R4, 0x2, P0 ;  /* 0x0000000921297c11 */ /* 0x040fe200080f1404 */
[----:B------:R-:W-:Y:S01]  /*7370*/  IMAD.MOV.U32 R28, RZ, RZ, R34 ;  /* 0x000000ffff1c7224 */ /* 0x000fe200078e0022 */
[----:B------:R-:W5:Y:S01]  /*7380*/  LDS.64 R30, [R0+0x2008] ;  /* 0x00200800001e7984 */ /* 0x000f620000000a00 */
[----:B------:R-:W-:Y:S01]  /*7390*/  LEA.HI.X R33, R33, UR9, R32, 0x2, P0 ;  /* 0x0000000921217c11 */ /* 0x000fe200080f1420 */
[----:B------:R-:W-:Y:S01]  /*73a0*/  IMAD.MOV.U32 R32, RZ, RZ, R40 ;  /* 0x000000ffff207224 */ /* 0x000fe200078e0028 */
[----:B------:R-:W-:Y:S01]  /*73b0*/  ISETP.GT.U32.AND P0, PT, R6, R5, PT ;  /* 0x000000050600720c */ /* 0x000fe20003f04070 */
[----:B------:R-:W5:Y:S03]  /*73c0*/  LDS R47, [R0+0x4000] ;  /* 0x00400000002f7984 */ /* 0x000f660000000800 */
[----:B------:R-:W-:Y:S01]  /*73d0*/  ISETP.GT.U32.AND.EX P0, PT, R7, RZ, PT, P0 ;  /* 0x000000ff0700720c */ /* 0x000fe20003f04100 */
[----:B------:R-:W5:Y:S04]  /*73e0*/  LDS.128 R20, [R0+0x4010] ;  /* 0x0040100000147984 */ /* 0x000f680000000c00 */
[----:B------:R-:W5:Y:S04]  /*73f0*/  LDS.64 R36, [R0+0x4008] ;  /* 0x0040080000247984 */ /* 0x000f680000000a00 */
[----:B------:R-:W5:Y:S04]  /*7400*/  LDS R49, [R0+0x6000] ;  /* 0x0060000000317984 */ /* 0x000f680000000800 */
[----:B------:R-:W5:Y:S04]  /*7410*/  LDS.64 R38, [R0+0x6008] ;  /* 0x0060080000267984 */ /* 0x000f680000000a00 */
[----:B------:R-:W5:Y:S04]  /*7420*/  LDS.128 R24, [R0+0x6010] ;  /* 0x0060100000187984 */ /* 0x000f680000000c00 */
[----:B--2---:R-:W-:Y:S04]  /*7430*/  STG.E desc[UR12][R40.64], R43 ;  /* 0x0000002b28007986 */ /* 0x004fe8000c10190c */
[----:B0-----:R-:W-:Y:S04]  /*7440*/  STG.E.64 desc[UR12][R28.64], R10 ;  /* 0x0000000a1c007986 */ /* 0x001fe8000c101b0c */
[----:B-1----:R-:W-:Y:S04]  /*7450*/  STG.E.64 desc[UR12][R28.64+0x8], R12 ;  /* 0x0000080c1c007986 */ /* 0x002fe8000c101b0c */
[----:B------:R0:W-:Y:S04]  /*7460*/  STG.E.64 desc[UR12][R28.64+0x10], R14 ;  /* 0x0000100e1c007986 */ /* 0x0001e8000c101b0c */
[----:B---3--:R2:W-:Y:S04]  /*7470*/  STG.E desc[UR12][R32.64+0x400], R45 ;  /* 0x0004002d20007986 */ /* 0x0085e8000c10190c */
[----:B----4-:R2:W-:Y:S04]  /*7480*/  STG.E.64 desc[UR12][R34.64+0x1808], R16 ;  /* 0x0018081022007986 */ /* 0x0105e8000c101b0c */
[----:B------:R2:W-:Y:S01]  /*7490*/  STG.E.64 desc[UR12][R34.64+0x1810], R18 ;  /* 0x0018101222007986 */ /* 0x0005e2000c101b0c */
[----:B0-----:R-:W-:-:S03]  /*74a0*/  IMAD.MOV.U32 R29, RZ, RZ, RZ ;  /* 0x000000ffff1d7224 */ /* 0x001fc600078e00ff */
        /* <DEDUP_REMOVED lines=11> */
.L_x_72:
[----:B------:R-:W-:Y:S01]  /*7560*/  ISETP.NE.AND P0, PT, R0, R2, PT ;  /* 0x000000020000720c */ /* 0x000fe20003f05270 */
[----:B------:R-:W-:Y:S01]  /*7570*/  BSSY.RECONVERGENT B0, `(.L_x_77) ;  /* 0x000000f000007945 */ /* 0x000fe20003800200 */
[----:B------:R-:W-:Y:S02]  /*7580*/  ISETP.NE.AND P2, PT, R3, R4, PT ;  /* 0x000000040300720c */ /* 0x000fe40003f45270 */
[----:B------:R-:W-:-:S09]  /*7590*/  ISETP.NE.AND P1, PT, R2, R3, PT ;  /* 0x000000030200720c */ /* 0x000fd20003f25270 */
[----:B------:R-:W-:Y:S05]  /*75a0*/  @!P0 BRA `(.L_x_78) ;  /* 0x00000000002c8947 */ /* 0x000fea0003800000 */
[----:B------:R-:W0:Y:S01]  /*75b0*/  LDC.64 R4, c[0x0][0x398] ;  /* 0x0000e600ff047b82 */ /* 0x000e220000000a00 */
[----:B------:R-:W1:Y:S01]  /*75c0*/  LDCU.64 UR4, c[0x0][0x390] ;  /* 0x00007200ff0477ac */ /* 0x000e620008000a00 */
[----:B------:R-:W-:Y:S01]  /*75d0*/  IMAD R7, R37, 0x18, RZ ;  /* 0x0000001825077824 */ /* 0x000fe200078e02ff */
[C---:B-1----:R-:W-:Y:S01]  /*75e0*/  LEA R6, P0, R36.reuse, UR4, 0x2 ;  /* 0x0000000424067c11 */ /* 0x042fe2000f8010ff */
[----:B0-----:R-:W-:-:S04]  /*75f0*/  IMAD.WIDE.U32 R4, R36, 0x18, R4 ;  /* 0x0000001824047825 */ /* 0x001fc800078e0004 */
[----:B------:R-:W-:Y:S01]  /*7600*/  IMAD.IADD R5, R5, 0x1, R7 ;  /* 0x0000000105057824 */ /* 0x000fe200078e0207 */
[----:B------:R-:W-:-:S05]  /*7610*/  LEA.HI.X R7, R36, UR5, R37, 0x2, P0 ;  /* 0x0000000524077c11 */ /* 0x000fca00080f1425 */
[----:B------:R0:W-:Y:S04]  /*7620*/  STG.E desc[UR12][R6.64], R0 ;  /* 0x0000000006007986 */ /* 0x0001e8000c10190c */
[----:B------:R0:W-:Y:S04]  /*7630*/  STG.E.64 desc[UR12][R4.64], R38 ;  /* 0x0000002604007986 */ /* 0x0001e8000c101b0c */
[----:B------:R0:W-:Y:S04]  /*7640*/  STG.E.64 desc[UR12][R4.64+0x8], R24 ;  /* 0x0000081804007986 */ /* 0x0001e8000c101b0c */
[----:B------:R0:W-:Y:S02]  /*7650*/  STG.E.64 desc[UR12][R4.64+0x10], R26 ;  /* 0x0000101a04007986 */ /* 0x0001e4000c101b0c */
.L_x_78:
[----:B------:R-:W-:Y:S05]  /*7660*/  BSYNC.RECONVERGENT B0 ;  /* 0x0000000000007941 */ /* 0x000fea0003800200 */
.L_x_77:
[----:B------:R-:W-:Y:S04]  /*7670*/  BSSY.RECONVERGENT B0, `(.L_x_79) ;  /* 0x000000d000007945 */ /* 0x000fe80003800200 */
[----:B------:R-:W-:Y:S05]  /*7680*/  @!P1 BRA `(.L_x_80) ;  /* 0x00000000002c9947 */ /* 0x000fea0003800000 */
[----:B0-----:R-:W0:Y:S01]  /*7690*/  LDC.64 R4, c[0x0][0x398] ;  /* 0x0000e600ff047b82 */ /* 0x001e220000000a00 */
        /* <DEDUP_REMOVED lines=10> */
.L_x_80:
[----:B------:R-:W-:Y:S05]  /*7740*/  BSYNC.RECONVERGENT B0 ;  /* 0x0000000000007941 */ /* 0x000fea0003800200 */
.L_x_79:
[----:B------:R-:W-:Y:S05]  /*7750*/  @!P2 EXIT ;  /* 0x000000000000a94d */ /* 0x000fea0003800000 */
[----:B01----:R-:W0:Y:S01]  /*7760*/  LDC.64 R4, c[0x0][0x398] ;  /* 0x0000e600ff047b82 */ /* 0x003e220000000a00 */
[----:B------:R-:W1:Y:S01]  /*7770*/  LDCU.64 UR4, c[0x0][0x390] ;  /* 0x00007200ff0477ac */ /* 0x000e620008000a00 */
[----:B------:R-:W-:Y:S01]  /*7780*/  IMAD R7, R10, 0x18, RZ ;  /* 0x000000180a077824 */ /* 0x000fe200078e02ff */
[C---:B-1----:R-:W-:Y:S01]  /*7790*/  LEA R6, P0, R35.reuse, UR4, 0x2 ;  /* 0x0000000423067c11 */ /* 0x042fe2000f8010ff */
[----:B0-----:R-:W-:-:S04]  /*77a0*/  IMAD.WIDE.U32 R4, R35, 0x18, R4 ;  /* 0x0000001823047825 */ /* 0x001fc800078e0004 */
[----:B------:R-:W-:Y:S01]  /*77b0*/  IMAD.IADD R5, R5, 0x1, R7 ;  /* 0x0000000105057824 */ /* 0x000fe200078e0207 */
[----:B------:R-:W-:-:S05]  /*77c0*/  LEA.HI.X R7, R35, UR5, R10, 0x2, P0 ;  /* 0x0000000523077c11 */ /* 0x000fca00080f140a */
[----:B------:R-:W-:Y:S04]  /*77d0*/  STG.E desc[UR12][R6.64], R3 ;  /* 0x0000000306007986 */ /* 0x000fe8000c10190c */
[----:B------:R-:W-:Y:S04]  /*77e0*/  STG.E.64 desc[UR12][R4.64], R16 ;  /* 0x0000001004007986 */ /* 0x000fe8000c101b0c */
[----:B------:R-:W-:Y:S04]  /*77f0*/  STG.E.64 desc[UR12][R4.64+0x8], R12 ;  /* 0x0000080c04007986 */ /* 0x000fe8000c101b0c */
[----:B------:R-:W-:Y:S01]  /*7800*/  STG.E.64 desc[UR12][R4.64+0x10], R14 ;  /* 0x0000100e04007986 */ /* 0x000fe2000c101b0c */
[----:B------:R-:W-:Y:S05]  /*7810*/  EXIT ;  /* 0x000000000000794d */ /* 0x000fea0003800000 */
.L_x_1:
[----:B------:R-:W-:-:S04]  /*7820*/  UISETP.GE.U32.AND UP0, UPT, UR14, 0x1, UPT ;  /* 0x000000010e00788c */ /* 0x000fc8000bf06070 */
[----:B------:R-:W-:-:S06]  /*7830*/  UISETP.GE.AND.EX UP0, UPT, UR5, URZ, UPT, UP0 ;  /* 0x000000ff0500728c */ /* 0x000fcc000bf06300 */
[----:B------:R-:W-:-:S13]  /*7840*/  PLOP3.LUT P0, PT, PT, PT, UP0, 0x80, 0x8 ;  /* 0x000000000008781c */ /* 0x000fda0003f0f008 */
[----:B------:R-:W-:Y:S05]  /*7850*/  @!P0 EXIT ;  /* 0x000000000000894d */ /* 0x000fea0003800000 */
[----:B------:R-:W-:-:S09]  /*7860*/  UISETP.NE.AND UP0, UPT, UR15, URZ, UPT ;  /* 0x000000ff0f00728c */ /* 0x000fd2000bf05270 */
[----:B------:R-:W-:Y:S05]  /*7870*/  BRA.U UP0, `(.L_x_81) ;  /* 0x0000003100047547 */ /* 0x000fea000b800000 */
[----:B------:R-:W0:Y:S01]  /*7880*/  LDC.64 R2, c[0x0][0x380] ;  /* 0x0000e000ff027b82 */ /* 0x000e220000000a00 */
[----:B------:R-:W1:Y:S01]  /*7890*/  LDCU.64 UR8, c[0x0][0x388] ;  /* 0x00007100ff0877ac */ /* 0x000e620008000a00 */
[----:B------:R-:W-:Y:S02]  /*78a0*/  UIMAD UR4, UR7, 0x18, URZ ;  /* 0x00000018070478a4 */ /* 0x000fe4000f8e02ff */
[----:B-1----:R-:W-:Y:S01]  /*78b0*/  UIMAD.WIDE.U32 UR6, UR6, 0x18, UR8 ;  /* 0x00000018060678a5 */ /* 0x002fe2000f8e0008 */
[----:B0-----:R-:W-:-:S05]  /*78c0*/  IMAD.WIDE.U32 R2, RZ, 0xc00, R2 ;  /* 0x00000c00ff027825 */ /* 0x001fca00078e0002 */
[----:B------:R-:W2:Y:S01]  /*78d0*/  LDG.E.CONSTANT R8, desc[UR12][R2.64] ;  /* 0x0000000c02087981 */ /* 0x000ea2000c1e9900 */
[----:B------:R-:W-:Y:S02]  /*78e0*/  UIADD3 UR4, UPT, UPT, UR7, UR4, URZ ;  /* 0x0000000407047290 */ /* 0x000fe4000fffe0ff */
[----:B------:R-:W-:Y:S02]  /*78f0*/  IMAD.U32 R5, RZ, RZ, UR7 ;  /* 0x00000007ff057e24 */ /* 0x000fe4000f8e00ff */
[----:B------:R-:W-:Y:S02]  /*7900*/  IMAD.U32 R4, RZ, RZ, UR6 ;  /* 0x00000006ff047e24 */ /* 0x000fe4000f8e00ff */
[----:B------:R-:W-:-:S05]  /*7910*/  IMAD.U32 R5, RZ, RZ, UR4 ;  /* 0x00000004ff057e24 */ /* 0x000fca000f8e00ff */
[----:B------:R-:W3:Y:S04]  /*7920*/  LDG.E.64.CONSTANT R10, desc[UR12][R4.64] ;  /* 0x0000000c040a7981 */ /* 0x000ee8000c1e9b00 */
[----:B------:R-:W4:Y:S04]  /*7930*/  LDG.E.64.CONSTANT R14, desc[UR12][R4.64+0x8] ;  /* 0x0000080c040e7981 */ /* 0x000f28000c1e9b00 */
[----:B------:R0:W5:Y:S01]  /*7940*/  LDG.E.64.CONSTANT R18, desc[UR12][R4.64+0x10] ;  /* 0x0000100c04127981 */ /* 0x000162000c1e9b00 */
[----:B------:R-:W1:Y:S01]  /*7950*/  S2R R30, SR_TID.X ;  /* 0x00000000001e7919 */ /* 0x000e620000002100 */
[----:B0-----:R-:W-:Y:S01]  /*7960*/  IMAD.U32 R5, RZ, RZ, UR7 ;  /* 0x00000007ff057e24 */ /* 0x001fe2000f8e00ff */
[----:B-1----:R-:W-:-:S02]  /*7970*/  LOP3.LUT R0, R30, 0x1f, RZ, 0xc0, !PT ;  /* 0x0000001f1e007812 */ /* 0x002fc400078ec0ff */
[----:B------:R-:W-:-:S05]  /*7980*/  LOP3.LUT R7, R30, 0x3e0, RZ, 0xc0, !PT ;  /* 0x000003e01e077812 */ /* 0x000fca00078ec0ff */
[----:B------:R-:W-:-:S04]  /*7990*/  IMAD R7, R7, 0x3, R0 ;  /* 0x0000000307077824 */ /* 0x000fc800078e0200 */
[C---:B------:R-:W-:Y:S01]  /*79a0*/  VIADD R0, R7.reuse, 0x20 ;  /* 0x0000002007007836 */ /* 0x040fe20000000000 */
[C---:B------:R-:W-:Y:S01]  /*79b0*/  ISETP.GE.AND P0, PT, R7.reuse, UR10, PT ;  /* 0x0000000a07007c0c */ /* 0x040fe2000bf06270 */
[C---:B------:R-:W-:Y:S01]  /*79c0*/  VIADD R6, R7.reuse, 0x40 ;  /* 0x0000004007067836 */ /* 0x040fe20000000000 */
[C---:B------:R-:W-:Y:S01]  /*79d0*/  LEA R2, P3, R7.reuse, R2, 0x2 ;  /* 0x0000000207027211 */ /* 0x040fe200078610ff */
[----:B------:R-:W-:Y:S01]  /*79e0*/  IMAD R7, R7, 0x18, RZ ;  /* 0x0000001807077824 */ /* 0x000fe200078e02ff */
[----:B------:R-:W-:Y:S02]  /*79f0*/  ISETP.GE.AND P1, PT, R0, UR10, PT ;  /* 0x0000000a00007c0c */ /* 0x000fe4000bf26270 */
[----:B------:R-:W-:Y:S01]  /*7a00*/  ISETP.GE.AND P2, PT, R6, UR10, PT ;  /* 0x0000000a06007c0c */ /* 0x000fe2000bf46270 */
[----:B------:R-:W-:Y:S01]  /*7a10*/  IMAD.X R3, RZ, RZ, R3, P3 ;  /* 0x000000ffff037224 */ /* 0x000fe200018e0603 */
[----:B------:R-:W-:-:S05]  /*7a20*/  IADD3 R4, P3, PT, R7, R4, RZ ;  /* 0x0000000407047210 */ /* 0x000fca0007f7e0ff */
[----:B------:R-:W-:Y:S02]  /*7a30*/  IMAD.X R5, RZ, RZ, UR4, P3 ;  /* 0x00000004ff057e24 */ /* 0x000fe400098e06ff */
[----:B--2---:R-:W-:Y:S02]  /*7a40*/  IMAD.MOV.U32 R0, RZ, RZ, R8 ;  /* 0x000000ffff007224 */ /* 0x004fe400078e0008 */
[----:B------:R-:W2:Y:S02]  /*7a50*/  @!P0 LDG.E.CONSTANT R8, desc[UR12][R2.64] ;  /* 0x0000000c02088981 */ /* 0x000ea4000c1e9900 */
[----:B------:R-:W-:Y:S02]  /*7a60*/  IMAD.MOV.U32 R9, RZ, RZ, R0 ;  /* 0x000000ffff097224 */ /* 0x000fe400078e0000 */
[----:B------:R-:W2:Y:S04]  /*7a70*/  @!P2 LDG.E.CONSTANT R0, desc[UR12][R2.64+0x100] ;  /* 0x0001000c0200a981 */ /* 0x000ea8000c1e9900 */
[----:B------:R0:W2:Y:S01]  /*7a80*/  @!P1 LDG.E.CONSTANT R9, desc[UR12][R2.64+0x80] ;  /* 0x0000800c02099981 */ /* 0x0000a2000c1e9900 */
[----:B---3--:R-:W-:-:S02]  /*7a90*/  IMAD.MOV.U32 R6, RZ, RZ, R10 ;  /* 0x000000ffff067224 */ /* 0x008fc400078e000a */
[----:B------:R-:W-:Y:S02]  /*7aa0*/  IMAD.MOV.U32 R7, RZ, RZ, R11 ;  /* 0x000000ffff077224 */ /* 0x000fe400078e000b */
[----:B----4-:R-:W-:Y:S01]  /*7ab0*/  IMAD.MOV.U32 R22, RZ, RZ, R14 ;  /* 0x000000ffff167224 */ /* 0x010fe200078e000e */
[----:B------:R-:W3:Y:S01]  /*7ac0*/  @!P0 LDG.E.64.CONSTANT R10, desc[UR12][R4.64] ;  /* 0x0000000c040a8981 */ /* 0x000ee2000c1e9b00 */
[----:B------:R-:W-:Y:S02]  /*7ad0*/  IMAD.MOV.U32 R23, RZ, RZ, R15 ;  /* 0x000000ffff177224 */ /* 0x000fe400078e000f */
[----:B-----5:R-:W-:Y:S01]  /*7ae0*/  IMAD.MOV.U32 R24, RZ, RZ, R18 ;  /* 0x000000ffff187224 */ /* 0x020fe200078e0012 */
[----:B------:R-:W4:Y:S01]  /*7af0*/  @!P0 LDG.E.64.CONSTANT R14, desc[UR12][R4.64+0x8] ;  /* 0x0000080c040e8981 */ /* 0x000f22000c1e9b00 */
[----:B------:R-:W-:Y:S02]  /*7b00*/  IMAD.MOV.U32 R25, RZ, RZ, R19 ;  /* 0x000000ffff197224 */ /* 0x000fe400078e0013 */
[----:B------:R-:W-:Y:S01]  /*7b10*/  IMAD.MOV.U32 R12, RZ, RZ, R6 ;  /* 0x000000ffff0c7224 */ /* 0x000fe200078e0006 */
[----:B------:R-:W5:Y:S01]  /*7b20*/  @!P0 LDG.E.64.CONSTANT R18, desc[UR12][R4.64+0x10] ;  /* 0x0000100c04128981 */ /* 0x000f62000c1e9b00 */
[----:B------:R-:W-:-:S02]  /*7b30*/  IMAD.MOV.U32 R13, RZ, RZ, R7 ;  /* 0x000000ffff0d7224 */ /* 0x000fc400078e0007 */
[----:B------:R-:W-:Y:S01]  /*7b40*/  IMAD.MOV.U32 R26, RZ, RZ, R22 ;  /* 0x000000ffff1a7224 */ /* 0x000fe200078e0016 */
[----:B------:R-:W4:Y:S01]  /*7b50*/  @!P2 LDG.E.64.CONSTANT R6, desc[UR12][R4.64+0x600] ;  /* 0x0006000c0406a981 */ /* 0x000f22000c1e9b00 */
[----:B------:R-:W-:Y:S02]  /*7b60*/  IMAD.MOV.U32 R27, RZ, RZ, R23 ;  /* 0x000000ffff1b7224 */ /* 0x000fe400078e0017 */
[----:B------:R-:W-:Y:S01]  /*7b70*/  IMAD.MOV.U32 R28, RZ, RZ, R24 ;  /* 0x000000ffff1c7224 */ /* 0x000fe200078e0018 */
[----:B------:R-:W5:Y:S01]  /*7b80*/  @!P1 LDG.E.64.CONSTANT R12, desc[UR12][R4.64+0x300] ;  /* 0x0003000c040c9981 */ /* 0x000f62000c1e9b00 */
[----:B------:R-:W-:-:S03]  /*7b90*/  IMAD.MOV.U32 R29, RZ, RZ, R25 ;  /* 0x000000ffff1d7224 */ /* 0x000fc600078e0019 */
[----:B------:R-:W4:Y:S04]  /*7ba0*/  @!P1 LDG.E.64.CONSTANT R26, desc[UR12][R4.64+0x308] ;  /* 0x0003080c041a9981 */ /* 0x000f28000c1e9b00 */
[----:B------:R-:W4:Y:S04]  /*7bb0*/  @!P1 LDG.E.64.CONSTANT R28, desc[UR12][R4.64+0x310] ;  /* 0x0003100c041c9981 */ /* 0x000f28000c1e9b00 */
[----:B------:R-:W4:Y:S04]  /*7bc0*/  @!P2 LDG.E.64.CONSTANT R22, desc[UR12][R4.64+0x608] ;  /* 0x0006080c0416a981 */ /* 0x000f28000c1e9b00 */
[----:B------:R-:W4:Y:S01]  /*7bd0*/  @!P2 LDG.E.64.CONSTANT R24, desc[UR12][R4.64+0x610] ;  /* 0x0006100c0418a981 */ /* 0x000f22000c1e9b00 */
[----:B------:R-:W0:Y:S01]  /*7be0*/  S2R R20, SR_LANEID ;  /* 0x0000000000147919 */ /* 0x000e220000000000 */
[----:B------:R-:W1:Y:S01]  /*7bf0*/  S2UR UR6, SR_CgaCtaId ;  /* 0x00000000000679c3 */ /* 0x000e620000008800 */
[----:B------:R-:W-:Y:S01]  /*7c00*/  SHF.R.U32.HI R77, RZ, 0x5, R30 ;  /* 0x00000005ff4d7819 */ /* 0x000fe2000001161e */
[----:B------:R-:W-:-:S02]  /*7c10*/  UMOV UR4, 0x400 ;  /* 0x0000040000047882 */ /* 0x000fc40000000000 */
[----:B-1----:R-:W-:Y:S02]  /*7c20*/  ULEA UR4, UR6, UR4, 0x18 ;  /* 0x0000000406047291 */ /* 0x002fe4000f8ec0ff */
[----:B0-----:R-:W-:-:S05]  /*7c30*/  IMAD R3, R77, 0x60, R20 ;  /* 0x000000604d037824 */ /* 0x001fca00078e0214 */
[----:B------:R-:W-:-:S05]  /*7c40*/  LEA R17, R3, UR4, 0x2 ;  /* 0x0000000403117c11 */ /* 0x000fca000f8e10ff */
[C---:B------:R-:W-:Y:S02]  /*7c50*/  IMAD R2, R20.reuse, 0x8, R17 ;  /* 0x0000000814027824 */ /* 0x040fe400078e0211 */
[----:B------:R-:W-:Y:S02]  /*7c60*/  IMAD R21, R20, 0x2, R3 ;  /* 0x0000000214157824 */ /* 0x000fe400078e0203 */
[----:B------:R-:W-:Y:S02]  /*7c70*/  IMAD R3, R3, 0x14, R17 ;  /* 0x0000001403037824 */ /* 0x000fe400078e0211 */
[----:B------:R-:W-:Y:S01]  /*7c80*/  IMAD R21, R21, 0x14, R2 ;  /* 0x0000001415157824 */ /* 0x000fe200078e0202 */
[----:B------:R-:W-:Y:S01]  /*7c90*/  ISETP.NE.AND P3, PT, R30, RZ, PT ;  /* 0x000000ff1e00720c */ /* 0x000fe20003f65270 */
[----:B------:R-:W-:Y:S01]  /*7ca0*/  IMAD.MOV.U32 R32, RZ, RZ, RZ ;  /* 0x000000ffff207224 */ /* 0x000fe200078e00ff */
[----:B--2---:R-:W-:Y:S04]  /*7cb0*/  STS [R17], R8 ;  /* 0x0000000811007388 */ /* 0x004fe80000000800 */
[----:B------:R-:W-:Y:S04]  /*7cc0*/  STS [R17+0x100], R0 ;  /* 0x0001000011007388 */ /* 0x000fe80000000800 */
[----:B------:R-:W-:Y:S01]  /*7cd0*/  STS [R17+0x80], R9 ;  /* 0x0000800911007388 */ /* 0x000fe20000000800 */
[----:B------:R-:W-:-:S03]  /*7ce0*/  NOP ;  /* 0x0000000000007918 */ /* 0x000fc60000000000 */
[----:B------:R-:W-:Y:S04]  /*7cf0*/  LDS R66, [R2] ;  /* 0x0000000002427984 */ /* 0x000fe80000000800 */
[----:B------:R-:W-:Y:S04]  /*7d00*/  LDS R61, [R2+0x4] ;  /* 0x00000400023d7984 */ /* 0x000fe80000000800 */
[----:B------:R-:W0:Y:S01]  /*7d10*/  LDS R68, [R2+0x8] ;  /* 0x0000080002447984 */ /* 0x000e220000000800 */
[----:B------:R-:W-:Y:S06]  /*7d20*/  BAR.SYNC.DEFER_BLOCKING 0x0 ;  /* 0x0000000000007b1d */ /* 0x000fec0000010000 */
[----:B---3--:R-:W-:Y:S04]  /*7d30*/  STS.64 [R3], R10 ;  /* 0x0000000a03007388 */ /* 0x008fe80000000a00 */
[----:B-----5:R-:W-:Y:S04]  /*7d40*/  STS.64 [R3+0x300], R12 ;  /* 0x0003000c03007388 */ /* 0x020fe80000000a00 */
[----:B----4-:R-:W-:Y:S04]  /*7d50*/  STS.64 [R3+0x600], R6 ;  /* 0x0006000603007388 */ /* 0x010fe80000000a00 */
[----:B------:R-:W-:Y:S04]  /*7d60*/  STS.64 [R3+0x8], R14 ;  /* 0x0000080e03007388 */ /* 0x000fe80000000a00 */
[----:B------:R-:W-:Y:S04]  /*7d70*/  STS.64 [R3+0x10], R18 ;  /* 0x0000101203007388 */ /* 0x000fe80000000a00 */
[----:B------:R-:W-:Y:S04]  /*7d80*/  STS.64 [R3+0x308], R26 ;  /* 0x0003081a03007388 */ /* 0x000fe80000000a00 */
[----:B------:R1:W-:Y:S04]  /*7d90*/  STS.64 [R3+0x310], R28 ;  /* 0x0003101c03007388 */ /* 0x0003e80000000a00 */
[----:B------:R-:W-:Y:S04]  /*7da0*/  STS.64 [R3+0x608], R22 ;  /* 0x0006081603007388 */ /* 0x000fe80000000a00 */
[----:B------:R-:W-:Y:S01]  /*7db0*/  STS.64 [R3+0x610], R24 ;  /* 0x0006101803007388 */ /* 0x000fe20000000a00 */
[----:B------:R-:W-:-:S03]  /*7dc0*/  NOP ;  /* 0x0000000000007918 */ /* 0x000fc60000000000 */
[----:B------:R-:W-:Y:S04]  /*7dd0*/  LDS.64 R8, [R21] ;  /* 0x0000000015087984 */ /* 0x000fe80000000a00 */
[----:B------:R-:W2:Y:S04]  /*7de0*/  LDS.64 R10, [R21+0x18] ;  /* 0x00001800150a7984 */ /* 0x000ea80000000a00 */
[----:B------:R-:W-:Y:S04]  /*7df0*/  LDS.64 R12, [R21+0x20] ;  /* 0x00002000150c7984 */ /* 0x000fe80000000a00 */
[----:B------:R-:W3:Y:S04]  /*7e00*/  LDS.64 R16, [R21+0x8] ;  /* 0x0000080015107984 */ /* 0x000ee80000000a00 */
[----:B------:R-:W-:Y:S04]  /*7e10*/  LDS.64 R14, [R21+0x28] ;  /* 0x00002800150e7984 */ /* 0x000fe80000000a00 */
[----:B------:R-:W4:Y:S04]  /*7e20*/  LDS.64 R18, [R21+0x10] ;  /* 0x0000100015127984 */ /* 0x000f280000000a00 */
[----:B------:R-:W5:Y:S04]  /*7e30*/  LDS.64 R6, [R21+0x30] ;  /* 0x0000300015067984 */ /* 0x000f680000000a00 */
[----:B------:R-:W5:Y:S04]  /*7e40*/  LDS.64 R26, [R21+0x38] ;  /* 0x00003800151a7984 */ /* 0x000f680000000a00 */
[----:B------:R4:W5:Y:S01]  /*7e50*/  LDS.64 R22, [R21+0x40] ;  /* 0x0000400015167984 */ /* 0x0009620000000a00 */
[C---:B-1----:R-:W-:Y:S01]  /*7e60*/  LEA R29, R30.reuse, UR4, 0x2 ;  /* 0x000000041e1d7c11 */ /* 0x042fe2000f8e10ff */
[----:B------:R-:W-:Y:S01]  /*7e70*/  BAR.SYNC.DEFER_BLOCKING 0x0 ;  /* 0x0000000000007b1d */ /* 0x000fe20000010000 */
[----:B------:R-:W-:-:S04]  /*7e80*/  IMAD R0, R30, 0x3, RZ ;  /* 0x000000031e007824 */ /* 0x000fc800078e02ff */
[----:B------:R-:W-:Y:S01]  /*7e90*/  VIADD R2, R0, 0x1 ;  /* 0x0000000100027836 */ /* 0x000fe20000000000 */
[----:B0-----:R-:W-:Y:S02]  /*7ea0*/  STS [R29+0x5a8], R68 ;  /* 0x0005a8441d007388 */ /* 0x001fe40000000800 */
[----:B------:R-:W-:Y:S02]  /*7eb0*/  BAR.SYNC.DEFER_BLOCKING 0x0 ;  /* 0x0000000000007b1d */ /* 0x000fe40000010000 */
[----:B------:R-:W-:Y:S02]  /*7ec0*/  ISETP.EQ.U32.AND P1, PT, R2, UR14, PT ;  /* 0x0000000e02007c0c */ /* 0x000fe4000bf22070 */
[----:B------:R-:W-:Y:S02]  /*7ed0*/  ISETP.NE.AND P0, PT, R66, R61, PT ;  /* 0x0000003d4200720c */ /* 0x000fe40003f05270 */
[----:B--2---:R-:W-:Y:S02]  /*7ee0*/  DADD R2, R10, R8 ;  /* 0x000000000a027229 */ /* 0x004fe40000000008 */
[----:B------:R-:W-:Y:S01]  /*7ef0*/  ISETP.EQ.OR.EX P0, PT, RZ, UR5, P0, P1 ;  /* 0x00000005ff007c0c */ /* 0x000fe20008702710 */
[----:B---3--:R-:W-:-:S02]  /*7f00*/  DADD R4, R12, R16 ;  /* 0x000000000c047229 */ /* 0x008fc40000000010 */
[----:B----4-:R-:W-:Y:S01]  /*7f10*/  DADD R24, R14, R18 ;  /* 0x000000000e187229 */ /* 0x010fe20000000012 */
[----:B------:R-:W-:-:S04]  /*7f20*/  VIADD R21, R0, 0x2 ;  /* 0x0000000200157836 */ /* 0x000fc80000000000 */
[----:B------:R-:W-:Y:S02]  /*7f30*/  FSEL R2, R10, R2, P0 ;  /* 0x000000020a027208 */ /* 0x000fe40000000000 */
[----:B------:R-:W-:Y:S01]  /*7f40*/  FSEL R3, R11, R3, P0 ;  /* 0x000000030b037208 */ /* 0x000fe20000000000 */
[----:B------:R0:W1:Y:S01]  /*7f50*/  @P3 LDS R67, [R29+0x5a4] ;  /* 0x0005a4001d433984 */ /* 0x0000620000000800 */
[----:B------:R-:W-:-:S04]  /*7f60*/  FSEL R4, R12, R4, P0 ;  /* 0x000000040c047208 */ /* 0x000fc80000000000 */
[----:B-----5:R-:W-:Y:S01]  /*7f70*/  DADD R2, R6, R2 ;  /* 0x0000000006027229 */ /* 0x020fe20000000002 */
[----:B------:R-:W-:Y:S02]  /*7f80*/  FSEL R5, R13, R5, P0 ;  /* 0x000000050d057208 */ /* 0x000fe40000000000 */
[----:B------:R-:W-:Y:S02]  /*7f90*/  ISETP.EQ.U32.AND P2, PT, R21, UR14, PT ;  /* 0x0000000e15007c0c */ /* 0x000fe4000bf42070 */
[----:B------:R-:W-:Y:S02]  /*7fa0*/  ISETP.NE.AND P1, PT, R61, R68, PT ;  /* 0x000000443d00720c */ /* 0x000fe40003f25270 */
[----:B------:R-:W-:Y:S02]  /*7fb0*/  FSEL R28, R14, R24, P0 ;  /* 0x000000180e1c7208 */ /* 0x000fe40000000000 */
[----:B0-----:R-:W-:Y:S01]  /*7fc0*/  FSEL R29, R15, R25, P0 ;  /* 0x000000190f1d7208 */ /* 0x001fe20000000000 */
[----:B------:R-:W-:Y:S01]  /*7fd0*/  DADD R24, R26, R4 ;  /* 0x000000001a187229 */ /* 0x000fe20000000004 */
[----:B------:R-:W-:-:S04]  /*7fe0*/  ISETP.EQ.OR.EX P1, PT, RZ, UR5, P1, P2 ;  /* 0x00000005ff007c0c */ /* 0x000fc80008f22720 */
[----:B------:R-:W-:Y:S01]  /*7ff0*/  FSEL R4, R6, R2, P1 ;  /* 0x0000000206047208 */ /* 0x000fe20000800000 */
[----:B------:R-:W-:Y:S01]  /*8000*/  DADD R28, R22, R28 ;  /* 0x00000000161c7229 */ /* 0x000fe2000000001c */
[----:B------:R-:W-:-:S03]  /*8010*/  FSEL R6, R7, R3, P1 ;  /* 0x0000000307067208 */ /* 0x000fc60000800000 */
[----:B------:R-:W-:Y:S02]  /*8020*/  FSEL R3, R26, R24, P1 ;  /* 0x000000181a037208 */ /* 0x000fe40000800000 */
[----:B------:R-:W-:Y:S01]  /*8030*/  FSEL R5, R27, R25, P1 ;  /* 0x000000191b057208 */ /* 0x000fe20000800000 */
[----:B------:R-:W-:Y:S04]  /*8040*/  SHFL.UP PT, R24, R4, 0x1, RZ ;  /* 0x0420000004187989 */ /* 0x000fe800000e00ff */
[----:B------:R-:W0:Y:S01]  /*8050*/  SHFL.UP PT, R25, R6, 0x1, RZ ;  /* 0x0420000006197989 */ /* 0x000e2200000e00ff */
[----:B------:R-:W-:Y:S02]  /*8060*/  ISETP.NE.U32.AND P2, PT, R0, UR14, PT ;  /* 0x0000000e00007c0c */ /* 0x000fe4000bf45070 */
[----:B------:R-:W-:-:S02]  /*8070*/  FSEL R0, R22, R28, P1 ;  /* 0x0000001c16007208 */ /* 0x000fc40000800000 */
[----:B------:R-:W-:Y:S01]  /*8080*/  FSEL R2, R23, R29, P1 ;  /* 0x0000001d17027208 */ /* 0x000fe20000800000 */
[----:B------:R-:W-:Y:S04]  /*8090*/  SHFL.UP PT, R22, R3, 0x1, RZ ;  /* 0x0420000003167989 */ /* 0x000fe800000e00ff */
[----:B------:R-:W2:Y:S01]  /*80a0*/  SHFL.UP PT, R23, R5, 0x1, RZ ;  /* 0x0420000005177989 */ /* 0x000ea200000e00ff */
[----:B------:R-:W-:Y:S02]  /*80b0*/  ISETP.NE.AND.EX P2, PT, RZ, UR5, PT, P2 ;  /* 0x00000005ff007c0c */ /* 0x000fe4000bf45320 */
[----:B-1----:R-:W-:Y:S01]  /*80c0*/  @P3 ISETP.NE.AND P4, PT, R67, R66, PT ;  /* 0x000000424300320c */ /* 0x002fe20003f85270 */
[----:B------:R-:W-:Y:S01]  /*80d0*/  IMAD.MOV.U32 R7, RZ, RZ, 0x1 ;  /* 0x00000001ff077424 */ /* 0x000fe200078e00ff */
[----:B------:R-:W-:Y:S01]  /*80e0*/  SEL R60, RZ, 0x1, P2 ;  /* 0x00000001ff3c7807 */ /* 0x000fe20001000000 */
[----:B------:R-:W-:Y:S01]  /*80f0*/  SHFL.UP PT, R26, R0, 0x1, RZ ;  /* 0x04200000001a7989 */ /* 0x000fe200000e00ff */
[----:B------:R-:W-:Y:S01]  /*8100*/  @P3 SEL R7, RZ, 0x1, !P4 ;  /* 0x00000001ff073807 */ /* 0x000fe20006000000 */
[----:B------:R-:W-:-:S02]  /*8110*/  IMAD.MOV.U32 R28, RZ, RZ, R4 ;  /* 0x000000ffff1c7224 */ /* 0x000fc400078e0004 */
[----:B------:R-:W1:Y:S01]  /*8120*/  SHFL.UP PT, R27, R2, 0x1, RZ ;  /* 0x04200000021b7989 */ /* 0x000e6200000e00ff */
[----:B------:R-:W-:Y:S01]  /*8130*/  IMAD.MOV.U32 R29, RZ, RZ, R6 ;  /* 0x000000ffff1d7224 */ /* 0x000fe200078e0006 */
[----:B------:R-:W-:Y:S02]  /*8140*/  @P3 SEL R60, R60, R7, !P2 ;  /* 0x000000073c3c3207 */ /* 0x000fe40005000000 */
[----:B------:R-:W-:Y:S02]  /*8150*/  SEL R30, RZ, 0x1, !P0 ;  /* 0x00000001ff1e7807 */ /* 0x000fe40004000000 */
[----:B------:R-:W-:Y:S02]  /*8160*/  SEL R7, RZ, 0x1, !P1 ;  /* 0x00000001ff077807 */ /* 0x000fe40004800000 */
[----:B------:R-:W-:Y:S01]  /*8170*/  SEL R32, R32, RZ, P2 ;  /* 0x000000ff20207207 */ /* 0x000fe20001000000 */
[----:B0-----:R-:W-:Y:S01]  /*8180*/  DADD R24, R24, R28 ;  /* 0x0000000018187229 */ /* 0x001fe2000000001c */
[----:B------:R-:W-:Y:S01]  /*8190*/  ISETP.GE.AND P4, PT, R20, 0x1, PT ;  /* 0x000000011400780c */ /* 0x000fe20003f86270 */
[----:B------:R-:W-:Y:S01]  /*81a0*/  IMAD.MOV.U32 R28, RZ, RZ, R3 ;  /* 0x000000ffff1c7224 */ /* 0x000fe200078e0003 */
[----:B------:R-:W-:Y:S01]  /*81b0*/  IADD3 R30, P5, P6, R7, R60, R30 ;  /* 0x0000003c071e7210 */ /* 0x000fe20007ebe01e */
[----:B------:R-:W-:Y:S01]  /*81c0*/  IMAD.MOV.U32 R29, RZ, RZ, R5 ;  /* 0x000000ffff1d7224 */ /* 0x000fe200078e0005 */
[----:B------:R-:W-:-:S02]  /*81d0*/  SEL R32, R32, RZ, P3 ;  /* 0x000000ff20207207 */ /* 0x000fc40001800000 */
[----:B------:R-:W-:Y:S02]  /*81e0*/  ISETP.NE.U32.AND P2, PT, R30, RZ, PT ;  /* 0x000000ff1e00720c */ /* 0x000fe40003f45070 */
[----:B------:R-:W-:Y:S01]  /*81f0*/  IADD3.X R32, PT, PT, RZ, R32, RZ, P5, P6 ;  /* 0x00000020ff207210 */ /* 0x000fe20002fec4ff */
[----:B--2---:R-:W-:Y:S01]  /*8200*/  DADD R22, R22, R28 ;  /* 0x0000000016167229 */ /* 0x004fe2000000001c */
[----:B------:R-:W0:Y:S02]  /*8210*/  SHFL.UP PT, R7, R30, 0x1, RZ ;  /* 0x042000001e077989 */ /* 0x000e2400000e00ff */
[----:B------:R-:W-:Y:S01]  /*8220*/  ISETP.NE.AND.EX P2, PT, R32, RZ, PT, P2 ;  /* 0x000000ff2000720c */ /* 0x000fe20003f45320 */
[----:B------:R-:W-:Y:S02]  /*8230*/  IMAD.MOV.U32 R28, RZ, RZ, R0 ;  /* 0x000000ffff1c7224 */ /* 0x000fe400078e0000 */
[----:B------:R-:W-:Y:S01]  /*8240*/  IMAD.MOV.U32 R29, RZ, RZ, R2 ;  /* 0x000000ffff1d7224 */ /* 0x000fe200078e0002 */
[----:B------:R-:W2:Y:S01]  /*8250*/  SHFL.UP PT, R21, R32, 0x1, RZ ;  /* 0x0420000020157989 */ /* 0x000ea200000e00ff */
[----:B------:R-:W-:-:S02]  /*8260*/  @P4 FSEL R4, R24, R4, !P2 ;  /* 0x0000000418044208 */ /* 0x000fc40005000000 */
[----:B------:R-:W-:Y:S02]  /*8270*/  @P4 FSEL R6, R25, R6, !P2 ;  /* 0x0000000619064208 */ /* 0x000fe40005000000 */
[----:B-1----:R-:W-:Y:S01]  /*8280*/  DADD R26, R26, R28 ;  /* 0x000000001a1a7229 */ /* 0x002fe2000000001c */
[----:B------:R-:W-:Y:S02]  /*8290*/  @P4 FSEL R3, R22, R3, !P2 ;  /* 0x0000000316034208 */ /* 0x000fe40005000000 */
[----:B------:R-:W-:Y:S01]  /*82a0*/  @P4 FSEL R5, R23, R5, !P2 ;  /* 0x0000000517054208 */ /* 0x000fe20005000000 */
[----:B------:R-:W-:Y:S04]  /*82b0*/  SHFL.UP PT, R22, R4, 0x2, RZ ;  /* 0x0440000004167989 */ /* 0x000fe800000e00ff */
[----:B------:R-:W1:Y:S02]  /*82c0*/  SHFL.UP PT, R23, R6, 0x2, RZ ;  /* 0x0440000006177989 */ /* 0x000e6400000e00ff */
[----:B------:R-:W-:-:S02]  /*82d0*/  @P4 FSEL R0, R26, R0, !P2 ;  /* 0x000000001a004208 */ /* 0x000fc40005000000 */
[----:B------:R-:W-:Y:S01]  /*82e0*/  SHFL.UP PT, R24, R3, 0x2, RZ ;  /* 0x0440000003187989 */ /* 0x000fe200000e00ff */
[----:B------:R-:W-:-:S03]  /*82f0*/  @P4 FSEL R2, R27, R2, !P2 ;  /* 0x000000021b024208 */ /* 0x000fc60005000000 */
[----:B------:R-:W3:Y:S01]  /*8300*/  SHFL.UP PT, R25, R5, 0x2, RZ ;  /* 0x0440000005197989 */ /* 0x000ee200000e00ff */
[----:B0-----:R-:W-:-:S03]  /*8310*/  SEL R7, R7, RZ, P4 ;  /* 0x000000ff07077207 */ /* 0x001fc60002000000 */
[----:B------:R-:W-:Y:S04]  /*8320*/  SHFL.UP PT, R26, R0, 0x2, RZ ;  /* 0x04400000001a7989 */ /* 0x000fe800000e00ff */
[----:B------:R-:W0:Y:S01]  /*8330*/  SHFL.UP PT, R27, R2, 0x2, RZ ;  /* 0x04400000021b7989 */ /* 0x000e2200000e00ff */
[----:B------:R-:W-:Y:S01]  /*8340*/  IMAD.MOV.U32 R28, RZ, RZ, R4 ;  /* 0x000000ffff1c7224 */ /* 0x000fe200078e0004 */
[----:B------:R-:W-:Y:S01]  /*8350*/  IADD3 R30, P2, PT, R7, R30, RZ ;  /* 0x0000001e071e7210 */ /* 0x000fe20007f5e0ff */
[----:B------:R-:W-:Y:S01]  /*8360*/  IMAD.MOV.U32 R29, RZ, RZ, R6 ;  /* 0x000000ffff1d7224 */ /* 0x000fe200078e0006 */
[----:B--2---:R-:W-:Y:S02]  /*8370*/  SEL R21, R21, RZ, P4 ;  /* 0x000000ff15157207 */ /* 0x004fe40002000000 */
[----:B------:R-:W-:Y:S01]  /*8380*/  ISETP.GE.AND P5, PT, R20, 0x2, PT ;  /* 0x000000021400780c */ /* 0x000fe20003fa6270 */
[----:B------:R-:W2:Y:S02]  /*8390*/  SHFL.UP PT, R7, R30, 0x2, RZ ;  /* 0x044000001e077989 */ /* 0x000ea400000e00ff */
[----:B------:R-:W-:Y:S01]  /*83a0*/  IMAD.X R32, R21, 0x1, R32, P2 ;  /* 0x0000000115207824 */ /* 0x000fe200010e0620 */
[----:B-1----:R-:W-:Y:S01]  /*83b0*/  DADD R22, R22, R28 ;  /* 0x0000000016167229 */ /* 0x002fe2000000001c */
[----:B------:R-:W-:Y:S01]  /*83c0*/  ISETP.NE.U32.AND P2, PT, R30, RZ, PT ;  /* 0x000000ff1e00720c */ /* 0x000fe20003f45070 */
[----:B------:R-:W-:-:S02]  /*83d0*/  IMAD.MOV.U32 R28, RZ, RZ, R3 ;  /* 0x000000ffff1c7224 */ /* 0x000fc400078e0003 */
[----:B------:R-:W-:Y:S01]  /*83e0*/  IMAD.MOV.U32 R29, RZ, RZ, R5 ;  /* 0x000000ffff1d7224 */ /* 0x000fe200078e0005 */
[----:B------:R-:W1:Y:S01]  /*83f0*/  SHFL.UP PT, R21, R32, 0x2, RZ ;  /* 0x0440000020157989 */ /* 0x000e6200000e00ff */
[----:B------:R-:W-:-:S04]  /*8400*/  ISETP.NE.AND.EX P2, PT, R32, RZ, PT, P2 ;  /* 0x000000ff2000720c */ /* 0x000fc80003f45320 */
[----:B---3--:R-:W-:Y:S01]  /*8410*/  DADD R24, R24, R28 ;  /* 0x0000000018187229 */ /* 0x008fe2000000001c */
[----:B------:R-:W-:Y:S02]  /*8420*/  IMAD.MOV.U32 R28, RZ, RZ, R0 ;  /* 0x000000ffff1c7224 */ /* 0x000fe400078e0000 */
[----:B------:R-:W-:Y:S01]  /*8430*/  IMAD.MOV.U32 R29, RZ, RZ, R2 ;  /* 0x000000ffff1d7224 */ /* 0x000fe200078e0002 */
[----:B------:R-:W-:Y:S02]  /*8440*/  @P5 FSEL R4, R22, R4, !P2 ;  /* 0x0000000416045208 */ /* 0x000fe40005000000 */
[----:B------:R-:W-:-:S03]  /*8450*/  @P5 FSEL R6, R23, R6, !P2 ;  /* 0x0000000617065208 */ /* 0x000fc60005000000 */
[----:B0-----:R-:W-:Y:S01]  /*8460*/  DADD R26, R26, R28 ;  /* 0x000000001a1a7229 */ /* 0x001fe2000000001c */
[----:B------:R-:W-:Y:S01]  /*8470*/  SHFL.UP PT, R22, R4, 0x4, RZ ;  /* 0x0480000004167989 */ /* 0x000fe200000e00ff */
[----:B------:R-:W-:-:S03]  /*8480*/  @P5 FSEL R3, R24, R3, !P2 ;  /* 0x0000000318035208 */ /* 0x000fc60005000000 */
[----:B------:R-:W0:Y:S01]  /*8490*/  SHFL.UP PT, R23, R6, 0x4, RZ ;  /* 0x0480000006177989 */ /* 0x000e2200000e00ff */
[----:B------:R-:W-:-:S03]  /*84a0*/  @P5 FSEL R5, R25, R5, !P2 ;  /* 0x0000000519055208 */ /* 0x000fc60005000000 */
[----:B------:R-:W-:Y:S01]  /*84b0*/  SHFL.UP PT, R24, R3, 0x4, RZ ;  /* 0x0480000003187989 */ /* 0x000fe200000e00ff */
[----:B------:R-:W-:-:S03]  /*84c0*/  @P5 FSEL R0, R26, R0, !P2 ;  /* 0x000000001a005208 */ /* 0x000fc60005000000 */
[----:B------:R-:W3:Y:S01]  /*84d0*/  SHFL.UP PT, R25, R5, 0x4, RZ ;  /* 0x0480000005197989 */ /* 0x000ee200000e00ff */
[----:B------:R-:W-:Y:S02]  /*84e0*/  @P5 FSEL R2, R27, R2, !P2 ;  /* 0x000000021b025208 */ /* 0x000fe40005000000 */
[----:B--2---:R-:W-:Y:S01]  /*84f0*/  SEL R7, R7, RZ, P5 ;  /* 0x000000ff07077207 */ /* 0x004fe20002800000 */
[----:B------:R-:W-:Y:S01]  /*8500*/  SHFL.UP PT, R26, R0, 0x4, RZ ;  /* 0x04800000001a7989 */ /* 0x000fe200000e00ff */
[----:B-1----:R-:W-:Y:S02]  /*8510*/  SEL R21, R21, RZ, P5 ;  /* 0x000000ff15157207 */ /* 0x002fe40002800000 */
[----:B------:R-:W-:Y:S01]  /*8520*/  IADD3 R30, P4, PT, R7, R30, RZ ;  /* 0x0000001e071e7210 */ /* 0x000fe20007f9e0ff */
[----:B------:R-:W1:Y:S01]  /*8530*/  SHFL.UP PT, R27, R2, 0x4, RZ ;  /* 0x04800000021b7989 */ /* 0x000e6200000e00ff */
[----:B------:R-:W-:Y:S02]  /*8540*/  IMAD.MOV.U32 R28, RZ, RZ, R4 ;  /* 0x000000ffff1c7224 */ /* 0x000fe400078e0004 */
[----:B------:R-:W-:Y:S01]  /*8550*/  IMAD.MOV.U32 R29, RZ, RZ, R6 ;  /* 0x000000ffff1d7224 */ /* 0x000fe200078e0006 */
[----:B------:R-:W2:Y:S01]  /*8560*/  SHFL.UP PT, R7, R30, 0x4, RZ ;  /* 0x048000001e077989 */ /* 0x000ea200000e00ff */
[----:B------:R-:W-:Y:S01]  /*8570*/  IMAD.X R32, R21, 0x1, R32, P4 ;  /* 0x0000000115207824 */ /* 0x000fe200020e0620 */
[----:B------:R-:W-:-:S03]  /*8580*/  ISETP.GE.AND P5, PT, R20, 0x4, PT ;  /* 0x000000041400780c */ /* 0x000fc60003fa6270 */
[----:B0-----:R-:W-:Y:S01]  /*8590*/  DADD R22, R22, R28 ;  /* 0x0000000016167229 */ /* 0x001fe2000000001c */
[----:B------:R-:W0:Y:S01]  /*85a0*/  SHFL.UP PT, R21, R32, 0x4, RZ ;  /* 0x0480000020157989 */ /* 0x000e2200000e00ff */
[----:B------:R-:W-:Y:S01]  /*85b0*/  IMAD.MOV.U32 R28, RZ, RZ, R3 ;  /* 0x000000ffff1c7224 */ /* 0x000fe200078e0003 */
[----:B------:R-:W-:Y:S01]  /*85c0*/  ISETP.NE.U32.AND P2, PT, R30, RZ, PT ;  /* 0x000000ff1e00720c */ /* 0x000fe20003f45070 */
[----:B------:R-:W-:-:S03]  /*85d0*/  IMAD.MOV.U32 R29, RZ, RZ, R5 ;  /* 0x000000ffff1d7224 */ /* 0x000fc600078e0005 */
[----:B------:R-:W-:-:S03]  /*85e0*/  ISETP.NE.AND.EX P2, PT, R32, RZ, PT, P2 ;  /* 0x000000ff2000720c */ /* 0x000fc60003f45320 */
[----:B---3--:R-:W-:Y:S01]  /*85f0*/  DADD R24, R24, R28 ;  /* 0x0000000018187229 */ /* 0x008fe2000000001c */
[----:B------:R-:W-:Y:S02]  /*8600*/  IMAD.MOV.U32 R28, RZ, RZ, R0 ;  /* 0x000000ffff1c7224 */ /* 0x000fe400078e0000 */
[----:B------:R-:W-:Y:S01]  /*8610*/  IMAD.MOV.U32 R29, RZ, RZ, R2 ;  /* 0x000000ffff1d7224 */ /* 0x000fe200078e0002 */
[----:B------:R-:W-:Y:S02]  /*8620*/  @P5 FSEL R4, R22, R4, !P2 ;  /* 0x0000000416045208 */ /* 0x000fe40005000000 */
[----:B------:R-:W-:-:S03]  /*8630*/  @P5 FSEL R6, R23, R6, !P2 ;  /* 0x0000000617065208 */ /* 0x000fc60005000000 */
[----:B-1----:R-:W-:Y:S01]  /*8640*/  DADD R26, R26, R28 ;  /* 0x000000001a1a7229 */ /* 0x002fe2000000001c */
[----:B------:R-:W-:Y:S01]  /*8650*/  SHFL.UP PT, R22, R4, 0x8, RZ ;  /* 0x0500000004167989 */ /* 0x000fe200000e00ff */
[----:B------:R-:W-:-:S03]  /*8660*/  @P5 FSEL R3, R24, R3, !P2 ;  /* 0x0000000318035208 */ /* 0x000fc60005000000 */
[----:B------:R-:W1:Y:S01]  /*8670*/  SHFL.UP PT, R23, R6, 0x8, RZ ;  /* 0x0500000006177989 */ /* 0x000e6200000e00ff */
[----:B------:R-:W-:Y:S02]  /*8680*/  @P5 FSEL R5, R25, R5, !P2 ;  /* 0x0000000519055208 */ /* 0x000fe40005000000 */
[----:B--2---:R-:W-:Y:S01]  /*8690*/  SEL R7, R7, RZ, P5 ;  /* 0x000000ff07077207 */ /* 0x004fe20002800000 */
[----:B------:R-:W-:Y:S01]  /*86a0*/  SHFL.UP PT, R24, R3, 0x8, RZ ;  /* 0x0500000003187989 */ /* 0x000fe200000e00ff */
[----:B0-----:R-:W-:-:S03]  /*86b0*/  SEL R21, R21, RZ, P5 ;  /* 0x000000ff15157207 */ /* 0x001fc60002800000 */
[----:B------:R-:W0:Y:S01]  /*86c0*/  SHFL.UP PT, R25, R5, 0x8, RZ ;  /* 0x0500000005197989 */ /* 0x000e2200000e00ff */
[----:B------:R-:W-:Y:S02]  /*86d0*/  IADD3 R30, P4, PT, R7, R30, RZ ;  /* 0x0000001e071e7210 */ /* 0x000fe40007f9e0ff */
[----:B------:R-:W-:Y:S02]  /*86e0*/  @P5 FSEL R0, R26, R0, !P2 ;  /* 0x000000001a005208 */ /* 0x000fe40005000000 */
[----:B------:R-:W-:Y:S01]  /*86f0*/  @P5 FSEL R2, R27, R2, !P2 ;  /* 0x000000021b025208 */ /* 0x000fe20005000000 */
[----:B------:R-:W-:Y:S01]  /*8700*/  IMAD.X R32, R21, 0x1, R32, P4 ;  /* 0x0000000115207824 */ /* 0x000fe200020e0620 */
[----:B------:R-:W2:Y:S04]  /*8710*/  SHFL.UP PT, R7, R30, 0x8, RZ ;  /* 0x050000001e077989 */ /* 0x000ea800000e00ff */
[----:B------:R-:W-:Y:S04]  /*8720*/  SHFL.UP PT, R26, R0, 0x8, RZ ;  /* 0x05000000001a7989 */ /* 0x000fe800000e00ff */
[----:B------:R-:W3:Y:S01]  /*8730*/  SHFL.UP PT, R27, R2, 0x8, RZ ;  /* 0x05000000021b7989 */ /* 0x000ee200000e00ff */
[----:B------:R-:W-:-:S02]  /*8740*/  IMAD.MOV.U32 R28, RZ, RZ, R4 ;  /* 0x000000ffff1c7224 */ /* 0x000fc400078e0004 */
[----:B------:R-:W-:Y:S01]  /*8750*/  IMAD.MOV.U32 R29, RZ, RZ, R6 ;  /* 0x000000ffff1d7224 */ /* 0x000fe200078e0006 */
[----:B------:R-:W4:Y:S01]  /*8760*/  SHFL.UP PT, R21, R32, 0x8, RZ ;  /* 0x0500000020157989 */ /* 0x000f2200000e00ff */
[----:B------:R-:W-:Y:S02]  /*8770*/  ISETP.GE.AND P5, PT, R20, 0x8, PT ;  /* 0x000000081400780c */ /* 0x000fe40003fa6270 */
[----:B------:R-:W-:Y:S02]  /*8780*/  ISETP.NE.U32.AND P2, PT, R30, RZ, PT ;  /* 0x000000ff1e00720c */ /* 0x000fe40003f45070 */
[----:B-1----:R-:W-:Y:S01]  /*8790*/  DADD R22, R22, R28 ;  /* 0x0000000016167229 */ /* 0x002fe2000000001c */
[----:B------:R-:W-:Y:S02]  /*87a0*/  IMAD.MOV.U32 R28, RZ, RZ, R3 ;  /* 0x000000ffff1c7224 */ /* 0x000fe400078e0003 */
[----:B------:R-:W-:Y:S01]  /*87b0*/  IMAD.MOV.U32 R29, RZ, RZ, R5 ;  /* 0x000000ffff1d7224 */ /* 0x000fe200078e0005 */
[----:B------:R-:W-:-:S05]  /*87c0*/  ISETP.NE.AND.EX P2, PT, R32, RZ, PT, P2 ;  /* 0x000000ff2000720c */ /* 0x000fca0003f45320 */
[----:B0-----:R-:W-:Y:S01]  /*87d0*/  DADD R24, R24, R28 ;  /* 0x0000000018187229 */ /* 0x001fe2000000001c */
[----:B------:R-:W-:Y:S02]  /*87e0*/  IMAD.MOV.U32 R28, RZ, RZ, R0 ;  /* 0x000000ffff1c7224 */ /* 0x000fe400078e0000 */
[----:B------:R-:W-:Y:S01]  /*87f0*/  IMAD.MOV.U32 R29, RZ, RZ, R2 ;  /* 0x000000ffff1d7224 */ /* 0x000fe200078e0002 */
[----:B------:R-:W-:Y:S02]  /*8800*/  @P5 FSEL R4, R22, R4, !P2 ;  /* 0x0000000416045208 */ /* 0x000fe40005000000 */
[----:B------:R-:W-:Y:S02]  /*8810*/  @P5 FSEL R6, R23, R6, !P2 ;  /* 0x0000000617065208 */ /* 0x000fe40005000000 */
[----:B--2---:R-:W-:Y:S01]  /*8820*/  SEL R7, R7, RZ, P5 ;  /* 0x000000ff07077207 */ /* 0x004fe20002800000 */
[----:B---3--:R-:W-:Y:S01]  /*8830*/  DADD R26, R26, R28 ;  /* 0x000000001a1a7229 */ /* 0x008fe2000000001c */
[----:B------:R-:W-:Y:S01]  /*8840*/  SHFL.UP PT, R22, R4, 0x10, RZ ;  /* 0x0600000004167989 */ /* 0x000fe200000e00ff */
[----:B------:R-:W-:-:S03]  /*8850*/  @P5 FSEL R3, R24, R3, !P2 ;  /* 0x0000000318035208 */ /* 0x000fc60005000000 */
[----:B------:R-:W0:Y:S01]  /*8860*/  SHFL.UP PT, R23, R6, 0x10, RZ ;  /* 0x0600000006177989 */ /* 0x000e2200000e00ff */
[----:B------:R-:W-:Y:S02]  /*8870*/  @P5 FSEL R5, R25, R5, !P2 ;  /* 0x0000000519055208 */ /* 0x000fe40005000000 */
[----:B------:R-:W-:Y:S02]  /*8880*/  IADD3 R30, P4, PT, R7, R30, RZ ;  /* 0x0000001e071e7210 */ /* 0x000fe40007f9e0ff */
[----:B----4-:R-:W-:Y:S01]  /*8890*/  SEL R21, R21, RZ, P5 ;  /* 0x000000ff15157207 */ /* 0x010fe20002800000 */
[----:B------:R-:W-:Y:S01]  /*88a0*/  SHFL.UP PT, R24, R3, 0x10, RZ ;  /* 0x0600000003187989 */ /* 0x000fe200000e00ff */
[----:B------:R-:W-:-:S03]  /*88b0*/  @P5 FSEL R0, R26, R0, !P2 ;  /* 0x000000001a005208 */ /* 0x000fc60005000000 */
[----:B------:R-:W-:Y:S01]  /*88c0*/  SHFL.UP PT, R25, R5, 0x10, RZ ;  /* 0x0600000005197989 */ /* 0x000fe200000e00ff */
[----:B------:R-:W-:Y:S01]  /*88d0*/  IMAD.X R29, R21, 0x1, R32, P4 ;  /* 0x00000001151d7824 */ /* 0x000fe200020e0620 */
[----:B------:R-:W-:Y:S02]  /*88e0*/  @P5 FSEL R2, R27, R2, !P2 ;  /* 0x000000021b025208 */ /* 0x000fe40005000000 */
[----:B------:R-:W1:Y:S01]  /*88f0*/  SHFL.UP PT, R7, R30, 0x10, RZ ;  /* 0x060000001e077989 */ /* 0x000e6200000e00ff */
[----:B------:R-:W-:-:S03]  /*8900*/  ISETP.GE.AND P4, PT, R20, 0x10, PT ;  /* 0x000000101400780c */ /* 0x000fc60003f86270 */
[----:B------:R-:W-:Y:S01]  /*8910*/  SHFL.UP PT, R26, R0, 0x10, RZ ;  /* 0x06000000001a7989 */ /* 0x000fe200000e00ff */
[----:B------:R-:W-:-:S03]  /*8920*/  ISETP.NE.AND P5, PT, R20, 0x1f, PT ;  /* 0x0000001f1400780c */ /* 0x000fc60003fa5270 */
[----:B------:R-:W-:Y:S04]  /*8930*/  SHFL.UP PT, R27, R2, 0x10, RZ ;  /* 0x06000000021b7989 */ /* 0x000fe800000e00ff */
[----:B------:R-:W2:Y:S01]  /*8940*/  SHFL.UP PT, R28, R29, 0x10, RZ ;  /* 0x060000001d1c7989 */ /* 0x000ea200000e00ff */
[----:B------:R-:W-:Y:S02]  /*8950*/  IMAD.MOV.U32 R20, RZ, RZ, R4 ;  /* 0x000000ffff147224 */ /* 0x000fe400078e0004 */
[----:B------:R-:W-:-:S06]  /*8960*/  IMAD.MOV.U32 R21, RZ, RZ, R6 ;  /* 0x000000ffff157224 */ /* 0x000fcc00078e0006 */
[----:B0-----:R-:W-:Y:S01]  /*8970*/  DADD R22, R22, R20 ;  /* 0x0000000016167229 */ /* 0x001fe20000000014 */
[----:B------:R-:W-:Y:S02]  /*8980*/  IMAD.MOV.U32 R20, RZ, RZ, R3 ;  /* 0x000000ffff147224 */ /* 0x000fe400078e0003 */
[----:B------:R-:W-:Y:S01]  /*8990*/  IMAD.MOV.U32 R21, RZ, RZ, R5 ;  /* 0x000000ffff157224 */ /* 0x000fe200078e0005 */
[----:B-1----:R-:W-:Y:S02]  /*89a0*/  SEL R7, R7, RZ, P4 ;  /* 0x000000ff07077207 */ /* 0x002fe40002000000 */
[----:B------:R-:W-:-:S03]  /*89b0*/  ISETP.NE.U32.AND P2, PT, R30, RZ, PT ;  /* 0x000000ff1e00720c */ /* 0x000fc60003f45070 */
[----:B------:R-:W-:Y:S01]  /*89c0*/  DADD R24, R24, R20 ;  /* 0x0000000018187229 */ /* 0x000fe20000000014 */
[----:B------:R-:W-:Y:S02]  /*89d0*/  IMAD.MOV.U32 R20, RZ, RZ, R0 ;  /* 0x000000ffff147224 */ /* 0x000fe400078e0000 */
[----:B------:R-:W-:Y:S01]  /*89e0*/  IMAD.MOV.U32 R21, RZ, RZ, R2 ;  /* 0x000000ffff157224 */ /* 0x000fe200078e0002 */
[----:B------:R-:W-:Y:S02]  /*89f0*/  IADD3 R73, P6, PT, R7, R30, RZ ;  /* 0x0000001e07497210 */ /* 0x000fe40007fde0ff */
[----:B--2---:R-:W-:Y:S02]  /*8a00*/  SEL R28, R28, RZ, P4 ;  /* 0x000000ff1c1c7207 */ /* 0x004fe40002000000 */
[----:B------:R-:W-:Y:S01]  /*8a10*/  ISETP.NE.AND.EX P2, PT, R29, RZ, PT, P2 ;  /* 0x000000ff1d00720c */ /* 0x000fe20003f45320 */
[----:B------:R-:W-:Y:S02]  /*8a20*/  DADD R26, R26, R20 ;  /* 0x000000001a1a7229 */ /* 0x000fe40000000014 */
[----:B------:R-:W-:Y:S01]  /*8a30*/  IMAD.X R72, R28, 0x1, R29, P6 ;  /* 0x000000011c487824 */ /* 0x000fe200030e061d */
[----:B------:R-:W-:-:S02]  /*8a40*/  FSEL R63, R22, R4, !P2 ;  /* 0x00000004163f7208 */ /* 0x000fc40005000000 */
[----:B------:R-:W-:Y:S01]  /*8a50*/  FSEL R62, R23, R6, !P2 ;  /* 0x00000006173e7208 */ /* 0x000fe20005000000 */
[----:B------:R-:W-:Y:S01]  /*8a60*/  @!P5 IMAD.MOV.U32 R20, RZ, RZ, R73 ;  /* 0x000000ffff14d224 */ /* 0x000fe200078e0049 */
[----:B------:R-:W-:Y:S01]  /*8a70*/  @!P5 LEA R49, R77, UR4, 0x5 ;  /* 0x000000044d31dc11 */ /* 0x000fe2000f8e28ff */
[----:B------:R-:W-:Y:S01]  /*8a80*/  @!P5 IMAD.MOV.U32 R21, RZ, RZ, R72 ;  /* 0x000000ffff15d224 */ /* 0x000fe200078e0048 */
[----:B------:R-:W-:Y:S01]  /*8a90*/  FSEL R7, R24, R3, !P2 ;  /* 0x0000000318077208 */ /* 0x000fe20005000000 */
[----:B------:R-:W-:Y:S01]  /*8aa0*/  @!P5 IMAD.MOV.U32 R22, RZ, RZ, R63 ;  /* 0x000000ffff16d224 */ /* 0x000fe200078e003f */
[----:B------:R-:W-:Y:S01]  /*8ab0*/  FSEL R69, R25, R5, !P2 ;  /* 0x0000000519457208 */ /* 0x000fe20005000000 */
[----:B------:R-:W-:Y:S01]  /*8ac0*/  @!P5 IMAD.MOV.U32 R23, RZ, RZ, R62 ;  /* 0x000000ffff17d224 */ /* 0x000fe200078e003e */
[----:B------:R-:W-:Y:S02]  /*8ad0*/  FSEL R71, R26, R0, !P2 ;  /* 0x000000001a477208 */ /* 0x000fe40005000000 */
[----:B------:R-:W-:-:S02]  /*8ae0*/  FSEL R70, R27, R2, !P2 ;  /* 0x000000021b467208 */ /* 0x000fc40005000000 */
[----:B------:R0:W-:Y:S02]  /*8af0*/  @!P5 STS.128 [R49], R20 ;  /* 0x000000143100d388 */ /* 0x0001e40000000c00 */
[----:B0-----:R-:W-:Y:S02]  /*8b00*/  @!P5 IMAD.MOV.U32 R20, RZ, RZ, R7 ;  /* 0x000000ffff14d224 */ /* 0x001fe400078e0007 */
[----:B------:R-:W-:Y:S02]  /*8b10*/  @!P5 IMAD.MOV.U32 R21, RZ, RZ, R69 ;  /* 0x000000ffff15d224 */ /* 0x000fe400078e0045 */
[----:B------:R-:W-:Y:S02]  /*8b20*/  @!P5 IMAD.MOV.U32 R22, RZ, RZ, R71 ;  /* 0x000000ffff16d224 */ /* 0x000fe400078e0047 */
[----:B------:R-:W-:-:S05]  /*8b30*/  @!P5 IMAD.MOV.U32 R23, RZ, RZ, R70 ;  /* 0x000000ffff17d224 */ /* 0x000fca00078e0046 */
[----:B------:R-:W-:Y:S01]  /*8b40*/  @!P5 STS.128 [R49+0x10], R20 ;  /* 0x000010143100d388 */ /* 0x000fe20000000c00 */
[----:B------:R-:W-:Y:S06]  /*8b50*/  BAR.SYNC.DEFER_BLOCKING 0x0 ;  /* 0x0000000000007b1d */ /* 0x000fec0000010000 */
[----:B------:R-:W-:Y:S04]  /*8b60*/  LDS.128 R20, [UR4] ;  /* 0x00000004ff147984 */ /* 0x000fe80008000c00 */
[----:B------:R-:W0:Y:S04]  /*8b70*/  LDS.128 R24, [UR4+0x20] ;  /* 0x00002004ff187984 */ /* 0x000e280008000c00 */
[----:B------:R-:W-:Y:S04]  /*8b80*/  LDS.128 R28, [UR4+0x10] ;  /* 0x00001004ff1c7984 */ /* 0x000fe80008000c00 */
[----:B------:R-:W1:Y:S01]  /*8b90*/  LDS.128 R32, [UR4+0x30] ;  /* 0x00003004ff207984 */ /* 0x000e620008000c00 */
[----:B------:R-:W-:-:S02]  /*8ba0*/  UMOV UR4, 0x400 ;  /* 0x0000040000047882 */ /* 0x000fc40000000000 */
[----:B------:R-:W-:-:S09]  /*8bb0*/  ULEA UR4, UR6, UR4, 0x18 ;  /* 0x0000000406047291 */ /* 0x000fd2000f8ec0ff */
[----:B------:R-:W2:Y:S04]  /*8bc0*/  LDS.128 R36, [UR4+0x40] ;  /* 0x00004004ff247984 */ /* 0x000ea80008000c00 */
[----:B------:R-:W3:Y:S04]  /*8bd0*/  LDS.128 R40, [UR4+0x50] ;  /* 0x00005004ff287984 */ /* 0x000ee80008000c00 */
[----:B------:R-:W4:Y:S01]  /*8be0*/  LDS.128 R44, [UR4+0x60] ;  /* 0x00006004ff2c7984 */ /* 0x000f220008000c00 */
[----:B0-----:R-:W-:Y:S01]  /*8bf0*/  DADD R50, R22, R26 ;  /* 0x0000000016327229 */ /* 0x001fe2000000001a */
[----:B------:R-:W-:Y:S01]  /*8c00*/  ISETP.NE.U32.AND P2, PT, R24, RZ, PT ;  /* 0x000000ff1800720c */ /* 0x000fe20003f45070 */
[----:B-1----:R-:W-:-:S03]  /*8c10*/  DADD R48, R28, R32 ;  /* 0x000000001c307229 */ /* 0x002fc60000000020 */
[----:B------:R-:W-:Y:S01]  /*8c20*/  ISETP.NE.AND.EX P2, PT, R25, RZ, PT, P2 ;  /* 0x000000ff1900720c */ /* 0x000fe20003f45320 */
[----:B------:R-:W-:-:S04]  /*8c30*/  DADD R54, R30, R34 ;  /* 0x000000001e367229 */ /* 0x000fc80000000022 */
[----:B------:R-:W-:Y:S02]  /*8c40*/  FSEL R26, R50, R26, !P2 ;  /* 0x0000001a321a7208 */ /* 0x000fe40005000000 */
[----:B------:R-:W-:Y:S02]  /*8c50*/  FSEL R27, R51, R27, !P2 ;  /* 0x0000001b331b7208 */ /* 0x000fe40005000000 */
[----:B------:R-:W-:Y:S02]  /*8c60*/  FSEL R52, R48, R32, !P2 ;  /* 0x0000002030347208 */ /* 0x000fe40005000000 */
[----:B------:R-:W-:Y:S02]  /*8c70*/  FSEL R53, R49, R33, !P2 ;  /* 0x0000002131357208 */ /* 0x000fe40005000000 */
[----:B------:R-:W0:Y:S01]  /*8c80*/  LDS.128 R48, [UR4+0x70] ;  /* 0x00007004ff307984 */ /* 0x000e220008000c00 */
[----:B------:R-:W-:Y:S02]  /*8c90*/  FSEL R54, R54, R34, !P2 ;  /* 0x0000002236367208 */ /* 0x000fe40005000000 */
[----:B------:R-:W-:Y:S01]  /*8ca0*/  FSEL R55, R55, R35, !P2 ;  /* 0x0000002337377208 */ /* 0x000fe20005000000 */
[----:B--2---:R-:W-:Y:S01]  /*8cb0*/  DADD R56, R38, R26 ;  /* 0x0000000026387229 */ /* 0x004fe2000000001a */
[----:B------:R-:W-:Y:S01]  /*8cc0*/  ISETP.NE.U32.AND P2, PT, R36, RZ, PT ;  /* 0x000000ff2400720c */ /* 0x000fe20003f45070 */
[----:B---3--:R-:W-:-:S03]  /*8cd0*/  DADD R34, R40, R52 ;  /* 0x0000000028227229 */ /* 0x008fc60000000034 */
[----:B------:R-:W-:Y:S01]  /*8ce0*/  DADD R32, R42, R54 ;  /* 0x000000002a207229 */ /* 0x000fe20000000036 */
[----:B------:R-:W-:-:S04]  /*8cf0*/  ISETP.NE.AND.EX P2, PT, R37, RZ, PT, P2 ;  /* 0x000000ff2500720c */ /* 0x000fc80003f45320 */
[----:B------:R-:W-:Y:S02]  /*8d00*/  FSEL R38, R56, R38, !P2 ;  /* 0x0000002638267208 */ /* 0x000fe40005000000 */
[----:B------:R-:W-:Y:S02]  /*8d10*/  FSEL R39, R57, R39, !P2 ;  /* 0x0000002739277208 */ /* 0x000fe40005000000 */
[----:B------:R-:W-:Y:S02]  /*8d20*/  FSEL R56, R34, R40, !P2 ;  /* 0x0000002822387208 */ /* 0x000fe40005000000 */
[----:B------:R-:W-:Y:S02]  /*8d30*/  FSEL R57, R35, R41, !P2 ;  /* 0x0000002923397208 */ /* 0x000fe40005000000 */
[----:B------:R-:W-:Y:S02]  /*8d40*/  FSEL R58, R32, R42, !P2 ;  /* 0x0000002a203a7208 */ /* 0x000fe40005000000 */
[----:B------:R-:W-:-:S02]  /*8d50*/  FSEL R59, R33, R43, !P2 ;  /* 0x0000002b213b7208 */ /* 0x000fc40005000000 */
[----:B------:R-:W1:Y:S01]  /*8d60*/  LDS.128 R32, [UR4+0x80] ;  /* 0x00008004ff207984 */ /* 0x000e620008000c00 */
[----:B----4-:R-:W-:Y:S01]  /*8d70*/  DADD R40, R46, R38 ;  /* 0x000000002e287229 */ /* 0x010fe20000000026 */
[----:B------:R-:W-:-:S04]  /*8d80*/  ISETP.NE.U32.AND P2, PT, R44, RZ, PT ;  /* 0x000000ff2c00720c */ /* 0x000fc80003f45070 */
[----:B------:R-:W-:-:S05]  /*8d90*/  ISETP.NE.AND.EX P2, PT, R45, RZ, PT, P2 ;  /* 0x000000ff2d00720c */ /* 0x000fca0003f45320 */
[----:B------:R-:W-:Y:S02]  /*8da0*/  FSEL R46, R40, R46, !P2 ;  /* 0x0000002e282e7208 */ /* 0x000fe40005000000 */
[----:B------:R-:W-:Y:S01]  /*8db0*/  FSEL R47, R41, R47, !P2 ;  /* 0x0000002f292f7208 */ /* 0x000fe20005000000 */
[----:B0-----:R-:W-:-:S10]  /*8dc0*/  DADD R40, R48, R56 ;  /* 0x0000000030287229 */ /* 0x001fd40000000038 */
[----:B------:R-:W-:Y:S02]  /*8dd0*/  FSEL R48, R40, R48, !P2 ;  /* 0x0000003028307208 */ /* 0x000fe40005000000 */
[----:B------:R-:W-:Y:S01]  /*8de0*/  FSEL R49, R41, R49, !P2 ;  /* 0x0000003129317208 */ /* 0x000fe20005000000 */
[----:B------:R-:W-:-:S10]  /*8df0*/  DADD R40, R50, R58 ;  /* 0x0000000032287229 */ /* 0x000fd4000000003a */
[----:B------:R-:W-:Y:S02]  /*8e00*/  FSEL R50, R40, R50, !P2 ;  /* 0x0000003228327208 */ /* 0x000fe40005000000 */
[----:B------:R-:W-:Y:S01]  /*8e10*/  FSEL R51, R41, R51, !P2 ;  /* 0x0000003329337208 */ /* 0x000fe20005000000 */
[----:B-1----:R-:W-:Y:S01]  /*8e20*/  DADD R40, R34, R46 ;  /* 0x0000000022287229 */ /* 0x002fe2000000002e */
[----:B------:R-:W-:-:S04]  /*8e30*/  ISETP.NE.U32.AND P2, PT, R32, RZ, PT ;  /* 0x000000ff2000720c */ /* 0x000fc80003f45070 */
[----:B------:R-:W-:-:S05]  /*8e40*/  ISETP.NE.AND.EX P2, PT, R33, RZ, PT, P2 ;  /* 0x000000ff2100720c */ /* 0x000fca0003f45320 */
[----:B------:R-:W-:Y:S02]  /*8e50*/  FSEL R34, R40, R34, !P2 ;  /* 0x0000002228227208 */ /* 0x000fe40005000000 */
[----:B------:R-:W-:Y:S02]  /*8e60*/  FSEL R35, R41, R35, !P2 ;  /* 0x0000002329237208 */ /* 0x000fe40005000000 */
[----:B------:R-:W0:Y:S01]  /*8e70*/  LDS.128 R40, [UR4+0x90] ;  /* 0x00009004ff287984 */ /* 0x000e220008000c00 */
[----:B------:R-:W-:Y:S02]  /*8e80*/  FSEL R74, R6, R62, !P4 ;  /* 0x0000003e064a7208 */ /* 0x000fe40006000000 */
[----:B------:R-:W-:Y:S02]  /*8e90*/  FSEL R76, R3, R7, !P4 ;  /* 0x00000007034c7208 */ /* 0x000fe40006000000 */
[----:B------:R-:W-:Y:S02]  /*8ea0*/  FSEL R75, R4, R63, !P4 ;  /* 0x0000003f044b7208 */ /* 0x000fe40006000000 */
[----:B------:R-:W-:-:S02]  /*8eb0*/  FSEL R69, R5, R69, !P4 ;  /* 0x0000004505457208 */ /* 0x000fc40006000000 */
[----:B------:R-:W-:Y:S02]  /*8ec0*/  FSEL R0, R0, R71, !P4 ;  /* 0x0000004700007208 */ /* 0x000fe40006000000 */
[----:B------:R-:W-:Y:S01]  /*8ed0*/  FSEL R2, R2, R70, !P4 ;  /* 0x0000004602027208 */ /* 0x000fe20006000000 */
[----:B0-----:R-:W-:Y:S02]  /*8ee0*/  DADD R6, R42, R50 ;  /* 0x000000002a067229 */ /* 0x001fe40000000032 */
[----:B------:R-:W-:-:S08]  /*8ef0*/  DADD R62, R40, R48 ;  /* 0x00000000283e7229 */ /* 0x000fd00000000030 */
[----:B------:R-:W-:Y:S02]  /*8f00*/  FSEL R64, R6, R42, !P2 ;  /* 0x0000002a06407208 */ /* 0x000fe40005000000 */
[----:B------:R-:W-:Y:S02]  /*8f10*/  FSEL R65, R7, R43, !P2 ;  /* 0x0000002b07417208 */ /* 0x000fe40005000000 */
[----:B------:R-:W0:Y:S01]  /*8f20*/  LDS.128 R4, [UR4+0xa0] ;  /* 0x0000a004ff047984 */ /* 0x000e220008000c00 */
[----:B------:R-:W-:Y:S02]  /*8f30*/  FSEL R62, R62, R40, !P2 ;  /* 0x000000283e3e7208 */ /* 0x000fe40005000000 */
[----:B------:R-:W-:Y:S02]  /*8f40*/  FSEL R63, R63, R41, !P2 ;  /* 0x000000293f3f7208 */ /* 0x000fe40005000000 */
[----:B------:R-:W-:-:S04]  /*8f50*/  ISETP.NE.AND P2, PT, R77, 0x1, PT ;  /* 0x000000014d00780c */ /* 0x000fc80003f45270 */
[----:B------:R-:W-:Y:S02]  /*8f60*/  FSEL R41, R28, RZ, !P2 ;  /* 0x000000ff1c297208 */ /* 0x000fe40005000000 */
[----:B------:R-:W-:Y:S02]  /*8f70*/  FSEL R70, R29, RZ, !P2 ;  /* 0x000000ff1d467208 */ /* 0x000fe40005000000 */
[----:B------:R-:W-:Y:S02]  /*8f80*/  FSEL R42, R30, RZ, !P2 ;  /* 0x000000ff1e2a7208 */ /* 0x000fe40005000000 */
[----:B------:R-:W-:Y:S02]  /*8f90*/  FSEL R71, R31, RZ, !P2 ;  /* 0x000000ff1f477208 */ /* 0x000fe40005000000 */
[----:B------:R-:W1:Y:S01]  /*8fa0*/  LDS.128 R28, [UR4+0xb0] ;  /* 0x0000b004ff1c7984 */ /* 0x000e620008000c00 */
[----:B------:R-:W-:Y:S02]  /*8fb0*/  FSEL R22, R22, RZ, !P2 ;  /* 0x000000ff16167208 */ /* 0x000fe40005000000 */
[----:B------:R-:W-:-:S02]  /*8fc0*/  FSEL R43, R23, RZ, !P2 ;  /* 0x000000ff172b7208 */ /* 0x000fc40005000000 */
[----:B------:R-:W-:Y:S02]  /*8fd0*/  ISETP.NE.AND P6, PT, R77, 0x2, PT ;  /* 0x000000024d00780c */ /* 0x000fe40003fc5270 */
[----:B------:R-:W-:Y:S02]  /*8fe0*/  IADD3 R3, P2, PT, R20, R24, RZ ;  /* 0x0000001814037210 */ /* 0x000fe40007f5e0ff */
[----:B------:R-:W-:-:S03]  /*8ff0*/  FSEL R26, R26, R22, !P6 ;  /* 0x000000161a1a7208 */ /* 0x000fc60007000000 */
[----:B------:R-:W-:Y:S01]  /*9000*/  IMAD.X R40, R21, 0x1, R25, P2 ;  /* 0x0000000115287824 */ /* 0x000fe200010e0619 */
[----:B------:R-:W-:Y:S01]  /*9010*/  ISETP.NE.AND P4, PT, R77, 0x3, PT ;  /* 0x000000034d00780c */ /* 0x000fe20003f85270 */
[----:B0-----:R-:W-:Y:S01]  /*9020*/  DADD R22, R6, R34 ;  /* 0x0000000006167229 */ /* 0x001fe20000000022 */
[----:B------:R-:W-:-:S04]  /*9030*/  ISETP.NE.U32.AND P2, PT, R4, RZ, PT ;  /* 0x000000ff0400720c */ /* 0x000fc80003f45070 */
[----:B------:R-:W-:Y:S02]  /*9040*/  ISETP.NE.AND.EX P2, PT, R5, RZ, PT, P2 ;  /* 0x000000ff0500720c */ /* 0x000fe40003f45320 */
[----:B------:R-:W-:Y:S02]  /*9050*/  FSEL R43, R27, R43, !P6 ;  /* 0x0000002b1b2b7208 */ /* 0x000fe40007000000 */
[----:B------:R-:W-:Y:S02]  /*9060*/  FSEL R38, R38, R26, !P4 ;  /* 0x0000001a26267208 */ /* 0x000fe40006000000 */
[----:B------:R-:W-:Y:S02]  /*9070*/  FSEL R6, R22, R6, !P2 ;  /* 0x0000000616067208 */ /* 0x000fe40005000000 */
[----:B------:R-:W-:Y:S01]  /*9080*/  FSEL R7, R23, R7, !P2 ;  /* 0x0000000717077208 */ /* 0x000fe20005000000 */
[----:B-1----:R-:W-:Y:S02]  /*9090*/  DADD R22, R28, R62 ;  /* 0x000000001c167229 */ /* 0x002fe4000000003e */
[----:B------:R-:W-:-:S08]  /*90a0*/  DADD R26, R30, R64 ;  /* 0x000000001e1a7229 */ /* 0x000fd00000000040 */
[----:B------:R-:W-:Y:S02]  /*90b0*/  FSEL R22, R22, R28, !P2 ;  /* 0x0000001c16167208 */ /* 0x000fe40005000000 */
[----:B------:R-:W-:Y:S02]  /*90c0*/  FSEL R23, R23, R29, !P2 ;  /* 0x0000001d17177208 */ /* 0x000fe40005000000 */
[----:B------:R-:W-:Y:S02]  /*90d0*/  FSEL R26, R26, R30, !P2 ;  /* 0x0000001e1a1a7208 */ /* 0x000fe40005000000 */
[----:B------:R-:W-:Y:S02]  /*90e0*/  FSEL R27, R27, R31, !P2 ;  /* 0x0000001f1b1b7208 */ /* 0x000fe40005000000 */
[----:B------:R-:W0:Y:S01]  /*90f0*/  LDS.128 R28, [UR4+0xc0] ;  /* 0x0000c004ff1c7984 */ /* 0x000e220008000c00 */
[----:B------:R-:W-:Y:S02]  /*9100*/  FSEL R41, R52, R41, !P6 ;  /* 0x0000002934297208 */ /* 0x000fe40007000000 */
[----:B------:R-:W-:-:S02]  /*9110*/  FSEL R52, R53, R70, !P6 ;  /* 0x0000004635347208 */ /* 0x000fc40007000000 */
[----:B------:R-:W-:Y:S02]  /*9120*/  FSEL R42, R54, R42, !P6 ;  /* 0x0000002a362a7208 */ /* 0x000fe40007000000 */
[----:B------:R-:W-:Y:S02]  /*9130*/  FSEL R53, R56, R41, !P4 ;  /* 0x0000002938357208 */ /* 0x000fe40006000000 */
[----:B------:R-:W-:Y:S02]  /*9140*/  IADD3 R41, P2, PT, R36, R3, RZ ;  /* 0x0000000324297210 */ /* 0x000fe40007f5e0ff */
[----:B------:R-:W-:Y:S02]  /*9150*/  FSEL R54, R55, R71, !P6 ;  /* 0x0000004737367208 */ /* 0x000fe40007000000 */
[----:B------:R-:W-:Y:S02]  /*9160*/  FSEL R39, R39, R43, !P4 ;  /* 0x0000002b27277208 */ /* 0x000fe40006000000 */
[----:B------:R-:W-:-:S02]  /*9170*/  FSEL R55, R58, R42, !P4 ;  /* 0x0000002a3a377208 */ /* 0x000fc40006000000 */
[----:B------:R-:W-:Y:S01]  /*9180*/  SEL R58, R3, R20, !P6 ;  /* 0x00000014033a7207 */ /* 0x000fe20007000000 */
[----:B------:R-:W-:Y:S01]  /*9190*/  IMAD.X R3, R37, 0x1, R40, P2 ;  /* 0x0000000125037824 */ /* 0x000fe200010e0628 */
[----:B------:R-:W-:Y:S02]  /*91a0*/  SEL R56, R40, R21, !P6 ;  /* 0x0000001528387207 */ /* 0x000fe40007000000 */
[----:B------:R-:W-:Y:S02]  /*91b0*/  ISETP.NE.AND P5, PT, R77, 0x4, PT ;  /* 0x000000044d00780c */ /* 0x000fe40003fa5270 */
[----:B------:R-:W-:Y:S01]  /*91c0*/  FSEL R52, R57, R52, !P4 ;  /* 0x0000003439347208 */ /* 0x000fe20006000000 */
[----:B------:R-:W1:Y:S01]  /*91d0*/  S2R R77, SR_TID.X ;  /* 0x00000000004d7919 */ /* 0x000e620000002100 */
[----:B------:R-:W-:Y:S02]  /*91e0*/  FSEL R54, R59, R54, !P4 ;  /* 0x000000363b367208 */ /* 0x000fe40006000000 */
[----:B------:R-:W-:-:S02]  /*91f0*/  SEL R58, R41, R58, !P4 ;  /* 0x0000003a293a7207 */ /* 0x000fc40006000000 */
[----:B------:R-:W-:Y:S01]  /*9200*/  SEL R56, R3, R56, !P4 ;  /* 0x0000003803387207 */ /* 0x000fe20006000000 */
[----:B0-----:R-:W-:Y:S01]  /*9210*/  DADD R42, R30, R6 ;  /* 0x000000001e2a7229 */ /* 0x001fe20000000006 */
[----:B------:R-:W-:-:S04]  /*9220*/  ISETP.NE.U32.AND P2, PT, R28, RZ, PT ;  /* 0x000000ff1c00720c */ /* 0x000fc80003f45070 */
[----:B------:R-:W-:Y:S02]  /*9230*/  ISETP.NE.AND.EX P2, PT, R29, RZ, PT, P2 ;  /* 0x000000ff1d00720c */ /* 0x000fe40003f45320 */
[----:B------:R-:W-:-:S03]  /*9240*/  IADD3 RZ, P4, PT, R44, R41, RZ ;  /* 0x000000292cff7210 */ /* 0x000fc60007f9e0ff */
[----:B------:R-:W-:Y:S02]  /*9250*/  FSEL R30, R42, R30, !P2 ;  /* 0x0000001e2a1e7208 */ /* 0x000fe40005000000 */
[----:B------:R-:W-:Y:S02]  /*9260*/  FSEL R31, R43, R31, !P2 ;  /* 0x0000001f2b1f7208 */ /* 0x000fe40005000000 */
[----:B------:R-:W0:Y:S01]  /*9270*/  LDS.128 R40, [UR4+0xd0] ;  /* 0x0000d004ff287984 */ /* 0x000e220008000c00 */
[----:B------:R-:W-:Y:S01]  /*9280*/  FSEL R47, R47, R39, !P5 ;  /* 0x000000272f2f7208 */ /* 0x000fe20006800000 */
[----:B------:R-:W-:-:S04]  /*9290*/  IMAD.IADD R39, R20, 0x1, R24 ;  /* 0x0000000114277824 */ /* 0x000fc800078e0218 */
[----:B------:R-:W-:Y:S01]  /*92a0*/  IMAD.IADD R39, R36, 0x1, R39 ;  /* 0x0000000124277824 */ /* 0x000fe200078e0227 */
[----:B------:R-:W-:-:S03]  /*92b0*/  FSEL R53, R48, R53, !P5 ;  /* 0x0000003530357208 */ /* 0x000fc60006800000 */
[----:B------:R-:W-:Y:S01]  /*92c0*/  IMAD.IADD R39, R44, 0x1, R39 ;  /* 0x000000012c277824 */ /* 0x000fe200078e0227 */
[----:B------:R-:W-:Y:S01]  /*92d0*/  FSEL R57, R49, R52, !P5 ;  /* 0x0000003431397208 */ /* 0x000fe20006800000 */
[----:B------:R-:W-:Y:S01]  /*92e0*/  IMAD.X R49, R45, 0x1, R3, P4 ;  /* 0x000000012d317824 */ /* 0x000fe200020e0603 */
[----:B-1----:R-:W-:Y:S02]  /*92f0*/  SHF.R.U32.HI R48, RZ, 0x5, R77 ;  /* 0x00000005ff307819 */ /* 0x002fe4000001164d */
[----:B------:R-:W-:Y:S02]  /*9300*/  FSEL R46, R46, R38, !P5 ;  /* 0x000000262e2e7208 */ /* 0x000fe40006800000 */
[----:B------:R-:W-:Y:S02]  /*9310*/  IADD3 R38, P4, PT, R32, R39, RZ ;  /* 0x0000002720267210 */ /* 0x000fe40007f9e0ff */
[----:B------:R-:W-:Y:S02]  /*9320*/  ISETP.NE.AND P6, PT, R48, 0x5, PT ;  /* 0x000000053000780c */ /* 0x000fe40003fc5270 */
[----:B------:R-:W-:Y:S01]  /*9330*/  SEL R3, R39, R58, !P5 ;  /* 0x0000003a27037207 */ /* 0x000fe20006800000 */
[----:B------:R-:W-:Y:S01]  /*9340*/  IMAD.X R52, R33, 0x1, R49, P4 ;  /* 0x0000000121347824 */ /* 0x000fe200020e0631 */
[----:B------:R-:W-:-:S02]  /*9350*/  FSEL R50, R50, R55, !P5 ;  /* 0x0000003732327208 */ /* 0x000fc40006800000 */
[----:B------:R-:W-:Y:S02]  /*9360*/  FSEL R51, R51, R54, !P5 ;  /* 0x0000003633337208 */ /* 0x000fe40006800000 */
[----:B------:R-:W-:Y:S02]  /*9370*/  SEL R39, R49, R56, !P5 ;  /* 0x0000003831277207 */ /* 0x000fe40006800000 */
[C---:B------:R-:W-:Y:S02]  /*9380*/  ISETP.NE.AND P5, PT, R48.reuse, 0x6, PT ;  /* 0x000000063000780c */ /* 0x040fe40003fa5270 */
[----:B------:R-:W-:Y:S02]  /*9390*/  ISETP.NE.AND P4, PT, R48, 0x7, PT ;  /* 0x000000073000780c */ /* 0x000fe40003f85270 */
[----:B------:R-:W-:Y:S02]  /*93a0*/  FSEL R55, R34, R46, !P6 ;  /* 0x0000002e22377208 */ /* 0x000fe40007000000 */
[----:B------:R-:W-:Y:S01]  /*93b0*/  FSEL R56, R35, R47, !P6 ;  /* 0x0000002f23387208 */ /* 0x000fe20007000000 */
[----:B0-----:R-:W-:-:S02]  /*93c0*/  DADD R48, R40, R22 ;  /* 0x0000000028307229 */ /* 0x001fc40000000016 */
[----:B------:R-:W-:Y:S01]  /*93d0*/  DADD R46, R42, R26 ;  /* 0x000000002a2e7229 */ /* 0x000fe2000000001a */
[----:B------:R-:W-:Y:S02]  /*93e0*/  FSEL R54, R64, R50, !P6 ;  /* 0x0000003240367208 */ /* 0x000fe40007000000 */
[----:B------:R-:W-:-:S05]  /*93f0*/  FSEL R64, R65, R51, !P6 ;  /* 0x0000003341407208 */ /* 0x000fca0007000000 */
[----:B------:R-:W-:Y:S02]  /*9400*/  FSEL R34, R48, R40, !P2 ;  /* 0x0000002830227208 */ /* 0x000fe40005000000 */
[----:B------:R-:W-:Y:S02]  /*9410*/  FSEL R35, R49, R41, !P2 ;  /* 0x0000002931237208 */ /* 0x000fe40005000000 */
[----:B------:R-:W-:Y:S01]  /*9420*/  FSEL R46, R46, R42, !P2 ;  /* 0x0000002a2e2e7208 */ /* 0x000fe20005000000 */
[----:B------:R-:W0:Y:S01]  /*9430*/  LDS.128 R48, [UR4+0xe0] ;  /* 0x0000e004ff307984 */ /* 0x000e220008000c00 */
[----:B------:R-:W-:-:S03]  /*9440*/  FSEL R47, R47, R43, !P2 ;  /* 0x0000002b2f2f7208 */ /* 0x000fc60005000000 */
[----:B------:R-:W1:Y:S01]  /*9450*/  LDS.128 R40, [UR4+0xf0] ;  /* 0x0000f004ff287984 */ /* 0x000e620008000c00 */
[----:B------:R-:W-:Y:S02]  /*9460*/  FSEL R53, R62, R53, !P6 ;  /* 0x000000353e357208 */ /* 0x000fe40007000000 */
[----:B------:R-:W-:Y:S01]  /*9470*/  FSEL R62, R63, R57, !P6 ;  /* 0x000000393f3e7208 */ /* 0x000fe20007000000 */
[----:B------:R-:W-:Y:S01]  /*9480*/  IMAD R58, R77, 0x3, RZ ;  /* 0x000000034d3a7824 */ /* 0x000fe200078e02ff */
[----:B------:R-:W-:Y:S02]  /*9490*/  IADD3 R57, P2, PT, R4, R38, RZ ;  /* 0x0000002604397210 */ /* 0x000fe40007f5e0ff */
[----:B------:R-:W-:-:S03]  /*94a0*/  SEL R3, R38, R3, !P6 ;  /* 0x0000000326037207 */ /* 0x000fc60007000000 */
[----:B------:R-:W-:Y:S01]  /*94b0*/  IMAD.X R38, R5, 0x1, R52, P2 ;  /* 0x0000000105267824 */ /* 0x000fe200010e0634 */
[----:B------:R-:W-:Y:S01]  /*94c0*/  ISETP.NE.U32.AND P2, PT, R58, UR14, PT ;  /* 0x0000000e3a007c0c */ /* 0x000fe2000bf45070 */
[----:B------:R-:W-:Y:S01]  /*94d0*/  SHFL.UP PT, R76, R76, 0x1, RZ ;  /* 0x042000004c4c7989 */ /* 0x000fe200000e00ff */
[----:B------:R-:W-:-:S03]  /*94e0*/  FSEL R62, R23, R62, !P5 ;  /* 0x0000003e173e7208 */ /* 0x000fc60006800000 */
[----:B------:R-:W2:Y:S01]  /*94f0*/  SHFL.UP PT, R58, R2, 0x1, RZ ;  /* 0x04200000023a7989 */ /* 0x000ea200000e00ff */
[----:B------:R-:W-:-:S03]  /*9500*/  SEL R39, R52, R39, !P6 ;  /* 0x0000002734277207 */ /* 0x000fc60007000000 */
[----:B------:R-:W3:Y:S01]  /*9510*/  SHFL.UP PT, R69, R69, 0x1, RZ ;  /* 0x0420000045457989 */ /* 0x000ee200000e00ff */
[----:B------:R-:W-:-:S03]  /*9520*/  IMAD.MOV.U32 R52, RZ, RZ, RZ ;  /* 0x000000ffff347224 */ /* 0x000fc600078e00ff */
[----:B------:R4:W5:Y:S01]  /*9530*/  SHFL.UP PT, R23, R0, 0x1, RZ ;  /* 0x0420000000177989 */ /* 0x00096200000e00ff */
[----:B------:R-:W-:Y:S02]  /*9540*/  ISETP.NE.AND.EX P6, PT, RZ, UR5, PT, P2 ;  /* 0x00000005ff007c0c */ /* 0x000fe4000bfc5320 */
[C---:B------:R-:W-:Y:S02]  /*9550*/  ISETP.NE.AND P2, PT, R77.reuse, RZ, PT ;  /* 0x000000ff4d00720c */ /* 0x040fe40003f45270 */
[----:B------:R-:W-:Y:S02]  /*9560*/  SEL R52, R52, RZ, P6 ;  /* 0x000000ff34347207 */ /* 0x000fe40003000000 */
[----:B------:R-:W-:Y:S02]  /*9570*/  ISETP.GE.U32.AND P6, PT, R77, 0x20, PT ;  /* 0x000000204d00780c */ /* 0x000fe40003fc6070 */
[----:B----4-:R-:W-:Y:S02]  /*9580*/  SEL R0, R52, RZ, P2 ;  /* 0x000000ff34007207 */ /* 0x010fe40001000000 */
[----:B------:R-:W-:-:S02]  /*9590*/  SEL R3, R57, R3, !P5 ;  /* 0x0000000339037207 */ /* 0x000fc40006800000 */
[----:B------:R-:W-:Y:S02]  /*95a0*/  IADD3 R57, P2, PT, R28, R57, RZ ;  /* 0x000000391c397210 */ /* 0x000fe40007f5e0ff */
[----:B------:R-:W-:Y:S02]  /*95b0*/  FSEL R55, R6, R55, !P5 ;  /* 0x0000003706377208 */ /* 0x000fe40006800000 */
[----:B------:R-:W-:Y:S02]  /*95c0*/  FSEL R56, R7, R56, !P5 ;  /* 0x0000003807387208 */ /* 0x000fe40006800000 */
[----:B------:R-:W-:Y:S02]  /*95d0*/  FSEL R22, R22, R53, !P5 ;  /* 0x0000003516167208 */ /* 0x000fe40006800000 */
[----:B------:R-:W-:Y:S01]  /*95e0*/  SEL R39, R38, R39, !P5 ;  /* 0x0000002726277207 */ /* 0x000fe20006800000 */
[----:B------:R-:W-:Y:S01]  /*95f0*/  IMAD.X R38, R29, 0x1, R38, P2 ;  /* 0x000000011d267824 */ /* 0x000fe200010e0626 */
[----:B------:R-:W-:Y:S01]  /*9600*/  FSEL R2, R26, R54, !P5 ;  /* 0x000000361a027208 */ /* 0x000fe20006800000 */
[----:B------:R4:W4:Y:S01]  /*9610*/  SHFL.UP PT, R6, R75, 0x1, RZ ;  /* 0x042000004b067989 */ /* 0x00092200000e00ff */
[----:B------:R-:W-:Y:S01]  /*9620*/  FSEL R64, R27, R64, !P5 ;  /* 0x000000401b407208 */ /* 0x000fe20006800000 */
[----:B------:R-:W-:Y:S01]  /*9630*/  BSSY.RECONVERGENT B0, `(.L_x_82) ;  /* 0x0000030000007945 */ /* 0x000fe20003800200 */
[----:B------:R-:W-:Y:S01]  /*9640*/  FSEL R26, R30, R55, !P4 ;  /* 0x000000371e1a7208 */ /* 0x000fe20006000000 */
[----:B------:R2:W4:Y:S01]  /*9650*/  SHFL.UP PT, R7, R74, 0x1, RZ ;  /* 0x042000004a077989 */ /* 0x00052200000e00ff */
[----:B------:R-:W-:Y:S01]  /*9660*/  FSEL R56, R31, R56, !P4 ;  /* 0x000000381f387208 */ /* 0x000fe20006000000 */
[----:B0-----:R-:W-:Y:S01]  /*9670*/  DADD R30, R50, R30 ;  /* 0x00000000321e7229 */ /* 0x001fe2000000001e */
[----:B------:R-:W-:Y:S01]  /*9680*/  FSEL R22, R34, R22, !P4 ;  /* 0x0000001622167208 */ /* 0x000fe20006000000 */
[----:B------:R-:W0:Y:S01]  /*9690*/  SHFL.UP PT, R73, R73, 0x1, RZ ;  /* 0x0420000049497989 */ /* 0x000e2200000e00ff */
[----:B------:R-:W-:Y:S01]  /*96a0*/  FSEL R62, R35, R62, !P4 ;  /* 0x0000003e233e7208 */ /* 0x000fe20006000000 */
[----:B-1----:R-:W-:-:S02]  /*96b0*/  DADD R34, R40, R34 ;  /* 0x0000000028227229 */ /* 0x002fc40000000022 */
[----:B------:R-:W1:Y:S01]  /*96c0*/  SHFL.UP PT, R72, R72, 0x1, RZ ;  /* 0x0420000048487989 */ /* 0x000e6200000e00ff */
[----:B--2---:R-:W-:Y:S01]  /*96d0*/  IMAD.MOV.U32 R55, RZ, RZ, R58 ;  /* 0x000000ffff377224 */ /* 0x004fe200078e003a */
[----:B------:R-:W-:Y:S01]  /*96e0*/  ISETP.NE.U32.AND P2, PT, R48, RZ, PT ;  /* 0x000000ff3000720c */ /* 0x000fe20003f45070 */
[----:B------:R-:W-:Y:S01]  /*96f0*/  IMAD.MOV.U32 R52, RZ, RZ, R76 ;  /* 0x000000ffff347224 */ /* 0x000fe200078e004c */
[----:B------:R-:W-:Y:S01]  /*9700*/  SEL R27, R57, R3, !P4 ;  /* 0x00000003391b7207 */ /* 0x000fe20006000000 */
[----:B---3--:R-:W-:Y:S01]  /*9710*/  IMAD.MOV.U32 R53, RZ, RZ, R69 ;  /* 0x000000ffff357224 */ /* 0x008fe200078e0045 */
[----:B------:R-:W-:Y:S01]  /*9720*/  SEL R39, R38, R39, !P4 ;  /* 0x0000002726277207 */ /* 0x000fe20006000000 */
[----:B-----5:R-:W-:Y:S01]  /*9730*/  IMAD.MOV.U32 R54, RZ, RZ, R23 ;  /* 0x000000ffff367224 */ /* 0x020fe200078e0017 */
[----:B------:R-:W-:Y:S02]  /*9740*/  FSEL R58, R46, R2, !P4 ;  /* 0x000000022e3a7208 */ /* 0x000fe40006000000 */
[----:B------:R-:W-:Y:S01]  /*9750*/  FSEL R59, R47, R64, !P4 ;  /* 0x000000402f3b7208 */ /* 0x000fe20006000000 */
[----:B------:R-:W-:Y:S06]  /*9760*/  @!P6 BRA `(.L_x_83) ;  /* 0x000000000070e947 */ /* 0x000fec0003800000 */
[----:B------:R-:W2:Y:S01]  /*9770*/  S2R R2, SR_LANEID ;  /* 0x0000000000027919 */ /* 0x000ea20000000000 */
[----:B------:R-:W-:Y:S01]  /*9780*/  IMAD.MOV.U32 R3, RZ, RZ, R56 ;  /* 0x000000ffff037224 */ /* 0x000fe200078e0038 */
[----:B0-----:R-:W-:Y:S01]  /*9790*/  ISETP.NE.U32.AND P4, PT, R73, RZ, PT ;  /* 0x000000ff4900720c */ /* 0x001fe20003f85070 */
[----:B------:R-:W-:-:S03]  /*97a0*/  IMAD.MOV.U32 R23, RZ, RZ, R62 ;  /* 0x000000ffff177224 */ /* 0x000fc600078e003e */
[----:B-1----:R-:W-:Y:S02]  /*97b0*/  ISETP.NE.AND.EX P4, PT, R72, RZ, PT, P4 ;  /* 0x000000ff4800720c */ /* 0x002fe40003f85340 */
[----:B--2---:R-:W-:Y:S01]  /*97c0*/  ISETP.NE.AND P5, PT, R2, RZ, PT ;  /* 0x000000ff0200720c */ /* 0x004fe20003fa5270 */
[----:B------:R-:W-:-:S03]  /*97d0*/  IMAD.MOV.U32 R2, RZ, RZ, R26 ;  /* 0x000000ffff027224 */ /* 0x000fc600078e001a */
[----:B------:R-:W-:Y:S02]  /*97e0*/  SEL R64, R73, RZ, P5 ;  /* 0x000000ff49407207 */ /* 0x000fe40002800000 */
[----:B------:R-:W-:Y:S01]  /*97f0*/  SEL R72, R72, RZ, P5 ;  /* 0x000000ff48487207 */ /* 0x000fe20002800000 */
[----:B----4-:R-:W-:Y:S01]  /*9800*/  DADD R2, R6, R2 ;  /* 0x0000000006027229 */ /* 0x010fe20000000002 */
[----:B------:R-:W-:-:S05]  /*9810*/  IADD3 R73, P6, PT, R64, R27, RZ ;  /* 0x0000001b40497210 */ /* 0x000fca0007fde0ff */
[----:B------:R-:W-:-:S04]  /*9820*/  IMAD.X R72, R72, 0x1, R39, P6 ;  /* 0x0000000148487824 */ /* 0x000fc800030e0627 */
[----:B------:R-:W-:Y:S01]  /*9830*/  @P5 FSEL R26, R2, R6, !P4 ;  /* 0x00000006021a5208 */ /* 0x000fe20006000000 */
[----:B------:R-:W-:Y:S01]  /*9840*/  IMAD.MOV.U32 R6, RZ, RZ, R58 ;  /* 0x000000ffff067224 */ /* 0x000fe200078e003a */
[----:B------:R-:W-:Y:S01]  /*9850*/  @P5 FSEL R56, R3, R7, !P4 ;  /* 0x0000000703385208 */ /* 0x000fe20006000000 */
[----:B------:R-:W-:Y:S01]  /*9860*/  IMAD.MOV.U32 R7, RZ, RZ, R59 ;  /* 0x000000ffff077224 */ /* 0x000fe200078e003b */
[----:B------:R-:W-:-:S05]  /*9870*/  DADD R2, R52, R22 ;  /* 0x0000000034027229 */ /* 0x000fca0000000016 */
[----:B------:R-:W-:-:S05]  /*9880*/  DADD R6, R54, R6 ;  /* 0x0000000036067229 */ /* 0x000fca0000000006 */
[----:B------:R-:W-:Y:S02]  /*9890*/  @P5 FSEL R22, R2, R52, !P4 ;  /* 0x0000003402165208 */ /* 0x000fe40006000000 */
[----:B------:R-:W-:-:S03]  /*98a0*/  @P5 FSEL R62, R3, R53, !P4 ;  /* 0x00000035033e5208 */ /* 0x000fc60006000000 */
[----:B------:R-:W-:Y:S01]  /*98b0*/  @P5 FSEL R58, R6, R54, !P4 ;  /* 0x00000036063a5208 */ /* 0x000fe20006000000 */
[----:B------:R-:W-:Y:S01]  /*98c0*/  IMAD.MOV.U32 R6, RZ, RZ, R26 ;  /* 0x000000ffff067224 */ /* 0x000fe200078e001a */
[----:B------:R-:W-:Y:S01]  /*98d0*/  @P5 FSEL R59, R7, R55, !P4 ;  /* 0x00000037073b5208 */ /* 0x000fe20006000000 */
[----:B------:R-:W-:Y:S02]  /*98e0*/  IMAD.MOV.U32 R7, RZ, RZ, R56 ;  /* 0x000000ffff077224 */ /* 0x000fe400078e0038 */
[----:B------:R-:W-:Y:S02]  /*98f0*/  IMAD.MOV.U32 R52, RZ, RZ, R22 ;  /* 0x000000ffff347224 */ /* 0x000fe400078e0016 */
[----:B------:R-:W-:Y:S02]  /*9900*/  IMAD.MOV.U32 R53, RZ, RZ, R62 ;  /* 0x000000ffff357224 */ /* 0x000fe400078e003e */
[----:B------:R-:W-:Y:S02]  /*9910*/  IMAD.MOV.U32 R54, RZ, RZ, R58 ;  /* 0x000000ffff367224 */ /* 0x000fe400078e003a */
[----:B------:R-:W-:-:S07]  /*9920*/  IMAD.MOV.U32 R55, RZ, RZ, R59 ;  /* 0x000000ffff377224 */ /* 0x000fce00078e003b */
.L_x_83:
[----:B------:R-:W-:Y:S05]  /*9930*/  BSYNC.RECONVERGENT B0 ;  /* 0x0000000000007941 */ /* 0x000fea0003800200 */
.L_x_82:
[----:B------:R-:W-:Y:S01]  /*9940*/  BSSY.RECONVERGENT B0, `(.L_x_84) ;  /* 0x0000014000007945 */ /* 0x000fe20003800200 */
[----:B------:R-:W-:Y:S01]  /*9950*/  CS2R R58, SRZ ;  /* 0x00000000003a7805 */ /* 0x000fe2000001ff00 */
[----:B------:R-:W-:Y:S02]  /*9960*/  IMAD.MOV.U32 R56, RZ, RZ, R0 ;  /* 0x000000ffff387224 */ /* 0x000fe400078e0000 */
[----:B------:R-:W-:Y:S01]  /*9970*/  IMAD.MOV.U32 R39, RZ, RZ, R60 ;  /* 0x000000ffff277224 */ /* 0x000fe200078e003c */
[----:B------:R-:W-:Y:S06]  /*9980*/  @!P3 BRA `(.L_x_85) ;  /* 0x00000000003cb947 */ /* 0x000fec0003800000 */
[----:B----4-:R-:W-:Y:S01]  /*9990*/  DADD R26, R8, R6 ;  /* 0x00000000081a7229 */ /* 0x010fe20000000006 */
[----:B------:R-:W-:Y:S01]  /*99a0*/  ISETP.NE.U32.AND P3, PT, R60, RZ, PT ;  /* 0x000000ff3c00720c */ /* 0x000fe20003f65070 */
[----:B------:R-:W-:Y:S01]  /*99b0*/  DADD R22, R16, R52 ;  /* 0x0000000010167229 */ /* 0x000fe20000000034 */
[----:B0-----:R-:W-:Y:S01]  /*99c0*/  IADD3 R39, P4, PT, R73, R60, RZ ;  /* 0x0000003c49277210 */ /* 0x001fe20007f9e0ff */
[----:B------:R-:W-:Y:S01]  /*99d0*/  DADD R2, R18, R54 ;  /* 0x0000000012027229 */ /* 0x000fe20000000036 */
[----:B------:R-:W-:Y:S01]  /*99e0*/  ISETP.NE.AND.EX P3, PT, R0, RZ, PT, P3 ;  /* 0x000000ff0000720c */ /* 0x000fe20003f65330 */
[----:B------:R-:W-:Y:S02]  /*99f0*/  IMAD.MOV.U32 R59, RZ, RZ, R73 ;  /* 0x000000ffff3b7224 */ /* 0x000fe400078e0049 */
[----:B-1----:R-:W-:Y:S02]  /*9a00*/  IMAD.MOV.U32 R58, RZ, RZ, R72 ;  /* 0x000000ffff3a7224 */ /* 0x002fe400078e0048 */
[----:B------:R-:W-:Y:S01]  /*9a10*/  FSEL R8, R26, R8, !P3 ;  /* 0x000000081a087208 */ /* 0x000fe20005800000 */
[----:B------:R-:W-:Y:S01]  /*9a20*/  IMAD.X R56, R72, 0x1, R0, P4 ;  /* 0x0000000148387824 */ /* 0x000fe200020e0600 */
[----:B------:R-:W-:-:S02]  /*9a30*/  FSEL R9, R27, R9, !P3 ;  /* 0x000000091b097208 */ /* 0x000fc40005800000 */
[----:B------:R-:W-:Y:S02]  /*9a40*/  FSEL R16, R22, R16, !P3 ;  /* 0x0000001016107208 */ /* 0x000fe40005800000 */
[----:B------:R-:W-:Y:S02]  /*9a50*/  FSEL R17, R23, R17, !P3 ;  /* 0x0000001117117208 */ /* 0x000fe40005800000 */
[----:B------:R-:W-:Y:S02]  /*9a60*/  FSEL R18, R2, R18, !P3 ;  /* 0x0000001202127208 */ /* 0x000fe40005800000 */
[----:B------:R-:W-:-:S07]  /*9a70*/  FSEL R19, R3, R19, !P3 ;  /* 0x0000001303137208 */ /* 0x000fce0005800000 */
.L_x_85:
[----:B------:R-:W-:Y:S05]  /*9a80*/  BSYNC.RECONVERGENT B0 ;  /* 0x0000000000007941 */ /* 0x000fea0003800200 */
.L_x_84:
[----:B------:R-:W-:Y:S01]  /*9a90*/  DADD R22, R10, R8 ;  /* 0x000000000a167229 */ /* 0x000fe20000000008 */
[----:B------:R-:W-:Y:S01]  /*9aa0*/  ISETP.NE.AND.EX P2, PT, R49, RZ, PT, P2 ;  /* 0x000000ff3100720c */ /* 0x000fe20003f45320 */
[----:B------:R-:W-:Y:S01]  /*9ab0*/  DADD R46, R42, R46 ;  /* 0x000000002a2e7229 */ /* 0x000fe2000000002e */
[----:B------:R-:W-:Y:S02]  /*9ac0*/  BSSY.RECONVERGENT B0, `(.L_x_86) ;  /* 0x00000c6000007945 */ /* 0x000fe40003800200 */
[----:B------:R-:W-:Y:S02]  /*9ad0*/  FSEL R2, R30, R50, !P2 ;  /* 0x000000321e027208 */ /* 0x000fe40005000000 */
[----:B------:R-:W-:Y:S01]  /*9ae0*/  FSEL R3, R31, R51, !P2 ;  /* 0x000000331f037208 */ /* 0x000fe20005000000 */
[----:B------:R-:W-:Y:S01]  /*9af0*/  DADD R30, R12, R16 ;  /* 0x000000000c1e7229 */ /* 0x000fe20000000010 */
[----:B------:R-:W-:Y:S02]  /*9b00*/  FSEL R26, R34, R40, !P2 ;  /* 0x00000028221a7208 */ /* 0x000fe40005000000 */
[----:B------:R-:W-:-:S02]  /*9b10*/  FSEL R10, R10, R22, P0 ;  /* 0x000000160a0a7208 */ /* 0x000fc40000000000 */
[----:B------:R-:W-:Y:S02]  /*9b20*/  IADD3 R22, P3, PT, R48, R57, RZ ;  /* 0x0000003930167210 */ /* 0x000fe40007f7e0ff */
[----:B------:R-:W-:Y:S02]  /*9b30*/  FSEL R11, R11, R23, P0 ;  /* 0x000000170b0b7208 */ /* 0x000fe40000000000 */
[----:B------:R-:W-:Y:S01]  /*9b40*/  FSEL R27, R35, R41, !P2 ;  /* 0x00000029231b7208 */ /* 0x000fe20005000000 */
[----:B------:R-:W-:Y:S01]  /*9b50*/  IMAD.X R23, R49, 0x1, R38, P3 ;  /* 0x0000000131177824 */ /* 0x000fe200018e0626 */
[----:B------:R-:W-:Y:S01]  /*9b60*/  ISETP.GE.U32.AND P3, PT, R22, 0x101, PT ;  /* 0x000001011600780c */ /* 0x000fe20003f66070 */
[----:B------:R-:W-:Y:S01]  /*9b70*/  DADD R34, R14, R18 ;  /* 0x000000000e227229 */ /* 0x000fe20000000012 */
[----:B------:R-:W-:Y:S02]  /*9b80*/  SEL R38, RZ, 0x1, !P0 ;  /* 0x00000001ff267807 */ /* 0x000fe40004000000 */
[----:B------:R-:W-:-:S02]  /*9b90*/  ISETP.GE.AND.EX P3, PT, R23, RZ, PT, P3 ;  /* 0x000000ff1700720c */ /* 0x000fc40003f66330 */
[----:B------:R-:W-:Y:S02]  /*9ba0*/  IADD3 R38, P4, PT, R39, R38, RZ ;  /* 0x0000002627267210 */ /* 0x000fe40007f9e0ff */
[----:B------:R-:W-:Y:S02]  /*9bb0*/  FSEL R12, R12, R30, P0 ;  /* 0x0000001e0c0c7208 */ /* 0x000fe40000000000 */
[----:B------:R-:W-:Y:S02]  /*9bc0*/  FSEL R13, R13, R31, P0 ;  /* 0x0000001f0d0d7208 */ /* 0x000fe40000000000 */
[----:B------:R-:W-:Y:S01]  /*9bd0*/  FSEL R15, R15, R35, P0 ;  /* 0x000000230f0f7208 */ /* 0x000fe20000000000 */
[----:B------:R-:W-:Y:S01]  /*9be0*/  IMAD.X R35, RZ, RZ, R56, P4 ;  /* 0x000000ffff237224 */ /* 0x000fe200020e0638 */
[----:B------:R-:W-:Y:S02]  /*9bf0*/  FSEL R14, R14, R34, P0 ;  /* 0x000000220e0e7208 */ /* 0x000fe40000000000 */
[----:B------:R-:W-:-:S02]  /*9c00*/  FSEL R30, R46, R42, !P2 ;  /* 0x0000002a2e1e7208 */ /* 0x000fc40005000000 */
[----:B------:R-:W-:Y:S01]  /*9c10*/  FSEL R31, R47, R43, !P2 ;  /* 0x0000002b2f1f7208 */ /* 0x000fe20005000000 */
[----:B------:R-:W-:Y:S06]  /*9c20*/  @!P3 BRA `(.L_x_87) ;  /* 0x000000080014b947 */ /* 0x000fec0003800000 */
[----:B------:R-:W2:Y:S08]  /*9c30*/  S2UR UR6, SR_CgaCtaId ;  /* 0x00000000000679c3 */ /* 0x000eb00000008800 */
[----:B------:R-:W-:Y:S01]  /*9c40*/  BAR.SYNC.DEFER_BLOCKING 0x0 ;  /* 0x0000000000007b1d */ /* 0x000fe20000010000 */
[----:B------:R-:W-:-:S04]  /*9c50*/  ISETP.NE.U32.AND P2, PT, R60, RZ, PT ;  /* 0x000000ff3c00720c */ /* 0x000fc80003f45070 */
[----:B------:R-:W-:Y:S01]  /*9c60*/  ISETP.NE.AND.EX P2, PT, R0, RZ, PT, P2 ;  /* 0x000000ff0000720c */ /* 0x000fe20003f45320 */
[----:B------:R-:W-:Y:S01]  /*9c70*/  UMOV UR4, 0x400 ;  /* 0x0000040000047882 */ /* 0x000fe20000000000 */
[----:B------:R-:W3:Y:S01]  /*9c80*/  LDCU.64 UR10, c[0x0][0x390] ;  /* 0x00007200ff0a77ac */ /* 0x000ee20008000a00 */
[----:B------:R-:W-:Y:S01]  /*9c90*/  BSSY.RECONVERGENT B1, `(.L_x_88) ;  /* 0x000007d000017945 */ /* 0x000fe20003800200 */
[----:B--2---:R-:W-:-:S09]  /*9ca0*/  ULEA UR6, UR6, UR4, 0x18 ;  /* 0x0000000406067291 */ /* 0x004fd2000f8ec0ff */
[----:B------:R-:W-:Y:S02]  /*9cb0*/  @P2 LEA R59, R59, UR6, 0x5 ;  /* 0x000000063b3b2c11 */ /* 0x000fe4000f8e28ff */
[----:B------:R-:W-:Y:S02]  /*9cc0*/  @P0 LEA R39, R39, UR6, 0x5 ;  /* 0x0000000627270c11 */ /* 0x000fe4000f8e28ff */
[----:B------:R-:W-:Y:S01]  /*9cd0*/  @P1 LEA R35, R38, UR6, 0x5 ;  /* 0x0000000626231c11 */ /* 0x000fe2000f8e28ff */
[----:B------:R2:W-:Y:S04]  /*9ce0*/  @P2 STS.128 [R59+0x10], R52 ;  /* 0x000010343b002388 */ /* 0x0005e80000000c00 */
[----:B----4-:R2:W-:Y:S04]  /*9cf0*/  @P2 STS.64 [R59+0x8], R6 ;  /* 0x000008063b002388 */ /* 0x0105e80000000a00 */
[----:B------:R2:W-:Y:S04]  /*9d00*/  @P2 STS [R59], R67 ;  /* 0x000000433b002388 */ /* 0x0005e80000000800 */
[----:B------:R2:W-:Y:S04]  /*9d10*/  @P0 STS.128 [R39+0x10], R16 ;  /* 0x0000101027000388 */ /* 0x0005e80000000c00 */
[----:B------:R2:W-:Y:S04]  /*9d20*/  @P0 STS.64 [R39+0x8], R8 ;  /* 0x0000080827000388 */ /* 0x0005e80000000a00 */
[----:B------:R2:W-:Y:S01]  /*9d30*/  @P0 STS [R39], R66 ;  /* 0x0000004227000388 */ /* 0x0005e20000000800 */
[----:B------:R-:W-:-:S03]  /*9d40*/  ISETP.GT.U32.AND P0, PT, R22, R77, PT ;  /* 0x0000004d1600720c */ /* 0x000fc60003f04070 */
[----:B------:R2:W-:Y:S01]  /*9d50*/  @P1 STS.128 [R35+0x10], R12 ;  /* 0x0000100c23001388 */ /* 0x0005e20000000c00 */
[----:B------:R-:W-:-:S03]  /*9d60*/  ISETP.GT.U32.AND.EX P0, PT, R23, RZ, PT, P0 ;  /* 0x000000ff1700720c */ /* 0x000fc60003f04100 */
[----:B------:R2:W-:Y:S04]  /*9d70*/  @P1 STS.64 [R35+0x8], R10 ;  /* 0x0000080a23001388 */ /* 0x0005e80000000a00 */
[----:B------:R2:W-:Y:S01]  /*9d80*/  @P1 STS [R35], R61 ;  /* 0x0000003d23001388 */ /* 0x0005e20000000800 */
[----:B------:R-:W-:Y:S06]  /*9d90*/  BAR.SYNC.DEFER_BLOCKING 0x0 ;  /* 0x0000000000007b1d */ /* 0x000fec0000010000 */
[----:B---3--:R-:W-:Y:S05]  /*9da0*/  @!P0 BRA `(.L_x_89) ;  /* 0x0000000400ac8947 */ /* 0x008fea0003800000 */
[----:B--2---:R-:W-:Y:S01]  /*9db0*/  IADD3 R9, P0, P1, R44, R24, R36 ;  /* 0x000000182c097210 */ /* 0x004fe2000791e024 */
[----:B------:R-:W-:Y:S01]  /*9dc0*/  IMAD.MOV.U32 R35, RZ, RZ, R77 ;  /* 0x000000ffff237224 */ /* 0x000fe200078e004d */
[----:B------:R-:W-:Y:S01]  /*9dd0*/  BSSY.RECONVERGENT B2, `(.L_x_90) ;  /* 0x0000036000027945 */ /* 0x000fe20003800200 */
[----:B------:R-:W-:Y:S01]  /*9de0*/  IMAD.MOV.U32 R0, RZ, RZ, RZ ;  /* 0x000000ffff007224 */ /* 0x000fe200078e00ff */
[----:B------:R-:W-:Y:S02]  /*9df0*/  IADD3 R9, P2, P3, R4, R9, R32 ;  /* 0x0000000904097210 */ /* 0x000fe40007b5e020 */
[----:B------:R-:W-:Y:S02]  /*9e00*/  IADD3.X R25, PT, PT, R45, R25, R37, P0, P1 ;  /* 0x000000192d197210 */ /* 0x000fe400007e2425 */
[----:B------:R-:W-:Y:S02]  /*9e10*/  LOP3.LUT R7, RZ, R35, RZ, 0x33, !PT ;  /* 0x00000023ff077212 */ /* 0x000fe400078e33ff */
[----:B------:R-:W-:-:S02]  /*9e20*/  IADD3 R4, P0, P1, R48, R9, R28 ;  /* 0x0000000930047210 */ /* 0x000fc4000791e01c */
[----:B------:R-:W-:Y:S02]  /*9e30*/  IADD3.X R33, PT, PT, R5, R25, R33, P2, P3 ;  /* 0x0000001905217210 */ /* 0x000fe400017e6421 */
[----:B------:R-:W-:Y:S02]  /*9e40*/  IADD3 R7, P2, P3, R7, R4, R20 ;  /* 0x0000000407077210 */ /* 0x000fe40007b5e014 */
        /* <DEDUP_REMOVED lines=8> */
[----:B------:R-:W-:Y:S06]  /*9ed0*/  @!P1 BRA `(.L_x_91) ;  /* 0x0000000000949947 */ /* 0x000fec0003800000 */
[----:B------:R-:W2:Y:S01]  /*9ee0*/  LDC.64 R4, c[0x0][0x398] ;  /* 0x0000e600ff047b82 */ /* 0x000ea20000000a00 */
[----:B------:R-:W3:Y:S01]  /*9ef0*/  LDCU.64 UR8, c[0x0][0x390] ;  /* 0x00007200ff0877ac */ /* 0x000ee20008000a00 */
[----:B------:R-:W-:Y:S01]  /*9f00*/  SHF.R.U64 R18, R7, 0x8, R20 ;  /* 0x0000000807127819 */ /* 0x000fe20000001214 */
[----:B------:R-:W-:Y:S01]  /*9f10*/  IMAD.MOV.U32 R19, RZ, RZ, RZ ;  /* 0x000000ffff137224 */ /* 0x000fe200078e00ff */
[----:B------:R-:W-:Y:S01]  /*9f20*/  LEA R12, R77, UR6, 0x5 ;  /* 0x000000064d0c7c11 */ /* 0x000fe2000f8e28ff */
[----:B------:R-:W-:Y:S02]  /*9f30*/  IMAD R17, R0, 0x18, RZ ;  /* 0x0000001800117824 */ /* 0x000fe400078e02ff */
[----:B------:R-:W-:Y:S02]  /*9f40*/  VIADD R18, R18, 0x1 ;  /* 0x0000000112127836 */ /* 0x000fe40000000000 */
[----:B------:R-:W-:-:S03]  /*9f50*/  VIADD R12, R12, 0x8 ;  /* 0x000000080c0c7836 */ /* 0x000fc60000000000 */
[----:B------:R-:W-:Y:S02]  /*9f60*/  LOP3.LUT R18, R18, 0x3, RZ, 0xc0, !PT ;  /* 0x0000000312127812 */ /* 0x000fe400078ec0ff */
[----:B---3--:R-:W-:-:S04]  /*9f70*/  LEA R14, P1, R35, UR8, 0x2 ;  /* 0x00000008230e7c11 */ /* 0x008fc8000f8210ff */
[C---:B------:R-:W-:Y:S01]  /*9f80*/  LEA.HI.X R15, R35.reuse, UR9, R0, 0x2, P1 ;  /* 0x00000009230f7c11 */ /* 0x040fe200088f1400 */
[----:B--2---:R-:W-:Y:S01]  /*9f90*/  IMAD.WIDE.U32 R4, R35, 0x18, R4 ;  /* 0x0000001823047825 */ /* 0x004fe200078e0004 */
[----:B------:R-:W-:Y:S02]  /*9fa0*/  LEA R35, P2, R18, R35, 0x8 ;  /* 0x0000002312237211 */ /* 0x000fe400078440ff */
[----:B------:R-:W-:Y:S02]  /*9fb0*/  IADD3 R16, P1, PT, R4, 0x10, RZ ;  /* 0x0000001004107810 */ /* 0x000fe40007f3e0ff */
[----:B------:R-:W-:-:S03]  /*9fc0*/  LEA.HI.X R0, R18, R0, R19, 0x8, P2 ;  /* 0x0000000012007211 */ /* 0x000fc600010f4413 */
[----:B------:R-:W-:-:S08]  /*9fd0*/  IMAD.X R17, R5, 0x1, R17, P1 ;  /* 0x0000000105117824 */ /* 0x000fd000008e0611 */
.L_x_92:
[----:B--2---:R-:W2:Y:S01]  /*9fe0*/  LDS R13, [R12+-0x8] ;  /* 0xfffff8000c0d7984 */ /* 0x004ea20000000800 */
[----:B------:R-:W-:Y:S01]  /*9ff0*/  IMAD.MOV.U32 R10, RZ, RZ, R14 ;  /* 0x000000ffff0a7224 */ /* 0x000fe200078e000e */
[----:B------:R-:W-:Y:S01]  /*a000*/  IADD3 R18, P1, PT, R18, -0x1, RZ ;  /* 0xffffffff12127810 */ /* 0x000fe20007f3e0ff */
[--C-:B------:R-:W-:Y:S01]  /*a010*/  IMAD.MOV.U32 R11, RZ, RZ, R15.reuse ;  /* 0x000000ffff0b7224 */ /* 0x100fe200078e000f */
[----:B------:R-:W3:Y:S01]  /*a020*/  LDS.128 R4, [R12+0x8] ;  /* 0x000008000c047984 */ /* 0x000ee20000000c00 */
[----:B------:R-:W-:Y:S02]  /*a030*/  IADD3 R14, P3, PT, R14, 0x400, RZ ;  /* 0x000004000e0e7810 */ /* 0x000fe40007f7e0ff */
[----:B------:R-:W-:Y:S01]  /*a040*/  IADD3.X R19, PT, PT, R19, -0x1, RZ, P1, !PT ;  /* 0xffffffff13137810 */ /* 0x000fe20000ffe4ff */
[----:B------:R4:W5:Y:S01]  /*a050*/  LDS.64 R8, [R12] ;  /* 0x000000000c087984 */ /* 0x0009620000000a00 */
[----:B------:R-:W-:Y:S01]  /*a060*/  ISETP.NE.U32.AND P1, PT, R18, RZ, PT ;  /* 0x000000ff1200720c */ /* 0x000fe20003f25070 */
[----:B------:R-:W-:-:S03]  /*a070*/  IMAD.X R15, RZ, RZ, R15, P3 ;  /* 0x000000ffff0f7224 */ /* 0x000fc600018e060f */
[----:B------:R-:W-:Y:S01]  /*a080*/  ISETP.NE.AND.EX P1, PT, R19, RZ, PT, P1 ;  /* 0x000000ff1300720c */ /* 0x000fe20003f25310 */
[----:B----4-:R-:W-:Y:S01]  /*a090*/  VIADD R12, R12, 0x2000 ;  /* 0x000020000c0c7836 */ /* 0x010fe20000000000 */
[----:B--2---:R2:W-:Y:S02]  /*a0a0*/  STG.E desc[UR12][R10.64], R13 ;  /* 0x0000000d0a007986 */ /* 0x0045e4000c10190c */
[----:B--2---:R-:W-:Y:S02]  /*a0b0*/  IMAD.MOV.U32 R10, RZ, RZ, R16 ;  /* 0x000000ffff0a7224 */ /* 0x004fe400078e0010 */
[----:B------:R-:W-:-:S03]  /*a0c0*/  IMAD.MOV.U32 R11, RZ, RZ, R17 ;  /* 0x000000ffff0b7224 */ /* 0x000fc600078e0011 */
[----:B------:R-:W-:Y:S02]  /*a0d0*/  IADD3 R16, P2, PT, R10, 0x1800, RZ ;  /* 0x000018000a107810 */ /* 0x000fe40007f5e0ff */
[----:B---3--:R2:W-:Y:S03]  /*a0e0*/  STG.E.64 desc[UR12][R10.64+-0x8], R4 ;  /* 0xfffff8040a007986 */ /* 0x0085e6000c101b0c */
[----:B------:R-:W-:Y:S01]  /*a0f0*/  IMAD.X R17, RZ, RZ, R11, P2 ;  /* 0x000000ffff117224 */ /* 0x000fe200010e060b */
[----:B------:R2:W-:Y:S04]  /*a100*/  STG.E.64 desc[UR12][R10.64], R6 ;  /* 0x000000060a007986 */ /* 0x0005e8000c101b0c */
[----:B-----5:R2:W-:Y:S01]  /*a110*/  STG.E.64 desc[UR12][R10.64+-0x10], R8 ;  /* 0xfffff0080a007986 */ /* 0x0205e2000c101b0c */
[----:B------:R-:W-:Y:S05]  /*a120*/  @P1 BRA `(.L_x_92) ;  /* 0xfffffffc00ac1947 */ /* 0x000fea000383ffff */
.L_x_91:
[----:B------:R-:W-:Y:S05]  /*a130*/  BSYNC.RECONVERGENT B2 ;  /* 0x0000000000027941 */ /* 0x000fea0003800200 */
.L_x_90:
[----:B------:R-:W-:Y:S05]  /*a140*/  @!P0 BRA `(.L_x_89) ;  /* 0x0000000000c48947 */ /* 0x000fea0003800000 */
.L_x_93:
[C---:B----4-:R-:W-:Y:S01]  /*a150*/  LEA R24, R35.reuse, UR6, 0x5 ;  /* 0x0000000623187c11 */ /* 0x050fe2000f8e28ff */
[----:B------:R-:W3:Y:S01]  /*a160*/  LDC.64 R36, c[0x0][0x398] ;  /* 0x0000e600ff247b82 */ /* 0x000ee20000000a00 */
[C---:B------:R-:W-:Y:S01]  /*a170*/  IMAD.SHL.U32 R32, R35.reuse, 0x4, RZ ;  /* 0x0000000423207824 */ /* 0x040fe200078e00ff */
[----:B------:R-:W-:Y:S01]  /*a180*/  UMOV UR4, URZ ;  /* 0x000000ff00047c82 */ /* 0x000fe20008000000 */
[----:B------:R-:W-:Y:S01]  /*a190*/  IMAD R25, R0, 0x18, RZ ;  /* 0x0000001800197824 */ /* 0x000fe200078e02ff */
[----:B------:R-:W4:Y:S01]  /*a1a0*/  LDS R45, [R24] ;  /* 0x00000000182d7984 */ /* 0x000f220000000800 */
[----:B------:R-:W-:Y:S02]  /*a1b0*/  SHF.L.U64.HI R0, R35, 0x2, R0 ;  /* 0x0000000223007819 */ /* 0x000fe40000010200 */
[C---:B------:R-:W-:Y:S01]  /*a1c0*/  IADD3 R42, P0, PT, R32.reuse, UR10, RZ ;  /* 0x0000000a202a7c10 */ /* 0x040fe2000ff1e0ff */
[----:B------:R-:W5:Y:S01]  /*a1d0*/  LDS.64 R20, [R24+0x8] ;  /* 0x0000080018147984 */ /* 0x000f620000000a00 */
[----:B------:R-:W-:-:S02]  /*a1e0*/  LOP3.LUT R32, R32, 0xfffffffc, RZ, 0xc0, !PT ;  /* 0xfffffffc20207812 */ /* 0x000fc400078ec0ff */
[C---:B------:R-:W-:Y:S01]  /*a1f0*/  IADD3.X R43, PT, PT, R0.reuse, UR11, RZ, P0, !PT ;  /* 0x0000000b002b7c10 */ /* 0x040fe200087fe4ff */
[----:B------:R-:W0:Y:S01]  /*a200*/  LDS.128 R12, [R24+0x10] ;  /* 0x00001000180c7984 */ /* 0x000e220000000c00 */
[----:B------:R-:W-:Y:S02]  /*a210*/  LOP3.LUT R0, R0, 0x3, RZ, 0xc0, !PT ;  /* 0x0000000300007812 */ /* 0x000fe400078ec0ff */
[----:B------:R-:W-:Y:S01]  /*a220*/  IADD3 R32, P0, PT, R32, UR10, RZ ;  /* 0x0000000a20207c10 */ /* 0x000fe2000ff1e0ff */
[----:B------:R-:W1:Y:S03]  /*a230*/  LDS R47, [R24+0x2000] ;  /* 0x00200000182f7984 */ /* 0x000e660000000800 */
[----:B------:R-:W-:Y:S01]  /*a240*/  IADD3.X R33, PT, PT, R0, UR11, RZ, P0, !PT ;  /* 0x0000000b00217c10 */ /* 0x000fe200087fe4ff */
[----:B--2---:R-:W2:Y:S01]  /*a250*/  LDS.128 R8, [R24+0x2010] ;  /* 0x0020100018087984 */ /* 0x004ea20000000c00 */
[----:B------:R-:W-:-:S03]  /*a260*/  IMAD.MOV.U32 R0, RZ, RZ, RZ ;  /* 0x000000ffff007224 */ /* 0x000fc600078e00ff */
[----:B------:R-:W2:Y:S01]  /*a270*/  LDS.64 R28, [R24+0x2008] ;  /* 0x00200800181c7984 */ /* 0x000ea20000000a00 */
[----:B---3--:R-:W-:-:S03]  /*a280*/  IMAD.WIDE.U32 R36, R35, 0x18, R36 ;  /* 0x0000001823247825 */ /* 0x008fc600078e0024 */
[----:B------:R-:W3:Y:S01]  /*a290*/  LDS R49, [R24+0x4000] ;  /* 0x0040000018317984 */ /* 0x000ee20000000800 */
[C---:B------:R-:W-:Y:S02]  /*a2a0*/  IMAD.IADD R25, R37.reuse, 0x1, R25 ;  /* 0x0000000125197824 */ /* 0x040fe400078e0219 */
[----:B------:R-:W-:Y:S01]  /*a2b0*/  VIADD R37, R37, UR4 ;  /* 0x0000000425257c36 */ /* 0x000fe20008000000 */
[----:B------:R-:W3:Y:S01]  /*a2c0*/  LDS.128 R4, [R24+0x4010] ;  /* 0x0040100018047984 */ /* 0x000ee20000000c00 */
[----:B------:R-:W-:-:S03]  /*a2d0*/  VIADD R35, R35, 0x400 ;  /* 0x0000040023237836 */ /* 0x000fc60000000000 */
[----:B------:R-:W3:Y:S02]  /*a2e0*/  LDS.64 R38, [R24+0x4008] ;  /* 0x0040080018267984 */ /* 0x000ee40000000a00 */
[----:B------:R-:W-:Y:S02]  /*a2f0*/  ISETP.GT.U32.AND P0, PT, R22, R35, PT ;  /* 0x000000231600720c */ /* 0x000fe40003f04070 */
[----:B------:R-:W3:Y:S02]  /*a300*/  LDS R51, [R24+0x6000] ;  /* 0x0060000018337984 */ /* 0x000ee40000000800 */
[----:B------:R-:W-:Y:S02]  /*a310*/  ISETP.GT.U32.AND.EX P0, PT, R23, RZ, PT, P0 ;  /* 0x000000ff1700720c */ /* 0x000fe40003f04100 */
[----:B------:R-:W3:Y:S04]  /*a320*/  LDS.64 R40, [R24+0x6008] ;  /* 0x0060080018287984 */ /* 0x000ee80000000a00 */
[----:B------:R5:W3:Y:S04]  /*a330*/  LDS.128 R16, [R24+0x6010] ;  /* 0x0060100018107984 */ /* 0x000ae80000000c00 */
[----:B----4-:R4:W-:Y:S01]  /*a340*/  STG.E desc[UR12][R42.64], R45 ;  /* 0x0000002d2a007986 */ /* 0x0109e2000c10190c */
[----:B-----5:R-:W-:-:S05]  /*a350*/  IMAD.MOV.U32 R24, RZ, RZ, R36 ;  /* 0x000000ffff187224 */ /* 0x020fca00078e0024 */
[----:B------:R4:W-:Y:S04]  /*a360*/  STG.E.64 desc[UR12][R24.64], R20 ;  /* 0x0000001418007986 */ /* 0x0009e8000c101b0c */
[----:B0-----:R4:W-:Y:S04]  /*a370*/  STG.E.64 desc[UR12][R24.64+0x8], R12 ;  /* 0x0000080c18007986 */ /* 0x0019e8000c101b0c */
[----:B------:R4:W-:Y:S04]  /*a380*/  STG.E.64 desc[UR12][R24.64+0x10], R14 ;  /* 0x0000100e18007986 */ /* 0x0009e8000c101b0c */
[----:B-1----:R4:W-:Y:S04]  /*a390*/  STG.E desc[UR12][R32.64+0x400], R47 ;  /* 0x0004002f20007986 */ /* 0x0029e8000c10190c */
[----:B--2---:R4:W-:Y:S04]  /*a3a0*/  STG.E.64 desc[UR12][R36.64+0x1808], R8 ;  /* 0x0018080824007986 */ /* 0x0049e8000c101b0c */
[----:B------:R4:W-:Y:S04]  /*a3b0*/  STG.E.64 desc[UR12][R36.64+0x1810], R10 ;  /* 0x0018100a24007986 */ /* 0x0009e8000c101b0c */
[----:B------:R4:W-:Y:S04]  /*a3c0*/  STG.E.64 desc[UR12][R36.64+0x1800], R28 ;  /* 0x0018001c24007986 */ /* 0x0009e8000c101b0c */
[----:B---3--:R4:W-:Y:S04]  /*a3d0*/  STG.E desc[UR12][R32.64+0x800], R49 ;  /* 0x0008003120007986 */ /* 0x0089e8000c10190c */
        /* <DEDUP_REMOVED lines=8> */
.L_x_89:
[----:B------:R-:W-:Y:S05]  /*a460*/  BSYNC.RECONVERGENT B1 ;  /* 0x0000000000017941 */ /* 0x000fea0003800200 */
.L_x_88:
[----:B------:R-:W-:Y:S05]  /*a470*/  BRA `(.L_x_94) ;  /* 0x0000000000a87947 */ /* 0x000fea0003800000 */
.L_x_87:
[----:B------:R-:W-:Y:S01]  /*a480*/  ISETP.NE.U32.AND P2, PT, R60, RZ, PT ;  /* 0x000000ff3c00720c */ /* 0x000fe20003f45070 */
[----:B------:R-:W-:Y:S03]  /*a490*/  BSSY.RECONVERGENT B1, `(.L_x_95) ;  /* 0x000000e000017945 */ /* 0x000fe60003800200 */
[----:B------:R-:W-:-:S13]  /*a4a0*/  ISETP.NE.AND.EX P2, PT, R0, RZ, PT, P2 ;  /* 0x000000ff0000720c */ /* 0x000fda0003f45320 */
[----:B------:R-:W-:Y:S05]  /*a4b0*/  @!P2 BRA `(.L_x_96) ;  /* 0x00000000002ca947 */ /* 0x000fea0003800000 */
[----:B------:R-:W2:Y:S01]  /*a4c0*/  LDC.64 R4, c[0x0][0x398] ;  /* 0x0000e600ff047b82 */ /* 0x000ea20000000a00 */
[----:B------:R-:W3:Y:S01]  /*a4d0*/  LDCU.64 UR6, c[0x0][0x390] ;  /* 0x00007200ff0677ac */ /* 0x000ee20008000a00 */
[----:B------:R-:W-:Y:S01]  /*a4e0*/  IMAD R21, R58, 0x18, RZ ;  /* 0x000000183a157824 */ /* 0x000fe200078e02ff */
[C---:B---3--:R-:W-:Y:S01]  /*a4f0*/  LEA R20, P2, R59.reuse, UR6, 0x2 ;  /* 0x000000063b147c11 */ /* 0x048fe2000f8410ff */
[----:B--2---:R-:W-:-:S04]  /*a500*/  IMAD.WIDE.U32 R4, R59, 0x18, R4 ;  /* 0x000000183b047825 */ /* 0x004fc800078e0004 */
[----:B------:R-:W-:Y:S01]  /*a510*/  IMAD.IADD R5, R5, 0x1, R21 ;  /* 0x0000000105057824 */ /* 0x000fe200078e0215 */
[----:B------:R-:W-:-:S05]  /*a520*/  LEA.HI.X R21, R59, UR7, R58, 0x2, P2 ;  /* 0x000000073b157c11 */ /* 0x000fca00090f143a */
[----:B------:R2:W-:Y:S04]  /*a530*/  STG.E desc[UR12][R20.64], R67 ;  /* 0x0000004314007986 */ /* 0x0005e8000c10190c */
[----:B----4-:R2:W-:Y:S04]  /*a540*/  STG.E.64 desc[UR12][R4.64], R6 ;  /* 0x0000000604007986 */ /* 0x0105e8000c101b0c */
[----:B------:R2:W-:Y:S04]  /*a550*/  STG.E.64 desc[UR12][R4.64+0x8], R52 ;  /* 0x0000083404007986 */ /* 0x0005e8000c101b0c */
[----:B------:R2:W-:Y:S02]  /*a560*/  STG.E.64 desc[UR12][R4.64+0x10], R54 ;  /* 0x0000103604007986 */ /* 0x0005e4000c101b0c */
.L_x_96:
[----:B------:R-:W-:Y:S05]  /*a570*/  BSYNC.RECONVERGENT B1 ;  /* 0x0000000000017941 */ /* 0x000fea0003800200 */
.L_x_95:
[----:B------:R-:W-:Y:S04]  /*a580*/  BSSY.RECONVERGENT B1, `(.L_x_97) ;  /* 0x000000d000017945 */ /* 0x000fe80003800200 */
[----:B------:R-:W-:Y:S05]  /*a590*/  @!P0 BRA `(.L_x_98) ;  /* 0x00000000002c8947 */ /* 0x000fea0003800000 */
[----:B--2---:R-:W2:Y:S01]  /*a5a0*/  LDC.64 R4, c[0x0][0x398] ;  /* 0x0000e600ff047b82 */ /* 0x004ea20000000a00 */
[----:B------:R-:W3:Y:S01]  /*a5b0*/  LDCU.64 UR6, c[0x0][0x390] ;  /* 0x00007200ff0677ac */ /* 0x000ee20008000a00 */
[----:B----4-:R-:W-:Y:S01]  /*a5c0*/  IMAD R7, R56, 0x18, RZ ;  /* 0x0000001838077824 */ /* 0x010fe200078e02ff */
[C---:B---3--:R-:W-:Y:S01]  /*a5d0*/  LEA R6, P0, R39.reuse, UR6, 0x2 ;  /* 0x0000000627067c11 */ /* 0x048fe2000f8010ff */
[----:B--2---:R-:W-:-:S04]  /*a5e0*/  IMAD.WIDE.U32 R4, R39, 0x18, R4 ;  /* 0x0000001827047825 */ /* 0x004fc800078e0004 */
[----:B------:R-:W-:Y:S01]  /*a5f0*/  IMAD.IADD R5, R5, 0x1, R7 ;  /* 0x0000000105057824 */ /* 0x000fe200078e0207 */
[----:B------:R-:W-:-:S05]  /*a600*/  LEA.HI.X R7, R39, UR7, R56, 0x2, P0 ;  /* 0x0000000727077c11 */ /* 0x000fca00080f1438 */
[----:B------:R3:W-:Y:S04]  /*a610*/  STG.E desc[UR12][R6.64], R66 ;  /* 0x0000004206007986 */ /* 0x0007e8000c10190c */
[----:B------:R3:W-:Y:S04]  /*a620*/  STG.E.64 desc[UR12][R4.64], R8 ;  /* 0x0000000804007986 */ /* 0x0007e8000c101b0c */
[----:B------:R3:W-:Y:S04]  /*a630*/  STG.E.64 desc[UR12][R4.64+0x8], R16 ;  /* 0x0000081004007986 */ /* 0x0007e8000c101b0c */
[----:B------:R3:W-:Y:S02]  /*a640*/  STG.E.64 desc[UR12][R4.64+0x10], R18 ;  /* 0x0000101204007986 */ /* 0x0007e4000c101b0c */
.L_x_98:
[----:B------:R-:W-:Y:S05]  /*a650*/  BSYNC.RECONVERGENT B1 ;  /* 0x0000000000017941 */ /* 0x000fea0003800200 */
.L_x_97:
[----:B------:R-:W-:Y:S05]  /*a660*/  @!P1 BRA `(.L_x_94) ;  /* 0x00000000002c9947 */ /* 0x000fea0003800000 */
[----:B--23--:R-:W2:Y:S01]  /*a670*/  LDC.64 R4, c[0x0][0x398] ;  /* 0x0000e600ff047b82 */ /* 0x00cea20000000a00 */
        /* <DEDUP_REMOVED lines=10> */
.L_x_94:
[----:B------:R-:W-:Y:S05]  /*a720*/  BSYNC.RECONVERGENT B0 ;  /* 0x0000000000007941 */ /* 0x000fea0003800200 */
.L_x_86:
[----:B------:R-:W5:Y:S02]  /*a730*/  S2R R0, SR_TID.X ;  /* 0x0000000000007919 */ /* 0x000f640000002100 */
[----:B-----5:R-:W-:-:S13]  /*a740*/  ISETP.NE.AND P0, PT, R0, 0xff, PT ;  /* 0x000000ff0000780c */ /* 0x020fda0003f05270 */
[----:B------:R-:W-:Y:S05]  /*a750*/  @P0 EXIT ;  /* 0x000000000000094d */ /* 0x000fea0003800000 */
[----:B--234-:R-:W2:Y:S01]  /*a760*/  LDC.64 R6, c[0x0][0x3a0] ;  /* 0x0000e800ff067b82 */ /* 0x01cea20000000a00 */
[----:B------:R-:W-:-:S04]  /*a770*/  UISETP.NE.U32.AND UP0, UPT, UR14, 0x300, UPT ;  /* 0x000003000e00788c */ /* 0x000fc8000bf05070 */
[----:B------:R-:W-:-:S09]  /*a780*/  UISETP.NE.AND.EX UP0, UPT, UR5, URZ, UPT, UP0 ;  /* 0x000000ff0500728c */ /* 0x000fd2000bf05300 */
[----:B------:R-:W-:Y:S05]  /*a790*/  BRA.U UP0, `(.L_x_99) ;  /* 0x0000000100347547 */ /* 0x000fea000b800000 */
[----:B------:R-:W3:Y:S01]  /*a7a0*/  LDC.64 R4, c[0x0][0x398] ;  /* 0x0000e600ff047b82 */ /* 0x000ee20000000a00 */
[----:B------:R-:W-:-:S07]  /*a7b0*/  IMAD R9, R23, 0x18, RZ ;  /* 0x0000001817097824 */ /* 0x000fce00078e02ff */
[----:B------:R-:W4:Y:S01]  /*a7c0*/  LDC.64 R10, c[0x0][0x390] ;  /* 0x0000e400ff0a7b82 */ /* 0x000f220000000a00 */
[----:B---3--:R-:W-:-:S04]  /*a7d0*/  IMAD.WIDE.U32 R4, R22, 0x18, R4 ;  /* 0x0000001816047825 */ /* 0x008fc800078e0004 */
[----:B------:R-:W-:Y:S01]  /*a7e0*/  IMAD.IADD R5, R5, 0x1, R9 ;  /* 0x0000000105057824 */ /* 0x000fe200078e0209 */
[----:B----4-:R-:W-:-:S04]  /*a7f0*/  LEA R8, P0, R22, R10, 0x2 ;  /* 0x0000000a16087211 */ /* 0x010fc800078010ff */
[C---:B------:R-:W-:Y:S02]  /*a800*/  LEA.HI.X R9, R22.reuse, R11, R23, 0x2, P0 ;  /* 0x0000000b16097211 */ /* 0x040fe400000f1417 */
[----:B------:R-:W-:-:S03]  /*a810*/  IADD3 R22, P0, PT, R22, 0x1, RZ ;  /* 0x0000000116167810 */ /* 0x000fc60007f1e0ff */
[----:B------:R3:W-:Y:S02]  /*a820*/  STG.E desc[UR12][R8.64], R68 ;  /* 0x0000004408007986 */ /* 0x0007e4000c10190c */
[----:B------:R-:W-:Y:S02]  /*a830*/  IMAD.X R23, RZ, RZ, R23, P0 ;  /* 0x000000ffff177224 */ /* 0x000fe400000e0617 */
[----:B------:R3:W-:Y:S04]  /*a840*/  STG.E.64 desc[UR12][R4.64], R2 ;  /* 0x0000000204007986 */ /* 0x0007e8000c101b0c */
[----:B------:R3:W-:Y:S04]  /*a850*/  STG.E.64 desc[UR12][R4.64+0x8], R26 ;  /* 0x0000081a04007986 */ /* 0x0007e8000c101b0c */
[----:B------:R3:W-:Y:S02]  /*a860*/  STG.E.64 desc[UR12][R4.64+0x10], R30 ;  /* 0x0000101e04007986 */ /* 0x0007e4000c101b0c */
.L_x_99:
[----:B--2---:R-:W-:Y:S01]  /*a870*/  STG.E.64 desc[UR12][R6.64], R22 ;  /* 0x0000001606007986 */ /* 0x004fe2000c101b0c */
[----:B------:R-:W-:Y:S05]  /*a880*/  EXIT ;  /* 0x000000000000794d */ /* 0x000fea0003800000 */
.L_x_81:
[----:B------:R-:W0:Y:S01]  /*a890*/  LDCU.64 UR8, c[0x0][0x380] ;  /* 0x00007000ff0877ac */ /* 0x000e220008000a00 */
[----:B------:R-:W1:Y:S01]  /*a8a0*/  LDCU.64 UR10, c[0x0][0x388] ;  /* 0x00007100ff0a77ac */ /* 0x000e620008000a00 */
[----:B------:R-:W-:Y:S02]  /*a8b0*/  UIMAD UR4, UR7, 0x18, URZ ;  /* 0x00000018070478a4 */ /* 0x000fe4000f8e02ff */
[----:B0-----:R-:W-:Y:S02]  /*a8c0*/  UIMAD.WIDE.U32 UR8, UR15, 0xc00, UR8 ;  /* 0x00000c000f0878a5 */ /* 0x001fe4000f8e0008 */
[----:B-1----:R-:W-:-:S04]  /*a8d0*/  UIMAD.WIDE.U32 UR10, UR6, 0x18, UR10 ;  /* 0x00000018060a78a5 */ /* 0x002fc8000f8e000a */
[----:B------:R-:W-:Y:S02]  /*a8e0*/  IMAD.U32 R8, RZ, RZ, UR8 ;  /* 0x00000008ff087e24 */ /* 0x000fe4000f8e00ff */
[----:B------:R-:W-:-:S05]  /*a8f0*/  IMAD.U32 R9, RZ, RZ, UR9 ;  /* 0x00000009ff097e24 */ /* 0x000fca000f8e00ff */
        /* <DEDUP_REMOVED lines=14> */
[C---:B------:R-:W-:Y:S01]  /*a9e0*/  ISETP.GE.U32.AND P0, PT, R0.reuse, UR14, PT ;  /* 0x0000000e00007c0c */ /* 0x040fe2000bf06070 */
[C---:B------:R-:W-:Y:S02]  /*a9f0*/  VIADD R3, R0.reuse, 0x40 ;  /* 0x0000004000037836 */ /* 0x040fe40000000000 */
[----:B------:R-:W-:Y:S01]  /*aa00*/  IMAD R7, R0, 0x18, RZ ;  /* 0x0000001800077824 */ /* 0x000fe200078e02ff */
[----:B------:R-:W-:Y:S02]  /*aa10*/  ISETP.GE.U32.AND P1, PT, R2, UR14, PT ;  /* 0x0000000e02007c0c */ /* 0x000fe4000bf26070 */
[----:B------:R-:W-:Y:S02]  /*aa20*/  ISETP.GE.U32.AND P2, PT, R3, UR14, PT ;  /* 0x0000000e03007c0c */ /* 0x000fe4000bf46070 */
[----:B------:R-:W-:-:S05]  /*aa30*/  LEA R2, P3, R0, UR8, 0x2 ;  /* 0x0000000800027c11 */ /* 0x000fca000f8610ff */
[----:B------:R-:W-:Y:S01]  /*aa40*/  IMAD.X R3, RZ, RZ, UR9, P3 ;  /* 0x00000009ff037e24 */ /* 0x000fe200098e06ff */
[----:B------:R-:W-:-:S05]  /*aa50*/  IADD3 R4, P3, PT, R7, R4, RZ ;  /* 0x0000000407047210 */ /* 0x000fca0007f7e0ff */
[----:B------:R-:W-:Y:S01]  /*aa60*/  IMAD.X R5, RZ, RZ, UR4, P3 ;  /* 0x00000004ff057e24 */ /* 0x000fe200098e06ff */
[----:B------:R-:W-:Y:S01]  /*aa70*/  ISETP.NE.AND P4, PT, R66, RZ, PT ;  /* 0x000000ff4200720c */ /* 0x000fe20003f85270 */
[----:B------:R-:W-:-:S12]  /*aa80*/  IMAD.MOV.U32 R0, RZ, RZ, RZ ;  /* 0x000000ffff007224 */ /* 0x000fd800078e00ff */
[----:B------:R-:W5:Y:S01]  /*aa90*/  @!P4 LDG.E.CONSTANT R0, desc[UR12][R8.64+-0x4] ;  /* 0xfffffc0c0800c981 */ /* 0x000f62000c1e9900 */
[----:B--2---:R-:W-:-:S03]  /*aaa0*/  IMAD.MOV.U32 R14, RZ, RZ, R15 ;  /* 0x000000ffff0e7224 */ /* 0x004fc600078e000f */
[----:B------:R-:W2:Y:S01]  /*aab0*/  @!P0 LDG.E.CONSTANT R15, desc[UR12][R2.64] ;  /* 0x0000000c020f8981 */ /* 0x000ea2000c1e9900 */
[----:B------:R-:W-:-:S03]  /*aac0*/  IMAD.MOV.U32 R28, RZ, RZ, R14 ;  /* 0x000000ffff1c7224 */ /* 0x000fc600078e000e */
[----:B------:R-:W2:Y:S04]  /*aad0*/  @!P2 LDG.E.CONSTANT R14, desc[UR12][R2.64+0x100] ;  /* 0x0001000c020ea981 */ /* 0x000ea8000c1e9900 */
[----:B------:R0:W2:Y:S01]  /*aae0*/  @!P1 LDG.E.CONSTANT R28, desc[UR12][R2.64+0x80] ;  /* 0x0000800c021c9981 */ /* 0x0000a2000c1e9900 */
[----:B---3--:R-:W-:Y:S02]  /*aaf0*/  IMAD.MOV.U32 R6, RZ, RZ, R10 ;  /* 0x000000ffff067224 */ /* 0x008fe400078e000a */
[----:B------:R-:W-:Y:S02]  /*ab00*/  IMAD.MOV.U32 R7, RZ, RZ, R11 ;  /* 0x000000ffff077224 */ /* 0x000fe400078e000b */
[----:B----4-:R-:W-:Y:S01]  /*ab10*/  IMAD.MOV.U32 R16, RZ, RZ, R20 ;  /* 0x000000ffff107224 */ /* 0x010fe200078e0014 */
[----:B------:R-:W3:Y:S01]  /*ab20*/  @!P0 LDG.E.64.CONSTANT R10, desc[UR12][R4.64] ;  /* 0x0000000c040a8981 */ /* 0x000ee2000c1e9b00 */
[----:B------:R-:W-:-:S02]  /*ab30*/  IMAD.MOV.U32 R17, RZ, RZ, R21 ;  /* 0x000000ffff117224 */ /* 0x000fc400078e0015 */
[----:B-----5:R-:W-:Y:S01]  /*ab40*/  IMAD.MOV.U32 R18, RZ, RZ, R22 ;  /* 0x000000ffff127224 */ /* 0x020fe200078e0016 */
[----:B------:R-:W4:Y:S01]  /*ab50*/  @!P0 LDG.E.64.CONSTANT R20, desc[UR12][R4.64+0x8] ;  /* 0x0000080c04148981 */ /* 0x000f22000c1e9b00 */
[----:B------:R-:W-:Y:S02]  /*ab60*/  IMAD.MOV.U32 R19, RZ, RZ, R23 ;  /* 0x000000ffff137224 */ /* 0x000fe400078e0017 */
[----:B------:R-:W-:Y:S01]  /*ab70*/  IMAD.MOV.U32 R12, RZ, RZ, R6 ;  /* 0x000000ffff0c7224 */ /* 0x000fe200078e0006 */
[----:B------:R-:W5:Y:S01]  /*ab80*/  @!P0 LDG.E.64.CONSTANT R22, desc[UR12][R4.64+0x10] ;  /* 0x0000100c04168981 */ /* 0x000f62000c1e9b00 */
[----:B------:R-:W-:Y:S02]  /*ab90*/  IMAD.MOV.U32 R13, RZ, RZ, R7 ;  /* 0x000000ffff0d7224 */ /* 0x000fe400078e0007 */
[----:B------:R-:W-:Y:S01]  /*aba0*/  IMAD.MOV.U32 R24, RZ, RZ, R16 ;  /* 0x000000ffff187224 */ /* 0x000fe200078e0010 */
[----:B------:R-:W4:Y:S01]  /*abb0*/  @!P2 LDG.E.64.CONSTANT R6, desc[UR12][R4.64+0x600] ;  /* 0x0006000c0406a981 */ /* 0x000f22000c1e9b00 */
[----:B------:R-:W-:-:S02]  /*abc0*/  IMAD.MOV.U32 R25, RZ, RZ, R17 ;  /* 0x000000ffff197224 */ /* 0x000fc400078e0011 */
[----:B------:R-:W-:Y:S01]  /*abd0*/  IMAD.MOV.U32 R26, RZ, RZ, R18 ;  /* 0x000000ffff1a7224 */ /* 0x000fe200078e0012 */
[----:B------:R-:W5:Y:S01]  /*abe0*/  @!P1 LDG.E.64.CONSTANT R12, desc[UR12][R4.64+0x300] ;  /* 0x0003000c040c9981 */ /* 0x000f62000c1e9b00 */
[----:B------:R-:W-:-:S03]  /*abf0*/  IMAD.MOV.U32 R27, RZ, RZ, R19 ;  /* 0x000000ffff1b7224 */ /* 0x000fc600078e0013 */
[----:B------:R-:W4:Y:S04]  /*ac00*/  @!P1 LDG.E.64.CONSTANT R24, desc[UR12][R4.64+0x308] ;  /* 0x0003080c04189981 */ /* 0x000f28000c1e9b00 */
[----:B------:R-:W4:Y:S04]  /*ac10*/  @!P1 LDG.E.64.CONSTANT R26, desc[UR12][R4.64+0x310] ;  /* 0x0003100c041a9981 */ /* 0x000f28000c1e9b00 */
[----:B------:R-:W4:Y:S04]  /*ac20*/  @!P2 LDG.E.64.CONSTANT R16, desc[UR12][R4.64+0x608] ;  /* 0x0006080c0410a981 */ /* 0x000f28000c1e9b00 */
[----:B------:R1:W4:Y:S01]  /*ac30*/  @!P2 LDG.E.64.CONSTANT R18, desc[UR12][R4.64+0x610] ;  /* 0x0006100c0412a981 */ /* 0x000322000c1e9b00 */
[----:B------:R-:W0:Y:S01]  /*ac40*/  S2R R69, SR_LANEID ;  /* 0x0000000000457919 */ /* 0x000e220000000000 */
[----:B------:R-:W1:Y:S01]  /*ac50*/  S2UR UR6, SR_CgaCtaId ;  /* 0x00000000000679c3 */ /* 0x000e620000008800 */
[----:B------:R-:W-:Y:S01]  /*ac60*/  SHF.R.U32.HI R53, RZ, 0x5, R66 ;  /* 0x00000005ff357819 */ /* 0x000fe20000011642 */
[----:B------:R-:W-:-:S02]  /*ac70*/  UMOV UR4, 0x400 ;  /* 0x0000040000047882 */ /* 0x000fc40000000000 */
[----:B-1----:R-:W-:Y:S02]  /*ac80*/  ULEA UR4, UR6, UR4, 0x18 ;  /* 0x0000000406047291 */ /* 0x002fe4000f8ec0ff */
[----:B0-----:R-:W-:-:S05]  /*ac90*/  IMAD R2, R53, 0x60, R69 ;  /* 0x0000006035027824 */ /* 0x001fca00078e0245 */
[----:B------:R-:W-:Y:S01]  /*aca0*/  LEA R29, R2, UR4, 0x2 ;  /* 0x00000004021d7c11 */ /* 0x000fe2000f8e10ff */
[----:B------:R-:W-:-:S04]  /*acb0*/  IMAD R4, R69, 0x2, R2 ;  /* 0x0000000245047824 */ /* 0x000fc800078e0202 */
[C-C-:B------:R-:W-:Y:S02]  /*acc0*/  IMAD R5, R69.reuse, 0x8, R29.reuse ;  /* 0x0000000845057824 */ /* 0x140fe400078e021d */
[----:B------:R-:W-:Y:S02]  /*acd0*/  IMAD R31, R2, 0x14, R29 ;  /* 0x00000014021f7824 */ /* 0x000fe400078e021d */
[----:B------:R-:W-:Y:S01]  /*ace0*/  IMAD R30, R4, 0x14, R5 ;  /* 0x00000014041e7824 */ /* 0x000fe200078e0205 */
[----:B------:R-:W-:Y:S02]  /*acf0*/  ISETP.NE.AND P0, PT, R66, RZ, PT ;  /* 0x000000ff4200720c */ /* 0x000fe40003f05270 */
[----:B------:R-:W-:Y:S01]  /*ad00*/  ISETP.GE.AND P5, PT, R69, 0x1, PT ;  /* 0x000000014500780c */ /* 0x000fe20003fa6270 */
[----:B--2---:R-:W-:Y:S04]  /*ad10*/  STS [R29], R15 ;  /* 0x0000000f1d007388 */ /* 0x004fe80000000800 */
[----:B------:R-:W-:Y:S04]  /*ad20*/  STS [R29+0x100], R14 ;  /* 0x0001000e1d007388 */ /* 0x000fe80000000800 */
[----:B------:R-:W-:Y:S01]  /*ad30*/  STS [R29+0x80], R28 ;  /* 0x0000801c1d007388 */ /* 0x000fe20000000800 */
[----:B------:R-:W-:-:S03]  /*ad40*/  NOP ;  /* 0x0000000000007918 */ /* 0x000fc60000000000 */
[----:B------:R-:W-:Y:S04]  /*ad50*/  LDS R2, [R5] ;  /* 0x0000000005027984 */ /* 0x000fe80000000800 */
[----:B------:R-:W-:Y:S04]  /*ad60*/  LDS R3, [R5+0x4] ;  /* 0x0000040005037984 */ /* 0x000fe80000000800 */
[----:B------:R0:W1:Y:S01]  /*ad70*/  LDS R4, [R5+0x8] ;  /* 0x0000080005047984 */ /* 0x0000620000000800 */
        /* <DEDUP_REMOVED lines=12> */
[----:B------:R-:W-:Y:S04]  /*ae40*/  LDS.64 R10, [R30+0x18] ;  /* 0x000018001e0a7984 */ /* 0x000fe80000000a00 */
[----:B------:R-:W-:Y:S04]  /*ae50*/  LDS.64 R12, [R30+0x8] ;  /* 0x000008001e0c7984 */ /* 0x000fe80000000a00 */
[----:B------:R-:W3:Y:S04]  /*ae60*/  LDS.64 R14, [R30+0x20] ;  /* 0x000020001e0e7984 */ /* 0x000ee80000000a00 */
[----:B------:R-:W-:Y:S04]  /*ae70*/  LDS.64 R44, [R30+0x10] ;  /* 0x000010001e2c7984 */ /* 0x000fe80000000a00 */
[----:B------:R-:W4:Y:S04]  /*ae80*/  LDS.64 R46, [R30+0x28] ;  /* 0x000028001e2e7984 */ /* 0x000f280000000a00 */
[----:B------:R-:W-:Y:S04]  /*ae90*/  LDS.64 R6, [R30+0x30] ;  /* 0x000030001e067984 */ /* 0x000fe80000000a00 */
[----:B------:R-:W5:Y:S04]  /*aea0*/  LDS.64 R16, [R30+0x38] ;  /* 0x000038001e107984 */ /* 0x000f680000000a00 */
[----:B------:R-:W5:Y:S01]  /*aeb0*/  LDS.64 R18, [R30+0x40] ;  /* 0x000040001e127984 */ /* 0x000f620000000a00 */
[----:B------:R-:W-:Y:S01]  /*aec0*/  BAR.SYNC.DEFER_BLOCKING 0x0 ;  /* 0x0000000000007b1d */ /* 0x000fe20000010000 */
[----:B0-----:R-:W-:-:S05]  /*aed0*/  LEA R5, R66, UR4, 0x2 ;  /* 0x0000000442057c11 */ /* 0x001fca000f8e10ff */
[----:B-1----:R-:W-:Y:S02]  /*aee0*/  STS [R5+0x5a8], R4 ;  /* 0x0005a80405007388 */ /* 0x002fe40000000800 */
[----:B------:R-:W-:Y:S01]  /*aef0*/  BAR.SYNC.DEFER_BLOCKING 0x0 ;  /* 0x0000000000007b1d */ /* 0x000fe20000010000 */
[----:B--2---:R-:W-:-:S04]  /*af00*/  IMAD R26, R66, 0x3, RZ ;  /* 0x00000003421a7824 */ /* 0x004fc800078e02ff */
[----:B------:R-:W-:Y:S01]  /*af10*/  VIADD R20, R26, 0x1 ;  /* 0x000000011a147836 */ /* 0x000fe20000000000 */
[----:B---3--:R-:W-:Y:S02]  /*af20*/  DADD R22, R12, R14 ;  /* 0x000000000c167229 */ /* 0x008fe4000000000e */
[----:B----4-:R-:W-:Y:S02]  /*af30*/  DADD R24, R44, R46 ;  /* 0x000000002c187229 */ /* 0x010fe4000000002e */
[----:B------:R-:W-:Y:S01]  /*af40*/  ISETP.EQ.U32.AND P1, PT, R20, UR14, PT ;  /* 0x0000000e14007c0c */ /* 0x000fe2000bf22070 */
[----:B------:R-:W0:Y:S01]  /*af50*/  @P0 LDS R0, [R5+0x5a4] ;  /* 0x0005a40005000984 */ /* 0x000e220000000800 */
[----:B------:R-:W-:-:S04]  /*af60*/  ISETP.NE.AND P0, PT, R2, R3, PT ;  /* 0x000000030200720c */ /* 0x000fc80003f05270 */
[----:B------:R-:W-:Y:S01]  /*af70*/  ISETP.EQ.OR.EX P0, PT, RZ, UR5, P0, P1 ;  /* 0x00000005ff007c0c */ /* 0x000fe20008702710 */
[----:B------:R-:W-:-:S03]  /*af80*/  VIADD R27, R26, 0x2 ;  /* 0x000000021a1b7836 */ /* 0x000fc60000000000 */
[----:B------:R-:W-:Y:S02]  /*af90*/  FSEL R22, R14, R22, P0 ;  /* 0x000000160e167208 */ /* 0x000fe40000000000 */
[----:B------:R-:W-:Y:S01]  /*afa0*/  FSEL R23, R15, R23, P0 ;  /* 0x000000170f177208 */ /* 0x000fe20000000000 */
[----:B------:R-:W-:Y:S01]  /*afb0*/  DADD R20, R8, R10 ;  /* 0x0000000008147229 */ /* 0x000fe2000000000a */
[----:B------:R-:W-:Y:S02]  /*afc0*/  FSEL R24, R46, R24, P0 ;  /* 0x000000182e187208 */ /* 0x000fe40000000000 */
[----:B------:R-:W-:Y:S02]  /*afd0*/  FSEL R25, R47, R25, P0 ;  /* 0x000000192f197208 */ /* 0x000fe40000000000 */
[----:B-----5:R-:W-:Y:S01]  /*afe0*/  DADD R22, R16, R22 ;  /* 0x0000000010167229 */ /* 0x020fe20000000016 */
[----:B------:R-:W-:Y:S02]  /*aff0*/  ISETP.EQ.U32.AND P2, PT, R27, UR14, PT ;  /* 0x0000000e1b007c0c */ /* 0x000fe4000bf42070 */
[----:B------:R-:W-:Y:S01]  /*b000*/  ISETP.NE.AND P1, PT, R3, R4, PT ;  /* 0x000000040300720c */ /* 0x000fe20003f25270 */
[----:B------:R-:W-:Y:S01]  /*b010*/  DADD R24, R18, R24 ;  /* 0x0000000012187229 */ /* 0x000fe20000000018 */
[----:B------:R-:W-:-:S02]  /*b020*/  FSEL R20, R10, R20, P0 ;  /* 0x000000140a147208 */ /* 0x000fc40000000000 */
[----:B------:R-:W-:Y:S02]  /*b030*/  ISETP.EQ.OR.EX P1, PT, RZ, UR5, P1, P2 ;  /* 0x00000005ff007c0c */ /* 0x000fe40008f22720 */
[----:B------:R-:W-:Y:S02]  /*b040*/  FSEL R21, R11, R21, P0 ;  /* 0x000000150b157208 */ /* 0x000fe40000000000 */
[----:B------:R-:W-:Y:S02]  /*b050*/  FSEL R52, R16, R22, P1 ;  /* 0x0000001610347208 */ /* 0x000fe40000800000 */
[----:B------:R-:W-:Y:S02]  /*b060*/  FSEL R55, R17, R23, P1 ;  /* 0x0000001711377208 */ /* 0x000fe40000800000 */
[----:B------:R-:W-:Y:S01]  /*b070*/  DADD R20, R6, R20 ;  /* 0x0000000006147229 */ /* 0x000fe20000000014 */
[----:B------:R-:W-:Y:S02]  /*b080*/  ISETP.EQ.U32.AND P3, PT, R26, UR14, PT ;  /* 0x0000000e1a007c0c */ /* 0x000fe4000bf62070 */
[----:B------:R-:W-:-:S02]  /*b090*/  FSEL R54, R18, R24, P1 ;  /* 0x0000001812367208 */ /* 0x000fc40000800000 */
[----:B------:R-:W-:Y:S01]  /*b0a0*/  FSEL R57, R19, R25, P1 ;  /* 0x0000001913397208 */ /* 0x000fe20000800000 */
[----:B------:R-:W-:Y:S01]  /*b0b0*/  SHFL.UP PT, R18, R52, 0x1, RZ ;  /* 0x0420000034127989 */ /* 0x000fe200000e00ff */
[----:B0-----:R-:W-:-:S03]  /*b0c0*/  ISETP.NE.AND P2, PT, R0, R2, PT ;  /* 0x000000020000720c */ /* 0x001fc60003f45270 */
[----:B------:R-:W0:Y:S01]  /*b0d0*/  SHFL.UP PT, R19, R55, 0x1, RZ ;  /* 0x0420000037137989 */ /* 0x000e2200000e00ff */
[----:B------:R-:W-:Y:S02]  /*b0e0*/  ISETP.EQ.OR.EX P2, PT, RZ, UR5, P2, P3 ;  /* 0x00000005ff007c0c */ /* 0x000fe40009742730 */
[----:B------:R-:W-:Y:S02]  /*b0f0*/  SEL R5, RZ, 0x1, !P0 ;  /* 0x00000001ff057807 */ /* 0x000fe40004000000 */
[----:B------:R-:W-:Y:S02]  /*b100*/  SEL R22, RZ, 0x1, !P2 ;  /* 0x00000001ff167807 */ /* 0x000fe40005000000 */
[----:B------:R-:W-:Y:S02]  /*b110*/  FSEL R6, R6, R20, P1 ;  /* 0x0000001406067208 */ /* 0x000fe40000800000 */
[----:B------:R-:W-:Y:S02]  /*b120*/  FSEL R7, R7, R21, P1 ;  /* 0x0000001507077208 */ /* 0x000fe40000800000 */
[----:B------:R-:W-:-:S02]  /*b130*/  IADD3 R5, P3, PT, R5, R22, RZ ;  /* 0x0000001605057210 */ /* 0x000fc40007f7e0ff */
[----:B------:R-:W-:Y:S01]  /*b140*/  SEL R48, RZ, 0x1, !P1 ;  /* 0x00000001ff307807 */ /* 0x000fe20004800000 */
[----:B------:R-:W-:Y:S02]  /*b150*/  SHFL.UP PT, R16, R6, 0x1, RZ ;  /* 0x0420000006107989 */ /* 0x000fe400000e00ff */
[----:B------:R-:W-:Y:S01]  /*b160*/  IMAD.X R25, RZ, RZ, RZ, P3 ;  /* 0x000000ffff197224 */ /* 0x000fe200018e06ff */
[----:B------:R-:W-:Y:S01]  /*b170*/  IADD3 R48, P6, PT, R5, R48, RZ ;  /* 0x0000003005307210 */ /* 0x000fe20007fde0ff */
[----:B------:R-:W1:Y:S04]  /*b180*/  SHFL.UP PT, R17, R7, 0x1, RZ ;  /* 0x0420000007117989 */ /* 0x000e6800000e00ff */
[----:B------:R-:W-:Y:S04]  /*b190*/  SHFL.UP PT, R20, R54, 0x1, RZ ;  /* 0x0420000036147989 */ /* 0x000fe800000e00ff */
[----:B------:R-:W2:Y:S01]  /*b1a0*/  SHFL.UP PT, R21, R57, 0x1, RZ ;  /* 0x0420000039157989 */ /* 0x000ea200000e00ff */
[----:B------:R-:W-:-:S02]  /*b1b0*/  IMAD.MOV.U32 R22, RZ, RZ, R52 ;  /* 0x000000ffff167224 */ /* 0x000fc400078e0034 */
[----:B------:R-:W-:Y:S01]  /*b1c0*/  IMAD.MOV.U32 R23, RZ, RZ, R55 ;  /* 0x000000ffff177224 */ /* 0x000fe200078e0037 */
[----:B------:R-:W3:Y:S01]  /*b1d0*/  SHFL.UP PT, R5, R48, 0x1, RZ ;  /* 0x0420000030057989 */ /* 0x000ee200000e00ff */
[----:B------:R-:W-:-:S04]  /*b1e0*/  IMAD.X R25, RZ, RZ, R25, P6 ;  /* 0x000000ffff197224 */ /* 0x000fc800030e0619 */
[----:B0-----:R-:W-:Y:S01]  /*b1f0*/  DADD R18, R18, R22 ;  /* 0x0000000012127229 */ /* 0x001fe20000000016 */
[----:B------:R-:W0:Y:S01]  /*b200*/  SHFL.UP PT, R22, R25, 0x1, RZ ;  /* 0x0420000019167989 */ /* 0x000e2200000e00ff */
[----:B------:R-:W-:Y:S01]  /*b210*/  IMAD.MOV.U32 R56, RZ, RZ, R54 ;  /* 0x000000ffff387224 */ /* 0x000fe200078e0036 */
[----:B------:R-:W-:Y:S01]  /*b220*/  ISETP.NE.U32.AND P3, PT, R48, RZ, PT ;  /* 0x000000ff3000720c */ /* 0x000fe20003f65070 */
[----:B-1----:R-:W-:-:S03]  /*b230*/  DADD R16, R16, R6 ;  /* 0x0000000010107229 */ /* 0x002fc60000000006 */
[----:B------:R-:W-:Y:S01]  /*b240*/  ISETP.NE.AND.EX P3, PT, R25, RZ, PT, P3 ;  /* 0x000000ff1900720c */ /* 0x000fe20003f65330 */
[----:B--2---:R-:W-:-:S03]  /*b250*/  DADD R20, R20, R56 ;  /* 0x0000000014147229 */ /* 0x004fc60000000038 */
[----:B------:R-:W-:Y:S02]  /*b260*/  @P5 FSEL R52, R18, R52, !P3 ;  /* 0x0000003412345208 */ /* 0x000fe40005800000 */
[----:B---3--:R-:W-:Y:S02]  /*b270*/  SEL R5, R5, RZ, P5 ;  /* 0x000000ff05057207 */ /* 0x008fe40002800000 */
[----:B------:R-:W-:Y:S02]  /*b280*/  @P5 FSEL R6, R16, R6, !P3 ;  /* 0x0000000610065208 */ /* 0x000fe40005800000 */
[----:B------:R-:W-:Y:S02]  /*b290*/  @P5 FSEL R7, R17, R7, !P3 ;  /* 0x0000000711075208 */ /* 0x000fe40005800000 */
[----:B------:R-:W-:Y:S02]  /*b2a0*/  @P5 FSEL R55, R19, R55, !P3 ;  /* 0x0000003713375208 */ /* 0x000fe40005800000 */
[----:B------:R-:W-:-:S02]  /*b2b0*/  @P5 FSEL R54, R20, R54, !P3 ;  /* 0x0000003614365208 */ /* 0x000fc40005800000 */
[----:B------:R-:W-:Y:S02]  /*b2c0*/  @P5 FSEL R57, R21, R57, !P3 ;  /* 0x0000003915395208 */ /* 0x000fe40005800000 */
[----:B------:R-:W-:Y:S02]  /*b2d0*/  IADD3 R48, P3, PT, R5, R48, RZ ;  /* 0x0000003005307210 */ /* 0x000fe40007f7e0ff */
[----:B0-----:R-:W-:Y:S01]  /*b2e0*/  SEL R22, R22, RZ, P5 ;  /* 0x000000ff16167207 */ /* 0x001fe20002800000 */
[----:B------:R-:W-:Y:S04]  /*b2f0*/  SHFL.UP PT, R16, R6, 0x2, RZ ;  /* 0x0440000006107989 */ /* 0x000fe800000e00ff */
[----:B------:R-:W0:Y:S01]  /*b300*/  SHFL.UP PT, R17, R7, 0x2, RZ ;  /* 0x0440000007117989 */ /* 0x000e2200000e00ff */
[----:B------:R-:W-:-:S03]  /*b310*/  IMAD.X R25, R22, 0x1, R25, P3 ;  /* 0x0000000116197824 */ /* 0x000fc600018e0619 */
[----:B------:R-:W-:Y:S04]  /*b320*/  SHFL.UP PT, R18, R52, 0x2, RZ ;  /* 0x0440000034127989 */ /* 0x000fe800000e00ff */
[----:B------:R-:W1:Y:S04]  /*b330*/  SHFL.UP PT, R19, R55, 0x2, RZ ;  /* 0x0440000037137989 */ /* 0x000e6800000e00ff */
[----:B------:R-:W-:Y:S04]  /*b340*/  SHFL.UP PT, R20, R54, 0x2, RZ ;  /* 0x0440000036147989 */ /* 0x000fe800000e00ff */
[----:B------:R-:W2:Y:S04]  /*b350*/  SHFL.UP PT, R21, R57, 0x2, RZ ;  /* 0x0440000039157989 */ /* 0x000ea800000e00ff */
[----:B------:R-:W3:Y:S04]  /*b360*/  SHFL.UP PT, R5, R48, 0x2, RZ ;  /* 0x0440000030057989 */ /* 0x000ee800000e00ff */
[----:B------:R-:W4:Y:S01]  /*b370*/  SHFL.UP PT, R24, R25, 0x2, RZ ;  /* 0x0440000019187989 */ /* 0x000f2200000e00ff */
[----:B------:R-:W-:-:S02]  /*b380*/  IMAD.MOV.U32 R22, RZ, RZ, R52 ;  /* 0x000000ffff167224 */ /* 0x000fc400078e0034 */
[----:B------:R-:W-:Y:S02]  /*b390*/  IMAD.MOV.U32 R23, RZ, RZ, R55 ;  /* 0x000000ffff177224 */ /* 0x000fe400078e0037 */
[----:B------:R-:W-:Y:S01]  /*b3a0*/  IMAD.MOV.U32 R56, RZ, RZ, R54 ;  /* 0x000000ffff387224 */ /* 0x000fe200078e0036 */
[----:B------:R-:W-:Y:S01]  /*b3b0*/  ISETP.GE.AND P5, PT, R69, 0x2, PT ;  /* 0x000000024500780c */ /* 0x000fe20003fa6270 */
[----:B0-----:R-:W-:Y:S02]  /*b3c0*/  DADD R16, R16, R6 ;  /* 0x0000000010107229 */ /* 0x001fe40000000006 */
[----:B-1----:R-:W-:Y:S01]  /*b3d0*/  DADD R18, R18, R22 ;  /* 0x0000000012127229 */ /* 0x002fe20000000016 */
[----:B------:R-:W-:Y:S01]  /*b3e0*/  ISETP.NE.U32.AND P3, PT, R48, RZ, PT ;  /* 0x000000ff3000720c */ /* 0x000fe20003f65070 */
[----:B--2---:R-:W-:Y:S01]  /*b3f0*/  DADD R20, R20, R56 ;  /* 0x0000000014147229 */ /* 0x004fe20000000038 */
[----:B---3--:R-:W-:Y:S02]  /*b400*/  SEL R5, R5, RZ, P5 ;  /* 0x000000ff05057207 */ /* 0x008fe40002800000 */
[----:B------:R-:W-:-:S02]  /*b410*/  ISETP.NE.AND.EX P3, PT, R25, RZ, PT, P3 ;  /* 0x000000ff1900720c */ /* 0x000fc40003f65330 */
[----:B------:R-:W-:Y:S02]  /*b420*/  IADD3 R48, P6, PT, R5, R48, RZ ;  /* 0x0000003005307210 */ /* 0x000fe40007fde0ff */
[----:B----4-:R-:W-:Y:S02]  /*b430*/  SEL R24, R24, RZ, P5 ;  /* 0x000000ff18187207 */ /* 0x010fe40002800000 */
[----:B------:R-:W-:Y:S02]  /*b440*/  @P5 FSEL R6, R16, R6, !P3 ;  /* 0x0000000610065208 */ /* 0x000fe40005800000 */
[----:B------:R-:W-:Y:S01]  /*b450*/  @P5 FSEL R7, R17, R7, !P3 ;  /* 0x0000000711075208 */ /* 0x000fe20005800000 */
[----:B------:R-:W-:Y:S01]  /*b460*/  IMAD.X R25, R24, 0x1, R25, P6 ;  /* 0x0000000118197824 */ /* 0x000fe200030e0619 */
[----:B------:R-:W-:Y:S02]  /*b470*/  @P5 FSEL R52, R18, R52, !P3 ;  /* 0x0000003412345208 */ /* 0x000fe40005800000 */
[----:B------:R-:W-:-:S02]  /*b480*/  @P5 FSEL R55, R19, R55, !P3 ;  /* 0x0000003713375208 */ /* 0x000fc40005800000 */
[----:B------:R-:W-:Y:S02]  /*b490*/  @P5 FSEL R54, R20, R54, !P3 ;  /* 0x0000003614365208 */ /* 0x000fe40005800000 */
[----:B------:R-:W-:Y:S01]  /*b4a0*/  @P5 FSEL R57, R21, R57, !P3 ;  /* 0x0000003915395208 */ /* 0x000fe20005800000 */
[----:B------:R-:W0:Y:S04]  /*b4b0*/  SHFL.UP PT, R5, R48, 0x4, RZ ;  /* 0x0480000030057989 */ /* 0x000e2800000e00ff */
[----:B------:R-:W-:Y:S04]  /*b4c0*/  SHFL.UP PT, R16, R6, 0x4, RZ ;  /* 0x0480000006107989 */ /* 0x000fe800000e00ff */
[----:B------:R-:W1:Y:S04]  /*b4d0*/  SHFL.UP PT, R17, R7, 0x4, RZ ;  /* 0x0480000007117989 */ /* 0x000e6800000e00ff */
[----:B------:R-:W-:Y:S04]  /*b4e0*/  SHFL.UP PT, R18, R52, 0x4, RZ ;  /* 0x0480000034127989 */ /* 0x000fe800000e00ff */
[----:B------:R-:W2:Y:S04]  /*b4f0*/  SHFL.UP PT, R19, R55, 0x4, RZ ;  /* 0x0480000037137989 */ /* 0x000ea800000e00ff */
[----:B------:R-:W-:Y:S04]  /*b500*/  SHFL.UP PT, R20, R54, 0x4, RZ ;  /* 0x0480000036147989 */ /* 0x000fe800000e00ff */
[----:B------:R-:W3:Y:S04]  /*b510*/  SHFL.UP PT, R21, R57, 0x4, RZ ;  /* 0x0480000039157989 */ /* 0x000ee800000e00ff */
[----:B------:R-:W4:Y:S01]  /*b520*/  SHFL.UP PT, R24, R25, 0x4, RZ ;  /* 0x0480000019187989 */ /* 0x000f2200000e00ff */
[----:B------:R-:W-:Y:S01]  /*b530*/  ISETP.GE.AND P5, PT, R69, 0x4, PT ;  /* 0x000000044500780c */ /* 0x000fe20003fa6270 */
[----:B------:R-:W-:-:S02]  /*b540*/  IMAD.MOV.U32 R22, RZ, RZ, R52 ;  /* 0x000000ffff167224 */ /* 0x000fc400078e0034 */
[----:B------:R-:W-:Y:S02]  /*b550*/  IMAD.MOV.U32 R23, RZ, RZ, R55 ;  /* 0x000000ffff177224 */ /* 0x000fe400078e0037 */
[----:B------:R-:W-:Y:S01]  /*b560*/  IMAD.MOV.U32 R56, RZ, RZ, R54 ;  /* 0x000000ffff387224 */ /* 0x000fe200078e0036 */
[----:B0-----:R-:W-:Y:S01]  /*b570*/  SEL R5, R5, RZ, P5 ;  /* 0x000000ff05057207 */ /* 0x001fe20002800000 */
[----:B-1----:R-:W-:Y:S01]  /*b580*/  DADD R16, R16, R6 ;  /* 0x0000000010107229 */ /* 0x002fe20000000006 */
[----:B------:R-:W-:Y:S02]  /*b590*/  ISETP.NE.U32.AND P3, PT, R48, RZ, PT ;  /* 0x000000ff3000720c */ /* 0x000fe40003f65070 */
[----:B------:R-:W-:Y:S01]  /*b5a0*/  IADD3 R48, P6, PT, R5, R48, RZ ;  /* 0x0000003005307210 */ /* 0x000fe20007fde0ff */
[----:B--2---:R-:W-:Y:S01]  /*b5b0*/  DADD R18, R18, R22 ;  /* 0x0000000012127229 */ /* 0x004fe20000000016 */
[----:B------:R-:W-:Y:S01]  /*b5c0*/  ISETP.NE.AND.EX P3, PT, R25, RZ, PT, P3 ;  /* 0x000000ff1900720c */ /* 0x000fe20003f65330 */
[----:B---3--:R-:W-:Y:S01]  /*b5d0*/  DADD R20, R20, R56 ;  /* 0x0000000014147229 */ /* 0x008fe20000000038 */
[----:B----4-:R-:W-:Y:S01]  /*b5e0*/  SEL R24, R24, RZ, P5 ;  /* 0x000000ff18187207 */ /* 0x010fe20002800000 */
[----:B------:R-:W0:Y:S04]  /*b5f0*/  SHFL.UP PT, R5, R48, 0x8, RZ ;  /* 0x0500000030057989 */ /* 0x000e2800000e00ff */
[----:B------:R-:W-:Y:S01]  /*b600*/  IMAD.X R25, R24, 0x1, R25, P6 ;  /* 0x0000000118197824 */ /* 0x000fe200030e0619 */
[----:B------:R-:W-:-:S02]  /*b610*/  @P5 FSEL R6, R16, R6, !P3 ;  /* 0x0000000610065208 */ /* 0x000fc40005800000 */
[----:B------:R-:W-:Y:S02]  /*b620*/  @P5 FSEL R7, R17, R7, !P3 ;  /* 0x0000000711075208 */ /* 0x000fe40005800000 */
[----:B------:R-:W-:Y:S01]  /*b630*/  @P5 FSEL R52, R18, R52, !P3 ;  /* 0x0000003412345208 */ /* 0x000fe20005800000 */
[----:B------:R-:W1:Y:S01]  /*b640*/  SHFL.UP PT, R24, R25, 0x8, RZ ;  /* 0x0500000019187989 */ /* 0x000e6200000e00ff */
[----:B------:R-:W-:Y:S02]  /*b650*/  @P5 FSEL R55, R19, R55, !P3 ;  /* 0x0000003713375208 */ /* 0x000fe40005800000 */
[----:B------:R-:W-:Y:S02]  /*b660*/  @P5 FSEL R54, R20, R54, !P3 ;  /* 0x0000003614365208 */ /* 0x000fe40005800000 */
[----:B------:R-:W-:Y:S01]  /*b670*/  @P5 FSEL R57, R21, R57, !P3 ;  /* 0x0000003915395208 */ /* 0x000fe20005800000 */
[----:B------:R-:W-:Y:S04]  /*b680*/  SHFL.UP PT, R16, R6, 0x8, RZ ;  /* 0x0500000006107989 */ /* 0x000fe800000e00ff */
[----:B------:R-:W2:Y:S04]  /*b690*/  SHFL.UP PT, R17, R7, 0x8, RZ ;  /* 0x0500000007117989 */ /* 0x000ea800000e00ff */
[----:B------:R-:W-:Y:S04]  /*b6a0*/  SHFL.UP PT, R18, R52, 0x8, RZ ;  /* 0x0500000034127989 */ /* 0x000fe800000e00ff */
[----:B------:R-:W3:Y:S04]  /*b6b0*/  SHFL.UP PT, R19, R55, 0x8, RZ ;  /* 0x0500000037137989 */ /* 0x000ee800000e00ff */
[----:B------:R-:W-:Y:S04]  /*b6c0*/  SHFL.UP PT, R20, R54, 0x8, RZ ;  /* 0x0500000036147989 */ /* 0x000fe800000e00ff */
[----:B------:R-:W4:Y:S01]  /*b6d0*/  SHFL.UP PT, R21, R57, 0x8, RZ ;  /* 0x0500000039157989 */ /* 0x000f2200000e00ff */
[----:B------:R-:W-:Y:S01]  /*b6e0*/  ISETP.GE.AND P5, PT, R69, 0x8, PT ;  /* 0x000000084500780c */ /* 0x000fe20003fa6270 */
[----:B------:R-:W-:-:S03]  /*b6f0*/  IMAD.MOV.U32 R22, RZ, RZ, R52 ;  /* 0x000000ffff167224 */ /* 0x000fc600078e0034 */
[----:B0-----:R-:W-:Y:S01]  /*b700*/  SEL R5, R5, RZ, P5 ;  /* 0x000000ff05057207 */ /* 0x001fe20002800000 */
[----:B------:R-:W-:Y:S01]  /*b710*/  IMAD.MOV.U32 R23, RZ, RZ, R55 ;  /* 0x000000ffff177224 */ /* 0x000fe200078e0037 */
[----:B------:R-:W-:Y:S01]  /*b720*/  ISETP.NE.U32.AND P3, PT, R48, RZ, PT ;  /* 0x000000ff3000720c */ /* 0x000fe20003f65070 */
[----:B------:R-:W-:Y:S01]  /*b730*/  IMAD.MOV.U32 R56, RZ, RZ, R54 ;  /* 0x000000ffff387224 */ /* 0x000fe200078e0036 */
[----:B------:R-:W-:Y:S02]  /*b740*/  IADD3 R48, P6, PT, R5, R48, RZ ;  /* 0x0000003005307210 */ /* 0x000fe40007fde0ff */
[----:B-1----:R-:W-:Y:S01]  /*b750*/  SEL R24, R24, RZ, P5 ;  /* 0x000000ff18187207 */ /* 0x002fe20002800000 */
[----:B--2---:R-:W-:Y:S02]  /*b760*/  DADD R16, R16, R6 ;  /* 0x0000000010107229 */ /* 0x004fe40000000006 */
[----:B------:R-:W0:Y:S01]  /*b770*/  SHFL.UP PT, R5, R48, 0x10, RZ ;  /* 0x0600000030057989 */ /* 0x000e2200000e00ff */
[----:B---3--:R-:W-:Y:S01]  /*b780*/  DADD R18, R18, R22 ;  /* 0x0000000012127229 */ /* 0x008fe20000000016 */
[----:B------:R-:W-:Y:S01]  /*b790*/  IMAD.X R24, R24, 0x1, R25, P6 ;  /* 0x0000000118187824 */ /* 0x000fe200030e0619 */
[----:B------:R-:W-:Y:S01]  /*b7a0*/  ISETP.NE.AND.EX P3, PT, R25, RZ, PT, P3 ;  /* 0x000000ff1900720c */ /* 0x000fe20003f65330 */
[----:B----4-:R-:W-:-:S03]  /*b7b0*/  DADD R20, R20, R56 ;  /* 0x0000000014147229 */ /* 0x010fc60000000038 */
[----:B------:R-:W1:Y:S01]  /*b7c0*/  SHFL.UP PT, R22, R24, 0x10, RZ ;  /* 0x0600000018167989 */ /* 0x000e6200000e00ff */
[----:B------:R-:W-:Y:S02]  /*b7d0*/  @P5 FSEL R6, R16, R6, !P3 ;  /* 0x0000000610065208 */ /* 0x000fe40005800000 */
[----:B------:R-:W-:Y:S02]  /*b7e0*/  @P5 FSEL R7, R17, R7, !P3 ;  /* 0x0000000711075208 */ /* 0x000fe40005800000 */
[----:B------:R-:W-:Y:S02]  /*b7f0*/  @P5 FSEL R52, R18, R52, !P3 ;  /* 0x0000003412345208 */ /* 0x000fe40005800000 */
        /* <DEDUP_REMOVED lines=9> */
[----:B------:R-:W-:-:S04]  /*b890*/  ISETP.GE.AND P5, PT, R69, 0x10, PT ;  /* 0x000000104500780c */ /* 0x000fc80003fa6270 */
[----:B0-----:R-:W-:Y:S02]  /*b8a0*/  SEL R5, R5, RZ, P5 ;  /* 0x000000ff05057207 */ /* 0x001fe40002800000 */
[----:B------:R-:W-:Y:S02]  /*b8b0*/  ISETP.NE.U32.AND P3, PT, R48, RZ, PT ;  /* 0x000000ff3000720c */ /* 0x000fe40003f65070 */
[----:B------:R-:W-:Y:S02]  /*b8c0*/  IADD3 R48, P6, PT, R5, R48, RZ ;  /* 0x0000003005307210 */ /* 0x000fe40007fde0ff */
[----:B-1----:R-:W-:Y:S01]  /*b8d0*/  SEL R5, R22, RZ, P5 ;  /* 0x000000ff16057207 */ /* 0x002fe20002800000 */
[----:B------:R-:W-:Y:S02]  /*b8e0*/  IMAD.MOV.U32 R22, RZ, RZ, R52 ;  /* 0x000000ffff167224 */ /* 0x000fe400078e0034 */
[----:B------:R-:W-:Y:S02]  /*b8f0*/  IMAD.MOV.U32 R23, RZ, RZ, R55 ;  /* 0x000000ffff177224 */ /* 0x000fe400078e0037 */
[----:B------:R-:W-:-:S02]  /*b900*/  IMAD.MOV.U32 R56, RZ, RZ, R54 ;  /* 0x000000ffff387224 */ /* 0x000fc400078e0036 */
[----:B------:R-:W-:Y:S01]  /*b910*/  IMAD.X R5, R5, 0x1, R24, P6 ;  /* 0x0000000105057824 */ /* 0x000fe200030e0618 */
[----:B------:R-:W-:Y:S01]  /*b920*/  ISETP.NE.AND P6, PT, R69, 0x1f, PT ;  /* 0x0000001f4500780c */ /* 0x000fe20003fc5270 */
[----:B--2---:R-:W-:Y:S02]  /*b930*/  DADD R16, R16, R6 ;  /* 0x0000000010107229 */ /* 0x004fe40000000006 */
[----:B---3--:R-:W-:Y:S02]  /*b940*/  DADD R18, R18, R22 ;  /* 0x0000000012127229 */ /* 0x008fe40000000016 */
[----:B----4-:R-:W-:Y:S01]  /*b950*/  DADD R20, R20, R56 ;  /* 0x0000000014147229 */ /* 0x010fe20000000038 */
[----:B------:R-:W-:-:S05]  /*b960*/  ISETP.NE.AND.EX P3, PT, R24, RZ, PT, P3 ;  /* 0x000000ff1800720c */ /* 0x000fca0003f65330 */
[----:B------:R-:W-:Y:S02]  /*b970*/  FSEL R50, R16, R6, !P3 ;  /* 0x0000000610327208 */ /* 0x000fe40005800000 */
[----:B------:R-:W-:Y:S01]  /*b980*/  FSEL R51, R17, R7, !P3 ;  /* 0x0000000711337208 */ /* 0x000fe20005800000 */
[----:B------:R-:W-:Y:S01]  /*b990*/  @!P6 IMAD.MOV.U32 R49, RZ, RZ, R5 ;  /* 0x000000ffff31e224 */ /* 0x000fe200078e0005 */
[----:B------:R-:W-:Y:S02]  /*b9a0*/  FSEL R40, R18, R52, !P3 ;  /* 0x0000003412287208 */ /* 0x000fe40005800000 */
[----:B------:R-:W-:Y:S02]  /*b9b0*/  FSEL R41, R19, R55, !P3 ;  /* 0x0000003713297208 */ /* 0x000fe40005800000 */
[----:B------:R-:W-:Y:S02]  /*b9c0*/  FSEL R42, R20, R54, !P3 ;  /* 0x00000036142a7208 */ /* 0x000fe40005800000 */
[----:B------:R-:W-:-:S02]  /*b9d0*/  FSEL R43, R21, R57, !P3 ;  /* 0x00000039152b7208 */ /* 0x000fc40005800000 */
[----:B------:R-:W-:-:S05]  /*b9e0*/  @!P6 LEA R59, R53, UR4, 0x5 ;  /* 0x00000004353bec11 */ /* 0x000fca000f8e28ff */
[----:B------:R0:W-:Y:S04]  /*b9f0*/  @!P6 STS.128 [R59], R48 ;  /* 0x000000303b00e388 */ /* 0x0001e80000000c00 */
[----:B------:R-:W-:Y:S01]  /*ba00*/  @!P6 STS.128 [R59+0x10], R40 ;  /* 0x000010283b00e388 */ /* 0x000fe20000000c00 */
[----:B------:R-:W-:Y:S06]  /*ba10*/  BAR.SYNC.DEFER_BLOCKING 0x0 ;  /* 0x0000000000007b1d */ /* 0x000fec0000010000 */
[----:B------:R-:W1:Y:S04]  /*ba20*/  LDS.128 R16, [UR4+0x20] ;  /* 0x00002004ff107984 */ /* 0x000e680008000c00 */
[----:B------:R-:W2:Y:S04]  /*ba30*/  LDS.128 R20, [UR4] ;  /* 0x00000004ff147984 */ /* 0x000ea80008000c00 */
[----:B------:R-:W-:Y:S04]  /*ba40*/  LDS.128 R24, [UR4+0x10] ;  /* 0x00001004ff187984 */ /* 0x000fe80008000c00 */
[----:B------:R-:W3:Y:S04]  /*ba50*/  LDS.128 R28, [UR4+0x30] ;  /* 0x00003004ff1c7984 */ /* 0x000ee80008000c00 */
[----:B------:R-:W4:Y:S04]  /*ba60*/  LDS.128 R32, [UR4+0x40] ;  /* 0x00004004ff207984 */ /* 0x000f280008000c00 */
[----:B------:R-:W5:Y:S01]  /*ba70*/  LDS.128 R36, [UR4+0x50] ;  /* 0x00005004ff247984 */ /* 0x000f620008000c00 */
[----:B------:R-:W-:-:S02]  /*ba80*/  FSEL R6, R6, R50, !P5 ;  /* 0x0000003206067208 */ /* 0x000fc40006800000 */
[----:B------:R-:W-:Y:S02]  /*ba90*/  FSEL R7, R7, R51, !P5 ;  /* 0x0000003307077208 */ /* 0x000fe40006800000 */
[----:B0-----:R-:W-:Y:S02]  /*baa0*/  FSEL R50, R52, R40, !P5 ;  /* 0x0000002834327208 */ /* 0x001fe40006800000 */
[----:B------:R-:W-:Y:S02]  /*bab0*/  FSEL R49, R55, R41, !P5 ;  /* 0x0000002937317208 */ /* 0x000fe40006800000 */
[----:B------:R-:W-:Y:S02]  /*bac0*/  FSEL R52, R54, R42, !P5 ;  /* 0x0000002a36347208 */ /* 0x000fe40006800000 */
[----:B------:R-:W-:Y:S02]  /*bad0*/  FSEL R51, R57, R43, !P5 ;  /* 0x0000002b39337208 */ /* 0x000fe40006800000 */
[----:B------:R-:W0:Y:S01]  /*bae0*/  LDS.128 R40, [UR4+0x60] ;  /* 0x00006004ff287984 */ /* 0x000e220008000c00 */
[----:B-1----:R-:W-:Y:S01]  /*baf0*/  ISETP.NE.U32.AND P3, PT, R16, RZ, PT ;  /* 0x000000ff1000720c */ /* 0x002fe20003f65070 */
[----:B--2---:R-:W-:Y:S01]  /*bb00*/  DADD R58, R22, R18 ;  /* 0x00000000163a7229 */ /* 0x004fe20000000012 */
[----:B------:R-:W-:-:S02]  /*bb10*/  IADD3 R56, P5, PT, R20, R16, RZ ;  /* 0x0000001014387210 */ /* 0x000fc40007fbe0ff */
[----:B------:R-:W-:-:S03]  /*bb20*/  ISETP.NE.AND.EX P3, PT, R17, RZ, PT, P3 ;  /* 0x000000ff1100720c */ /* 0x000fc60003f65330 */
[----:B------:R-:W-:-:S04]  /*bb30*/  IMAD.X R63, R21, 0x1, R17, P5 ;  /* 0x00000001153f7824 */ /* 0x000fc800028e0611 */
[----:B------:R-:W-:Y:S02]  /*bb40*/  FSEL R58, R58, R18, !P3 ;  /* 0x000000123a3a7208 */ /* 0x000fe40005800000 */
[----:B------:R-:W-:Y:S02]  /*bb50*/  FSEL R59, R59, R19, !P3 ;  /* 0x000000133b3b7208 */ /* 0x000fe40005800000 */
[----:B------:R-:W1:Y:S01]  /*bb60*/  LDS.128 R16, [UR4+0x70] ;  /* 0x00007004ff107984 */ /* 0x000e620008000c00 */
[----:B------:R-:W-:-:S04]  /*bb70*/  ISETP.NE.AND P6, PT, R53, 0x1, PT ;  /* 0x000000013500780c */ /* 0x000fc80003fc5270 */
[----:B------:R-:W-:Y:S02]  /*bb80*/  FSEL R55, R22, RZ, !P6 ;  /* 0x000000ff16377208 */ /* 0x000fe40007000000 */
[----:B------:R-:W-:Y:S01]  /*bb90*/  FSEL R62, R23, RZ, !P6 ;  /* 0x000000ff173e7208 */ /* 0x000fe20007000000 */
[----:B---3--:R-:W-:Y:S02]  /*bba0*/  DADD R22, R24, R28 ;  /* 0x0000000018167229 */ /* 0x008fe4000000001c */
[----:B------:R-:W-:Y:S01]  /*bbb0*/  DADD R60, R26, R30 ;  /* 0x000000001a3c7229 */ /* 0x000fe2000000001e */
[----:B------:R-:W-:Y:S02]  /*bbc0*/  FSEL R67, R24, RZ, !P6 ;  /* 0x000000ff18437208 */ /* 0x000fe40007000000 */
[----:B------:R-:W-:Y:S02]  /*bbd0*/  FSEL R71, R25, RZ, !P6 ;  /* 0x000000ff19477208 */ /* 0x000fe40007000000 */
[----:B------:R-:W-:-:S03]  /*bbe0*/  ISETP.NE.AND P5, PT, R53, 0x2, PT ;  /* 0x000000023500780c */ /* 0x000fc60003fa5270 */
[----:B------:R-:W-:Y:S02]  /*bbf0*/  FSEL R24, R22, R28, !P3 ;  /* 0x0000001c16187208 */ /* 0x000fe40005800000 */
[----:B------:R-:W-:Y:S02]  /*bc00*/  FSEL R25, R23, R29, !P3 ;  /* 0x0000001d17197208 */ /* 0x000fe40005800000 */
[----:B------:R-:W-:Y:S02]  /*bc10*/  FSEL R65, R26, RZ, !P6 ;  /* 0x000000ff1a417208 */ /* 0x000fe40007000000 */
[----:B------:R-:W-:Y:S02]  /*bc20*/  FSEL R64, R27, RZ, !P6 ;  /* 0x000000ff1b407208 */ /* 0x000fe40007000000 */
[----:B------:R-:W-:Y:S02]  /*bc30*/  FSEL R26, R60, R30, !P3 ;  /* 0x0000001e3c1a7208 */ /* 0x000fe40005800000 */
[----:B------:R-:W-:-:S02]  /*bc40*/  FSEL R27, R61, R31, !P3 ;  /* 0x0000001f3d1b7208 */ /* 0x000fc40005800000 */
[----:B------:R-:W-:Y:S02]  /*bc50*/  FSEL R55, R58, R55, !P5 ;  /* 0x000000373a377208 */ /* 0x000fe40006800000 */
[----:B------:R-:W-:Y:S01]  /*bc60*/  FSEL R62, R59, R62, !P5 ;  /* 0x0000003e3b3e7208 */ /* 0x000fe20006800000 */
[----:B----4-:R-:W-:Y:S01]  /*bc70*/  DADD R58, R34, R58 ;  /* 0x00000000223a7229 */ /* 0x010fe2000000003a */
[----:B------:R-:W-:Y:S02]  /*bc80*/  FSEL R60, R24, R67, !P5 ;  /* 0x00000043183c7208 */ /* 0x000fe40006800000 */
[----:B------:R-:W-:Y:S01]  /*bc90*/  FSEL R61, R25, R71, !P5 ;  /* 0x00000047193d7208 */ /* 0x000fe20006800000 */
[----:B-----5:R-:W-:Y:S01]  /*bca0*/  DADD R24, R36, R24 ;  /* 0x0000000024187229 */ /* 0x020fe20000000018 */
[----:B------:R-:W-:Y:S02]  /*bcb0*/  ISETP.NE.U32.AND P3, PT, R32, RZ, PT ;  /* 0x000000ff2000720c */ /* 0x000fe40003f65070 */
[----:B------:R-:W-:-:S02]  /*bcc0*/  SEL R54, R56, R20, !P5 ;  /* 0x0000001438367207 */ /* 0x000fc40006800000 */
[----:B------:R-:W-:Y:S02]  /*bcd0*/  SEL R57, R63, R21, !P5 ;  /* 0x000000153f397207 */ /* 0x000fe40006800000 */
[----:B------:R-:W2:Y:S01]  /*bce0*/  LDS.128 R20, [UR4+0x80] ;  /* 0x00008004ff147984 */ /* 0x000ea20008000c00 */
[----:B------:R-:W-:Y:S02]  /*bcf0*/  IADD3 R56, P6, PT, R32, R56, RZ ;  /* 0x0000003820387210 */ /* 0x000fe40007fde0ff */
[C---:B------:R-:W-:Y:S01]  /*bd00*/  ISETP.NE.AND.EX P3, PT, R33.reuse, RZ, PT, P3 ;  /* 0x000000ff2100720c */ /* 0x040fe20003f65330 */
[----:B------:R-:W-:Y:S02]  /*bd10*/  DADD R28, R38, R26 ;  /* 0x00000000261c7229 */ /* 0x000fe4000000001a */
[----:B------:R-:W-:Y:S01]  /*bd20*/  IMAD.X R63, R33, 0x1, R63, P6 ;  /* 0x00000001213f7824 */ /* 0x000fe200030e063f */
[----:B------:R-:W-:Y:S02]  /*bd30*/  FSEL R32, R58, R34, !P3 ;  /* 0x000000223a207208 */ /* 0x000fe40005800000 */
[----:B------:R-:W-:-:S02]  /*bd40*/  FSEL R33, R59, R35, !P3 ;  /* 0x000000233b217208 */ /* 0x000fc40005800000 */
[----:B------:R-:W-:Y:S02]  /*bd50*/  FSEL R65, R26, R65, !P5 ;  /* 0x000000411a417208 */ /* 0x000fe40006800000 */
[----:B------:R-:W-:Y:S02]  /*bd60*/  FSEL R64, R27, R64, !P5 ;  /* 0x000000401b407208 */ /* 0x000fe40006800000 */
[----:B------:R-:W-:Y:S02]  /*bd70*/  FSEL R34, R24, R36, !P3 ;  /* 0x0000002418227208 */ /* 0x000fe40005800000 */
[----:B------:R-:W-:Y:S02]  /*bd80*/  FSEL R35, R25, R37, !P3 ;  /* 0x0000002519237208 */ /* 0x000fe40005800000 */
[----:B------:R-:W-:Y:S01]  /*bd90*/  ISETP.NE.AND P5, PT, R53, 0x3, PT ;  /* 0x000000033500780c */ /* 0x000fe20003fa5270 */
[----:B------:R-:W3:Y:S01]  /*bda0*/  LDS.128 R24, [UR4+0x90] ;  /* 0x00009004ff187984 */ /* 0x000ee20008000c00 */
[----:B0-----:R-:W-:-:S02]  /*bdb0*/  ISETP.NE.U32.AND P6, PT, R40, RZ, PT ;  /* 0x000000ff2800720c */ /* 0x001fc40003fc5070 */
[----:B------:R-:W-:Y:S02]  /*bdc0*/  FSEL R55, R32, R55, !P5 ;  /* 0x0000003720377208 */ /* 0x000fe40006800000 */
[----:B------:R-:W-:Y:S01]  /*bdd0*/  FSEL R62, R33, R62, !P5 ;  /* 0x0000003e213e7208 */ /* 0x000fe20006800000 */
[----:B------:R-:W-:Y:S01]  /*bde0*/  DADD R32, R42, R32 ;  /* 0x000000002a207229 */ /* 0x000fe20000000020 */
[----:B------:R-:W-:Y:S02]  /*bdf0*/  FSEL R60, R34, R60, !P5 ;  /* 0x0000003c223c7208 */ /* 0x000fe40006800000 */
[----:B------:R-:W-:Y:S01]  /*be00*/  FSEL R61, R35, R61, !P5 ;  /* 0x0000003d233d7208 */ /* 0x000fe20006800000 */
[----:B-1----:R-:W-:Y:S01]  /*be10*/  DADD R34, R16, R34 ;  /* 0x0000000010227229 */ /* 0x002fe20000000022 */
[----:B------:R-:W-:Y:S02]  /*be20*/  FSEL R36, R28, R38, !P3 ;  /* 0x000000261c247208 */ /* 0x000fe40005800000 */
[----:B------:R-:W-:-:S02]  /*be30*/  FSEL R37, R29, R39, !P3 ;  /* 0x000000271d257208 */ /* 0x000fc40005800000 */
[----:B------:R-:W0:Y:S01]  /*be40*/  LDS.128 R28, [UR4+0xa0] ;  /* 0x0000a004ff1c7984 */ /* 0x000e220008000c00 */
[----:B------:R-:W-:Y:S02]  /*be50*/  ISETP.NE.AND.EX P3, PT, R41, RZ, PT, P6 ;  /* 0x000000ff2900720c */ /* 0x000fe40003f65360 */
[----:B------:R-:W-:Y:S02]  /*be60*/  SEL R54, R56, R54, !P5 ;  /* 0x0000003638367207 */ /* 0x000fe40006800000 */
[----:B------:R-:W-:Y:S01]  /*be70*/  IADD3 R56, P6, PT, R40, R56, RZ ;  /* 0x0000003828387210 */ /* 0x000fe20007fde0ff */
[----:B------:R-:W-:Y:S01]  /*be80*/  DADD R38, R18, R36 ;  /* 0x0000000012267229 */ /* 0x000fe20000000024 */
[----:B------:R-:W-:Y:S02]  /*be90*/  SEL R57, R63, R57, !P5 ;  /* 0x000000393f397207 */ /* 0x000fe40006800000 */
[----:B------:R-:W-:Y:S01]  /*bea0*/  FSEL R65, R36, R65, !P5 ;  /* 0x0000004124417208 */ /* 0x000fe20006800000 */
[----:B------:R-:W-:Y:S01]  /*beb0*/  IMAD.X R63, R41, 0x1, R63, P6 ;  /* 0x00000001293f7824 */ /* 0x000fe200030e063f */
[----:B------:R-:W-:-:S02]  /*bec0*/  FSEL R64, R37, R64, !P5 ;  /* 0x0000004025407208 */ /* 0x000fc40006800000 */
[----:B------:R-:W-:Y:S02]  /*bed0*/  FSEL R36, R32, R42, !P3 ;  /* 0x0000002a20247208 */ /* 0x000fe40005800000 */
[----:B------:R-:W-:Y:S02]  /*bee0*/  FSEL R37, R33, R43, !P3 ;  /* 0x0000002b21257208 */ /* 0x000fe40005800000 */
[----:B------:R-:W-:Y:S02]  /*bef0*/  FSEL R40, R34, R16, !P3 ;  /* 0x0000001022287208 */ /* 0x000fe40005800000 */
[----:B------:R-:W-:Y:S02]  /*bf00*/  FSEL R41, R35, R17, !P3 ;  /* 0x0000001123297208 */ /* 0x000fe40005800000 */
[----:B------:R-:W1:Y:S01]  /*bf10*/  LDS.128 R32, [UR4+0xb0] ;  /* 0x0000b004ff207984 */ /* 0x000e620008000c00 */
[----:B------:R-:W-:Y:S02]  /*bf20*/  ISETP.NE.AND P5, PT, R53, 0x4, PT ;  /* 0x000000043500780c */ /* 0x000fe40003fa5270 */
[----:B--2---:R-:W-:-:S02]  /*bf30*/  ISETP.NE.U32.AND P6, PT, R20, RZ, PT ;  /* 0x000000ff1400720c */ /* 0x004fc40003fc5070 */
[----:B------:R-:W-:Y:S02]  /*bf40*/  FSEL R59, R36, R55, !P5 ;  /* 0x00000037243b7208 */ /* 0x000fe40006800000 */
[----:B------:R-:W-:Y:S01]  /*bf50*/  FSEL R55, R37, R62, !P5 ;  /* 0x0000003e25377208 */ /* 0x000fe20006800000 */
[----:B------:R-:W-:Y:S01]  /*bf60*/  DADD R36, R22, R36 ;  /* 0x0000000016247229 */ /* 0x000fe20000000024 */
[----:B------:R-:W-:Y:S02]  /*bf70*/  FSEL R38, R38, R18, !P3 ;  /* 0x0000001226267208 */ /* 0x000fe40005800000 */
[----:B------:R-:W-:Y:S02]  /*bf80*/  FSEL R39, R39, R19, !P3 ;  /* 0x0000001327277208 */ /* 0x000fe40005800000 */
[----:B------:R-:W-:Y:S01]  /*bf90*/  ISETP.NE.AND.EX P3, PT, R21, RZ, PT, P6 ;  /* 0x000000ff1500720c */ /* 0x000fe20003f65360 */
[----:B------:R-:W2:Y:S01]  /*bfa0*/  LDS.128 R16, [UR4+0xc0] ;  /* 0x0000c004ff107984 */ /* 0x000ea20008000c00 */
[----:B------:R-:W-:-:S02]  /*bfb0*/  IADD3 R67, P6, PT, R20, R56, RZ ;  /* 0x0000003814437210 */ /* 0x000fc40007fde0ff */
[----:B------:R-:W-:Y:S01]  /*bfc0*/  FSEL R60, R40, R60, !P5 ;  /* 0x0000003c283c7208 */ /* 0x000fe20006800000 */
[----:B---3--:R-:W-:Y:S01]  /*bfd0*/  DADD R42, R26, R38 ;  /* 0x000000001a2a7229 */ /* 0x008fe20000000026 */
[----:B------:R-:W-:Y:S01]  /*bfe0*/  FSEL R61, R41, R61, !P5 ;  /* 0x0000003d293d7208 */ /* 0x000fe20006800000 */
[----:B------:R-:W-:Y:S01]  /*bff0*/  DADD R40, R24, R40 ;  /* 0x0000000018287229 */ /* 0x000fe20000000028 */
[----:B------:R-:W-:Y:S01]  /*c000*/  SEL R57, R63, R57, !P5 ;  /* 0x000000393f397207 */ /* 0x000fe20006800000 */
[----:B------:R-:W-:Y:S01]  /*c010*/  IMAD.X R63, R21, 0x1, R63, P6 ;  /* 0x00000001153f7824 */ /* 0x000fe200030e063f */
[----:B------:R-:W-:Y:S02]  /*c020*/  SEL R54, R56, R54, !P5 ;  /* 0x0000003638367207 */ /* 0x000fe40006800000 */
[----:B------:R-:W-:Y:S02]  /*c030*/  FSEL R65, R38, R65, !P5 ;  /* 0x0000004126417208 */ /* 0x000fe40006800000 */
[----:B------:R-:W-:-:S02]  /*c040*/  FSEL R39, R39, R64, !P5 ;  /* 0x0000004027277208 */ /* 0x000fc40006800000 */
[----:B------:R-:W-:Y:S02]  /*c050*/  FSEL R36, R36, R22, !P3 ;  /* 0x0000001624247208 */ /* 0x000fe40005800000 */
[----:B------:R-:W-:Y:S02]  /*c060*/  FSEL R37, R37, R23, !P3 ;  /* 0x0000001725257208 */ /* 0x000fe40005800000 */
[----:B------:R-:W-:Y:S01]  /*c070*/  ISETP.NE.AND P5, PT, R53, 0x5, PT ;  /* 0x000000053500780c */ /* 0x000fe20003fa5270 */
[----:B------:R-:W3:Y:S01]  /*c080*/  LDS.128 R20, [UR4+0xd0] ;  /* 0x0000d004ff147984 */ /* 0x000ee20008000c00 */
[----:B0-----:R-:W-:Y:S02]  /*c090*/  ISETP.NE.U32.AND P6, PT, R28, RZ, PT ;  /* 0x000000ff1c00720c */ /* 0x001fe40003fc5070 */
[----:B------:R-:W-:Y:S02]  /*c0a0*/  FSEL R59, R36, R59, !P5 ;  /* 0x0000003b243b7208 */ /* 0x000fe40006800000 */
[----:B------:R-:W-:Y:S01]  /*c0b0*/  FSEL R55, R37, R55, !P5 ;  /* 0x0000003725377208 */ /* 0x000fe20006800000 */
[----:B------:R-:W-:Y:S01]  /*c0c0*/  DADD R36, R30, R36 ;  /* 0x000000001e247229 */ /* 0x000fe20000000024 */
[----:B------:R-:W-:-:S02]  /*c0d0*/  FSEL R24, R40, R24, !P3 ;  /* 0x0000001828187208 */ /* 0x000fc40005800000 */
[----:B------:R-:W-:Y:S02]  /*c0e0*/  FSEL R25, R41, R25, !P3 ;  /* 0x0000001929197208 */ /* 0x000fe40005800000 */
[----:B------:R-:W-:Y:S02]  /*c0f0*/  FSEL R26, R42, R26, !P3 ;  /* 0x0000001a2a1a7208 */ /* 0x000fe40005800000 */
[----:B------:R-:W-:Y:S02]  /*c100*/  FSEL R27, R43, R27, !P3 ;  /* 0x0000001b2b1b7208 */ /* 0x000fe40005800000 */
[----:B------:R-:W-:Y:S02]  /*c110*/  ISETP.NE.AND.EX P3, PT, R29, RZ, PT, P6 ;  /* 0x000000ff1d00720c */ /* 0x000fe40003f65360 */
[----:B------:R-:W-:Y:S02]  /*c120*/  SEL R54, R67, R54, !P5 ;  /* 0x0000003643367207 */ /* 0x000fe40006800000 */
[----:B------:R-:W-:Y:S01]  /*c130*/  IADD3 R67, P6, PT, R28, R67, RZ ;  /* 0x000000431c437210 */ /* 0x000fe20007fde0ff */
[----:B-1----:R-:W-:Y:S01]  /*c140*/  DADD R40, R32, R24 ;  /* 0x0000000020287229 */ /* 0x002fe20000000018 */
[----:B------:R-:W-:Y:S01]  /*c150*/  FSEL R60, R24, R60, !P5 ;  /* 0x0000003c183c7208 */ /* 0x000fe20006800000 */
[----:B------:R-:W-:Y:S01]  /*c160*/  DADD R42, R34, R26 ;  /* 0x00000000222a7229 */ /* 0x000fe2000000001a */
[----:B------:R-:W-:-:S02]  /*c170*/  FSEL R61, R25, R61, !P5 ;  /* 0x0000003d193d7208 */ /* 0x000fc40006800000 */
[----:B------:R-:W-:Y:S02]  /*c180*/  FSEL R65, R26, R65, !P5 ;  /* 0x000000411a417208 */ /* 0x000fe40006800000 */
[----:B------:R-:W-:Y:S02]  /*c190*/  FSEL R39, R27, R39, !P5 ;  /* 0x000000271b277208 */ /* 0x000fe40006800000 */
[----:B------:R-:W-:Y:S01]  /*c1a0*/  SEL R57, R63, R57, !P5 ;  /* 0x000000393f397207 */ /* 0x000fe20006800000 */
[----:B------:R-:W0:Y:S01]  /*c1b0*/  LDS.128 R24, [UR4+0xe0] ;  /* 0x0000e004ff187984 */ /* 0x000e220008000c00 */
[----:B------:R-:W-:Y:S01]  /*c1c0*/  IMAD.X R63, R29, 0x1, R63, P6 ;  /* 0x000000011d3f7824 */ /* 0x000fe200030e063f */
[----:B------:R-:W-:Y:S02]  /*c1d0*/  FSEL R36, R36, R30, !P3 ;  /* 0x0000001e24247208 */ /* 0x000fe40005800000 */
[----:B------:R-:W-:Y:S02]  /*c1e0*/  FSEL R37, R37, R31, !P3 ;  /* 0x0000001f25257208 */ /* 0x000fe40005800000 */
[----:B------:R-:W1:Y:S01]  /*c1f0*/  LDS.128 R28, [UR4+0xf0] ;  /* 0x0000f004ff1c7984 */ /* 0x000e620008000c00 */
[----:B------:R-:W-:-:S02]  /*c200*/  FSEL R32, R40, R32, !P3 ;  /* 0x0000002028207208 */ /* 0x000fc40005800000 */
[----:B------:R-:W-:Y:S02]  /*c210*/  FSEL R33, R41, R33, !P3 ;  /* 0x0000002129217208 */ /* 0x000fe40005800000 */
[----:B------:R-:W-:Y:S02]  /*c220*/  ISETP.NE.AND P5, PT, R53, 0x6, PT ;  /* 0x000000063500780c */ /* 0x000fe40003fa5270 */
[----:B------:R-:W-:Y:S02]  /*c230*/  FSEL R34, R42, R34, !P3 ;  /* 0x000000222a227208 */ /* 0x000fe40005800000 */
[----:B------:R-:W-:Y:S02]  /*c240*/  FSEL R35, R43, R35, !P3 ;  /* 0x000000232b237208 */ /* 0x000fe40005800000 */
[----:B--2---:R-:W-:Y:S02]  /*c250*/  ISETP.NE.U32.AND P6, PT, R16, RZ, PT ;  /* 0x000000ff1000720c */ /* 0x004fe40003fc5070 */
[----:B------:R-:W-:-:S02]  /*c260*/  FSEL R59, R36, R59, !P5 ;  /* 0x0000003b243b7208 */ /* 0x000fc40006800000 */
[----:B------:R-:W-:Y:S01]  /*c270*/  FSEL R55, R37, R55, !P5 ;  /* 0x0000003725377208 */ /* 0x000fe20006800000 */
[----:B------:R-:W-:Y:S01]  /*c280*/  DADD R36, R18, R36 ;  /* 0x0000000012247229 */ /* 0x000fe20000000024 */
[----:B------:R-:W-:Y:S01]  /*c290*/  FSEL R60, R32, R60, !P5 ;  /* 0x0000003c203c7208 */ /* 0x000fe20006800000 */
[----:B---3--:R-:W-:Y:S01]  /*c2a0*/  DADD R40, R20, R32 ;  /* 0x0000000014287229 */ /* 0x008fe20000000020 */
[----:B------:R-:W-:Y:S01]  /*c2b0*/  FSEL R61, R33, R61, !P5 ;  /* 0x0000003d213d7208 */ /* 0x000fe20006800000 */
[----:B------:R-:W-:Y:S01]  /*c2c0*/  DADD R32, R22, R34 ;  /* 0x0000000016207229 */ /* 0x000fe20000000022 */
[----:B------:R-:W-:Y:S02]  /*c2d0*/  ISETP.NE.AND.EX P3, PT, R17, RZ, PT, P6 ;  /* 0x000000ff1100720c */ /* 0x000fe40003f65360 */
[----:B------:R-:W-:Y:S02]  /*c2e0*/  SEL R54, R67, R54, !P5 ;  /* 0x0000003643367207 */ /* 0x000fe40006800000 */
[----:B------:R-:W-:-:S02]  /*c2f0*/  IADD3 R67, P6, PT, R16, R67, RZ ;  /* 0x0000004310437210 */ /* 0x000fc40007fde0ff */
[----:B------:R-:W-:Y:S02]  /*c300*/  FSEL R65, R34, R65, !P5 ;  /* 0x0000004122417208 */ /* 0x000fe40006800000 */
[----:B------:R-:W-:Y:S02]  /*c310*/  SEL R57, R63, R57, !P5 ;  /* 0x000000393f397207 */ /* 0x000fe40006800000 */
[----:B------:R-:W-:Y:S01]  /*c320*/  FSEL R39, R35, R39, !P5 ;  /* 0x0000002723277208 */ /* 0x000fe20006800000 */
[----:B------:R-:W2:Y:S01]  /*c330*/  SHFL.UP PT, R50, R50, 0x1, RZ ;  /* 0x0420000032327989 */ /* 0x000ea200000e00ff */
[----:B------:R-:W-:Y:S01]  /*c340*/  ISETP.NE.AND P5, PT, R53, 0x7, PT ;  /* 0x000000073500780c */ /* 0x000fe20003fa5270 */
[----:B------:R-:W-:Y:S02]  /*c350*/  IMAD.X R63, R17, 0x1, R63, P6 ;  /* 0x00000001113f7824 */ /* 0x000fe400030e063f */
[----:B------:R-:W3:Y:S01]  /*c360*/  SHFL.UP PT, R49, R49, 0x1, RZ ;  /* 0x0420000031317989 */ /* 0x000ee200000e00ff */
[----:B------:R-:W-:-:S03]  /*c370*/  FSEL R16, R36, R18, !P3 ;  /* 0x0000001224107208 */ /* 0x000fc60005800000 */
[----:B------:R-:W4:Y:S01]  /*c380*/  SHFL.UP PT, R52, R52, 0x1, RZ ;  /* 0x0420000034347989 */ /* 0x000f2200000e00ff */
[----:B------:R-:W-:-:S03]  /*c390*/  FSEL R17, R37, R19, !P3 ;  /* 0x0000001325117208 */ /* 0x000fc60005800000 */
[----:B------:R-:W5:Y:S01]  /*c3a0*/  SHFL.UP PT, R53, R51, 0x1, RZ ;  /* 0x0420000033357989 */ /* 0x000f6200000e00ff */
[----:B------:R-:W-:Y:S02]  /*c3b0*/  FSEL R18, R40, R20, !P3 ;  /* 0x0000001428127208 */ /* 0x000fe40005800000 */
[----:B------:R-:W-:Y:S02]  /*c3c0*/  FSEL R19, R41, R21, !P3 ;  /* 0x0000001529137208 */ /* 0x000fe40005800000 */
[----:B------:R-:W-:Y:S02]  /*c3d0*/  FSEL R20, R32, R22, !P3 ;  /* 0x0000001620147208 */ /* 0x000fe40005800000 */
[----:B------:R-:W-:Y:S01]  /*c3e0*/  FSEL R21, R33, R23, !P3 ;  /* 0x0000001721157208 */ /* 0x000fe20005800000 */
[----:B------:R1:W2:Y:S01]  /*c3f0*/  SHFL.UP PT, R34, R6, 0x1, RZ ;  /* 0x0420000006227989 */ /* 0x0002a200000e00ff */
[C---:B0-----:R-:W-:Y:S02]  /*c400*/  ISETP.NE.U32.AND P3, PT, R24.reuse, RZ, PT ;  /* 0x000000ff1800720c */ /* 0x041fe40003f65070 */
[----:B------:R-:W-:Y:S01]  /*c410*/  IADD3 R36, P6, PT, R24, R67, RZ ;  /* 0x0000004318247210 */ /* 0x000fe20007fde0ff */
[----:B------:R0:W2:Y:S01]  /*c420*/  SHFL.UP PT, R35, R7, 0x1, RZ ;  /* 0x0420000007237989 */ /* 0x0000a200000e00ff */
[----:B------:R-:W-:Y:S01]  /*c430*/  SEL R54, R67, R54, !P5 ;  /* 0x0000003643367207 */ /* 0x000fe20006800000 */
[----:B------:R-:W-:Y:S01]  /*c440*/  DADD R22, R26, R16 ;  /* 0x000000001a167229 */ /* 0x000fe20000000010 */
[----:B------:R-:W-:-:S02]  /*c450*/  FSEL R24, R16, R59, !P5 ;  /* 0x0000003b10187208 */ /* 0x000fc40006800000 */
[----:B------:R-:W-:Y:S02]  /*c460*/  FSEL R55, R17, R55, !P5 ;  /* 0x0000003711377208 */ /* 0x000fe40006800000 */
[----:B------:R-:W-:Y:S02]  /*c470*/  FSEL R60, R18, R60, !P5 ;  /* 0x0000003c123c7208 */ /* 0x000fe40006800000 */
[----:B-1----:R-:W-:Y:S02]  /*c480*/  FSEL R6, R20, R65, !P5 ;  /* 0x0000004114067208 */ /* 0x002fe40006800000 */
[----:B------:R-:W-:Y:S01]  /*c490*/  FSEL R61, R19, R61, !P5 ;  /* 0x0000003d133d7208 */ /* 0x000fe20006800000 */
[----:B------:R-:W-:Y:S01]  /*c4a0*/  DADD R18, R28, R18 ;  /* 0x000000001c127229 */ /* 0x000fe20000000012 */
[----:B------:R-:W-:Y:S02]  /*c4b0*/  SEL R57, R63, R57, !P5 ;  /* 0x000000393f397207 */ /* 0x000fe40006800000 */
[----:B0-----:R-:W-:-:S02]  /*c4c0*/  FSEL R7, R21, R39, !P5 ;  /* 0x0000002715077208 */ /* 0x001fc40006800000 */
[----:B------:R-:W-:Y:S01]  /*c4d0*/  ISETP.GE.U32.AND P5, PT, R66, 0x20, PT ;  /* 0x000000204200780c */ /* 0x000fe20003fa6070 */
[----:B------:R-:W-:Y:S01]  /*c4e0*/  DADD R16, R30, R20 ;  /* 0x000000001e107229 */ /* 0x000fe20000000014 */
[----:B------:R-:W-:Y:S01]  /*c4f0*/  ISETP.NE.AND.EX P3, PT, R25, RZ, PT, P3 ;  /* 0x000000ff1900720c */ /* 0x000fe20003f65330 */
[----:B------:R-:W0:Y:S03]  /*c500*/  SHFL.UP PT, R48, R48, 0x1, RZ ;  /* 0x0420000030307989 */ /* 0x000e2600000e00ff */
[----:B------:R-:W-:Y:S02]  /*c510*/  FSEL R38, R22, R26, !P3 ;  /* 0x0000001a16267208 */ /* 0x000fe40005800000 */
[----:B------:R-:W-:Y:S02]  /*c520*/  FSEL R39, R23, R27, !P3 ;  /* 0x0000001b17277208 */ /* 0x000fe40005800000 */
[----:B------:R-:W-:-:S02]  /*c530*/  FSEL R42, R18, R28, !P3 ;  /* 0x0000001c122a7208 */ /* 0x000fc40005800000 */
[----:B------:R-:W-:Y:S01]  /*c540*/  FSEL R43, R19, R29, !P3 ;  /* 0x0000001d132b7208 */ /* 0x000fe20005800000 */
[----:B------:R-:W1:Y:S01]  /*c550*/  SHFL.UP PT, R5, R5, 0x1, RZ ;  /* 0x0420000005057989 */ /* 0x000e6200000e00ff */
[----:B------:R-:W-:Y:S01]  /*c560*/  FSEL R40, R16, R30, !P3 ;  /* 0x0000001e10287208 */ /* 0x000fe20005800000 */
[----:B------:R-:W-:Y:S01]  /*c570*/  IMAD.X R37, R25, 0x1, R63, P6 ;  /* 0x0000000119257824 */ /* 0x000fe200030e063f */
[----:B------:R-:W-:Y:S01]  /*c580*/  FSEL R41, R17, R31, !P3 ;  /* 0x0000001f11297208 */ /* 0x000fe20005800000 */
[----:B--2---:R-:W-:Y:S02]  /*c590*/  IMAD.MOV.U32 R16, RZ, RZ, R50 ;  /* 0x000000ffff107224 */ /* 0x004fe400078e0032 */
[----:B---3--:R-:W-:Y:S02]  /*c5a0*/  IMAD.MOV.U32 R17, RZ, RZ, R49 ;  /* 0x000000ffff117224 */ /* 0x008fe400078e0031 */
[----:B----4-:R-:W-:Y:S02]  /*c5b0*/  IMAD.MOV.U32 R18, RZ, RZ, R52 ;  /* 0x000000ffff127224 */ /* 0x010fe400078e0034 */
[----:B-----5:R-:W-:-:S02]  /*c5c0*/  IMAD.MOV.U32 R19, RZ, RZ, R53 ;  /* 0x000000ffff137224 */ /* 0x020fc400078e0035 */
[----:B------:R-:W-:Y:S02]  /*c5d0*/  IMAD.MOV.U32 R20, RZ, RZ, R38 ;  /* 0x000000ffff147224 */ /* 0x000fe400078e0026 */
[----:B------:R-:W-:Y:S02]  /*c5e0*/  IMAD.MOV.U32 R21, RZ, RZ, R39 ;  /* 0x000000ffff157224 */ /* 0x000fe400078e0027 */
[----:B------:R-:W-:Y:S02]  /*c5f0*/  IMAD.MOV.U32 R22, RZ, RZ, R42 ;  /* 0x000000ffff167224 */ /* 0x000fe400078e002a */
[----:B------:R-:W-:Y:S01]  /*c600*/  IMAD.MOV.U32 R23, RZ, RZ, R43 ;  /* 0x000000ffff177224 */ /* 0x000fe200078e002b */
[----:B0-----:R-:W-:Y:S06]  /*c610*/  @!P5 BRA `(.L_x_100) ;  /* 0x000000000060d947 */ /* 0x001fec0003800000 */
[----:B------:R-:W-:Y:S01]  /*c620*/  IMAD.MOV.U32 R25, RZ, RZ, R55 ;  /* 0x000000ffff197224 */ /* 0x000fe200078e0037 */
[----:B------:R-:W-:Y:S01]  /*c630*/  ISETP.NE.AND P5, PT, R69, RZ, PT ;  /* 0x000000ff4500720c */ /* 0x000fe20003fa5270 */
[----:B------:R-:W-:Y:S01]  /*c640*/  DADD R22, R16, R60 ;  /* 0x0000000010167229 */ /* 0x000fe2000000003c */
[C---:B------:R-:W-:Y:S01]  /*c650*/  ISETP.NE.U32.AND P3, PT, R48.reuse, RZ, PT ;  /* 0x000000ff3000720c */ /* 0x040fe20003f65070 */
[----:B------:R-:W-:Y:S02]  /*c660*/  DADD R26, R18, R6 ;  /* 0x00000000121a7229 */ /* 0x000fe40000000006 */
[----:B------:R-:W-:Y:S01]  /*c670*/  DADD R20, R34, R24 ;  /* 0x0000000022147229 */ /* 0x000fe20000000018 */
[----:B-1----:R-:W-:Y:S02]  /*c680*/  ISETP.NE.AND.EX P3, PT, R5, RZ, PT, P3 ;  /* 0x000000ff0500720c */ /* 0x002fe40003f65330 */
[----:B------:R-:W-:-:S04]  /*c690*/  SEL R25, R48, RZ, P5 ;  /* 0x000000ff30197207 */ /* 0x000fc80002800000 */
[----:B------:R-:W-:Y:S02]  /*c6a0*/  IADD3 R48, P4, PT, R25, R54, RZ ;  /* 0x0000003619307210 */ /* 0x000fe40007f9e0ff */
[----:B------:R-:W-:Y:S02]  /*c6b0*/  @P5 FSEL R60, R22, R16, !P3 ;  /* 0x00000010163c5208 */ /* 0x000fe40005800000 */
        /* <DEDUP_REMOVED lines=9> */
[----:B------:R-:W-:-:S02]  /*c750*/  IMAD.MOV.U32 R16, RZ, RZ, R60 ;  /* 0x000000ffff107224 */ /* 0x000fc400078e003c */
[----:B------:R-:W-:Y:S02]  /*c760*/  IMAD.MOV.U32 R17, RZ, RZ, R61 ;  /* 0x000000ffff117224 */ /* 0x000fe400078e003d */
[----:B------:R-:W-:Y:S02]  /*c770*/  IMAD.MOV.U32 R18, RZ, RZ, R6 ;  /* 0x000000ffff127224 */ /* 0x000fe400078e0006 */
[----:B------:R-:W-:Y:S01]  /*c780*/  IMAD.MOV.U32 R19, RZ, RZ, R7 ;  /* 0x000000ffff137224 */ /* 0x000fe200078e0007 */
[----:B------:R-:W-:Y:S06]  /*c790*/  BRA `(.L_x_101) ;  /* 0x00000020000c7947 */ /* 0x000fec0003800000 */
.L_x_100:
        /* <DEDUP_REMOVED lines=21> */
.L_x_103:
[----:B------:R-:W-:Y:S05]  /*c8f0*/  BSYNC.RECONVERGENT B0 ;  /* 0x0000000000007941 */ /* 0x000fea0003800200 */
.L_x_102:
[----:B------:R-:W0:Y:S01]  /*c900*/  LDCU UR6, c[0x0][0x370] ;  /* 0x00006e00ff0677ac */ /* 0x000e220008000800 */
[----:B--2---:R-:W-:-:S05]  /*c910*/  LOP3.LUT R21, RZ, R66, RZ, 0x33, !PT ;  /* 0x00000042ff157212 */ /* 0x004fca00078e33ff */
[----:B------:R-:W-:Y:S01]  /*c920*/  VIADD R23, R21, UR15 ;  /* 0x0000000f15177c36 */ /* 0x000fe20008000000 */
[----:B0-----:R-:W-:-:S09]  /*c930*/  UISETP.GT.U32.AND UP0, UPT, UR6, 0x1f3, UPT ;  /* 0x000001f30600788c */ /* 0x001fd2000bf04070 */
[----:B------:R-:W-:Y:S05]  /*c940*/  BRA.U UP0, `(.L_x_104) ;  /* 0x0000000100087547 */ /* 0x000fea000b800000 */
[----:B------:R0:W-:Y:S06]  /*c950*/  MEMBAR.SC.CTA ;  /* 0x0000000000007992 */ /* 0x0001ec0000000000 */
[----:B0-----:R-:W-:Y:S05]  /*c960*/  BRA `(.L_x_105) ;  /* 0x0000000000087947 */ /* 0x001fea0003800000 */
.L_x_104:
[----:B------:R-:W-:Y:S05]  /*c970*/  NANOSLEEP 0x1c2 ;  /* 0x000001c20000795d */ /* 0x000fea0003800000 */
[----:B------:R-:W-:Y:S01]  /*c980*/  NOP ;  /* 0x0000000000007918 */ /* 0x000fe20000000000 */
.L_x_105:
[----:B------:R-:W-:-:S07]  /*c990*/  IMAD.WIDE R6, R21, 0x4, R6 ;  /* 0x0000000415067825 */ /* 0x000fce00078e0206 */
.L_x_107:
        /* <DEDUP_REMOVED lines=10> */
.L_x_284:
        /* <DEDUP_REMOVED lines=16> */
.L_x_109:
[----:B------:R-:W0:Y:S02]  /*cb40*/  LDC.64 R6, c[0x0][0x3b8] ;  /* 0x0000ee00ff067b82 */ /* 0x000e240000000a00 */
[----:B0-----:R-:W-:-:S05]  /*cb50*/  IMAD.WIDE R6, R23, 0x20, R6 ;  /* 0x0000002017067825 */ /* 0x001fca00078e0206 */
[----:B------:R2:W5:Y:S04]  /*cb60*/  LD.E.64.STRONG.GPU R58, desc[UR12][R6.64+0x400] ;  /* 0x0004000c063a7980 */ /* 0x000568000c10fb00 */
[----:B------:R2:W5:Y:S04]  /*cb70*/  LD.E.64.STRONG.GPU R24, desc[UR12][R6.64+0x408] ;  /* 0x0004080c06187980 */ /* 0x000568000c10fb00 */
[----:B------:R2:W5:Y:S04]  /*cb80*/  LD.E.64.STRONG.GPU R26, desc[UR12][R6.64+0x410] ;  /* 0x0004100c061a7980 */ /* 0x000568000c10fb00 */
[----:B------:R2:W5:Y:S02]  /*cb90*/  LD.E.64.STRONG.GPU R28, desc[UR12][R6.64+0x418] ;  /* 0x0004180c061c7980 */ /* 0x000564000c10fb00 */
.L_x_110:
[----:B------:R-:W-:Y:S05]  /*cba0*/  BSYNC.RECONVERGENT B0 ;  /* 0x0000000000007941 */ /* 0x000fea0003800200 */
.L_x_108:
[----:B------:R-:W-:-:S03]  /*cbb0*/  UMOV UR6, 0xffffffff ;  /* 0xffffffff00067882 */ /* 0x000fc60000000000 */
[----:B------:R-:W-:Y:S05]  /*cbc0*/  BRA.DIV UR6, `(.L_x_111) ;  /* 0x0000004e06347947 */ /* 0x000fea000b800000 */
[----:B------:R-:W3:Y:S01]  /*cbd0*/  S2R R66, SR_GEMASK ;  /* 0x0000000000427919 */ /* 0x000ee20000003c00 */
[----:B------:R-:W-:-:S04]  /*cbe0*/  VOTE.ANY R21, PT, !P3 ;  /* 0x0000000000157806 */ /* 0x000fc800058e0100 */
[----:B---3--:R-:W-:-:S05]  /*cbf0*/  LOP3.LUT R21, R21, 0x80000000, R66, 0xec, !PT ;  /* 0x8000000015157812 */ /* 0x008fca00078eec42 */
[----:B0-2---:R-:W-:-:S05]  /*cc00*/  VIADD R6, R21, 0xffffffff ;  /* 0xffffffff15067836 */ /* 0x005fca0000000000 */
[----:B------:R-:W-:-:S06]  /*cc10*/  LOP3.LUT R6, R21, R6, RZ, 0xc, !PT ;  /* 0x0000000615067212 */ /* 0x000fcc00078e0cff */
[----:B------:R-:W0:Y:S02]  /*cc20*/  POPC R6, R6 ;  /* 0x0000000600067309 */ /* 0x000e240000000000 */
[----:B0----5:R0:W2:Y:S04]  /*cc30*/  SHFL.DOWN PT, R51, R58, 0x1, R6 ;  /* 0x082000003a337989 */ /* 0x0210a800000e0006 */
[----:B------:R0:W3:Y:S04]  /*cc40*/  SHFL.DOWN PT, R50, R59, 0x1, R6 ;  /* 0x082000003b327989 */ /* 0x0000e800000e0006 */
[----:B------:R0:W4:Y:S04]  /*cc50*/  SHFL.DOWN PT, R32, R24, 0x1, R6 ;  /* 0x0820000018207989 */ /* 0x00012800000e0006 */
[----:B------:R0:W0:Y:S04]  /*cc60*/  SHFL.DOWN PT, R33, R25, 0x1, R6 ;  /* 0x0820000019217989 */ /* 0x00002800000e0006 */
[----:B------:R0:W0:Y:S04]  /*cc70*/  SHFL.DOWN PT, R30, R26, 0x1, R6 ;  /* 0x082000001a1e7989 */ /* 0x00002800000e0006 */
[----:B------:R0:W0:Y:S04]  /*cc80*/  SHFL.DOWN PT, R31, R27, 0x1, R6 ;  /* 0x082000001b1f7989 */ /* 0x00002800000e0006 */
[----:B------:R0:W0:Y:S04]  /*cc90*/  SHFL.DOWN PT, R52, R28, 0x1, R6 ;  /* 0x082000001c347989 */ /* 0x00002800000e0006 */
[----:B--23--:R0:W0:Y:S02]  /*cca0*/  SHFL.DOWN PT, R22, R29, 0x1, R6 ;  /* 0x082000001d167989 */ /* 0x00c02400000e0006 */
.L_x_295:
[----:B------:R-:W-:Y:S01]  /*ccb0*/  ISETP.GE.AND P3, PT, R69, R6, PT ;  /* 0x000000064500720c */ /* 0x000fe20003f66270 */
[----:B------:R-:W-:-:S12]  /*ccc0*/  BSSY.RECONVERGENT B0, `(.L_x_112) ;  /* 0x0000013000007945 */ /* 0x000fd80003800200 */
[----:B------:R-:W-:Y:S05]  /*ccd0*/  @P3 BRA `(.L_x_113) ;  /* 0x0000000000443947 */ /* 0x000fea0003800000 */
[----:B0-----:R-:W-:Y:S01]  /*cce0*/  IMAD.MOV.U32 R20, RZ, RZ, R30 ;  /* 0x000000ffff147224 */ /* 0x001fe200078e001e */
[----:B----4-:R-:W-:Y:S01]  /*ccf0*/  DADD R32, R24, R32 ;  /* 0x0000000018207229 */ /* 0x010fe20000000020 */
        /* <DEDUP_REMOVED lines=15> */
.L_x_113:
[----:B------:R-:W-:Y:S05]  /*cdf0*/  BSYNC.RECONVERGENT B0 ;  /* 0x0000000000007941 */ /* 0x000fea0003800200 */
.L_x_112:
[----:B------:R-:W-:-:S03]  /*ce00*/  UMOV UR6, 0xffffffff ;  /* 0xffffffff00067882 */ /* 0x000fc60000000000 */
[----:B------:R-:W-:Y:S05]  /*ce10*/  BRA.DIV UR6, `(.L_x_114) ;  /* 0x0000004e06787947 */ /* 0x000fea000b800000 */
[----:B------:R2:W3:Y:S04]  /*ce20*/  SHFL.DOWN PT, R51, R58, 0x2, R6 ;  /* 0x084000003a337989 */ /* 0x0004e800000e0006 */
[----:B------:R2:W1:Y:S04]  /*ce30*/  SHFL.DOWN PT, R50, R59, 0x2, R6 ;  /* 0x084000003b327989 */ /* 0x00046800000e0006 */
[----:B0-----:R2:W0:Y:S04]  /*ce40*/  SHFL.DOWN PT, R30, R24, 0x2, R6 ;  /* 0x08400000181e7989 */ /* 0x00142800000e0006 */
[----:B------:R2:W0:Y:S04]  /*ce50*/  SHFL.DOWN PT, R31, R25, 0x2, R6 ;  /* 0x08400000191f7989 */ /* 0x00042800000e0006 */
[----:B----4-:R2:W4:Y:S04]  /*ce60*/  SHFL.DOWN PT, R32, R26, 0x2, R6 ;  /* 0x084000001a207989 */ /* 0x01052800000e0006 */
[----:B------:R2:W0:Y:S04]  /*ce70*/  SHFL.DOWN PT, R33, R27, 0x2, R6 ;  /* 0x084000001b217989 */ /* 0x00042800000e0006 */
[----:B------:R2:W0:Y:S04]  /*ce80*/  SHFL.DOWN PT, R52, R28, 0x2, R6 ;  /* 0x084000001c347989 */ /* 0x00042800000e0006 */
[----:B-1-3--:R2:W0:Y:S02]  /*ce90*/  SHFL.DOWN PT, R22, R29, 0x2, R6 ;  /* 0x084000001d167989 */ /* 0x00a42400000e0006 */
.L_x_305:
[----:B------:R-:W-:Y:S01]  /*cea0*/  VIADD R61, R69, 0x2 ;  /* 0x00000002453d7836 */ /* 0x000fe20000000000 */
[----:B------:R-:W-:Y:S04]  /*ceb0*/  BSSY.RECONVERGENT B0, `(.L_x_115) ;  /* 0x0000014000007945 */ /* 0x000fe80003800200 */
[----:B------:R-:W-:-:S13]  /*cec0*/  ISETP.GT.AND P3, PT, R61, R6, PT ;  /* 0x000000063d00720c */ /* 0x000fda0003f64270 */
[----:B------:R-:W-:Y:S05]  /*ced0*/  @P3 BRA `(.L_x_116) ;  /* 0x0000000000443947 */ /* 0x000fea0003800000 */
[----:B----4-:R-:W-:Y:S01]  /*cee0*/  IMAD.MOV.U32 R20, RZ, RZ, R32 ;  /* 0x000000ffff147224 */ /* 0x010fe200078e0020 */
[----:B0-----:R-:W-:Y:S01]  /*cef0*/  DADD R30, R24, R30 ;  /* 0x00000000181e7229 */ /* 0x001fe2000000001e */
[----:B------:R-:W-:Y:S01]  /*cf00*/  IMAD.MOV.U32 R21, RZ, RZ, R33 ;  /* 0x000000ffff157224 */ /* 0x000fe200078e0021 */
[----:B------:R-:W-:Y:S01]  /*cf10*/  ISETP.NE.U32.AND P3, PT, R58, RZ, PT ;  /* 0x000000ff3a00720c */ /* 0x000fe20003f65070 */
[----:B------:R-:W-:Y:S01]  /*cf20*/  IMAD.MOV.U32 R32, RZ, RZ, R52 ;  /* 0x000000ffff207224 */ /* 0x000fe200078e0034 */
[----:B--2---:R-:W-:Y:S01]  /*cf30*/  IADD3 R58, P4, PT, R51, R58, RZ ;  /* 0x0000003a333a7210 */ /* 0x004fe20007f9e0ff */
        /* <DEDUP_REMOVED lines=11> */
.L_x_116:
[----:B------:R-:W-:Y:S05]  /*cff0*/  BSYNC.RECONVERGENT B0 ;  /* 0x0000000000007941 */ /* 0x000fea0003800200 */
.L_x_115:
[----:B------:R-:W-:-:S03]  /*d000*/  UMOV UR6, 0xffffffff ;  /* 0xffffffff00067882 */ /* 0x000fc60000000000 */
[----:B------:R-:W-:Y:S05]  /*d010*/  BRA.DIV UR6, `(.L_x_117) ;  /* 0x0000004e06b07947 */ /* 0x000fea000b800000 */
[----:B0-----:R0:W1:Y:S04]  /*d020*/  SHFL.DOWN PT, R31, R58, 0x4, R6 ;  /* 0x088000003a1f7989 */ /* 0x00106800000e0006 */
[----:B------:R0:W3:Y:S04]  /*d030*/  SHFL.DOWN PT, R52, R59, 0x4, R6 ;  /* 0x088000003b347989 */ /* 0x0000e800000e0006 */
[----:B----4-:R0:W4:Y:S04]  /*d040*/  SHFL.DOWN PT, R32, R24, 0x4, R6 ;  /* 0x0880000018207989 */ /* 0x01012800000e0006 */
[----:B------:R0:W0:Y:S04]  /*d050*/  SHFL.DOWN PT, R33, R25, 0x4, R6 ;  /* 0x0880000019217989 */ /* 0x00002800000e0006 */
[----:B------:R0:W0:Y:S04]  /*d060*/  SHFL.DOWN PT, R50, R26, 0x4, R6 ;  /* 0x088000001a327989 */ /* 0x00002800000e0006 */
[----:B------:R0:W0:Y:S04]  /*d070*/  SHFL.DOWN PT, R51, R27, 0x4, R6 ;  /* 0x088000001b337989 */ /* 0x00002800000e0006 */
[----:B------:R0:W0:Y:S04]  /*d080*/  SHFL.DOWN PT, R53, R28, 0x4, R6 ;  /* 0x088000001c357989 */ /* 0x00002800000e0006 */
[----:B-1-3--:R0:W0:Y:S02]  /*d090*/  SHFL.DOWN PT, R22, R29, 0x4, R6 ;  /* 0x088000001d167989 */ /* 0x00a02400000e0006 */
.L_x_315:
[----:B------:R-:W-:Y:S01]  /*d0a0*/  VIADD R30, R69, 0x4 ;  /* 0x00000004451e7836 */ /* 0x000fe20000000000 */
[----:B------:R-:W-:Y:S04]  /*d0b0*/  BSSY.RECONVERGENT B0, `(.L_x_118) ;  /* 0x0000014000007945 */ /* 0x000fe80003800200 */
[----:B------:R-:W-:-:S13]  /*d0c0*/  ISETP.GT.AND P3, PT, R30, R6, PT ;  /* 0x000000061e00720c */ /* 0x000fda0003f64270 */
[----:B------:R-:W-:Y:S05]  /*d0d0*/  @P3 BRA `(.L_x_119) ;  /* 0x0000000000443947 */ /* 0x000fea0003800000 */
[----:B0-----:R-:W-:Y:S01]  /*d0e0*/  IMAD.MOV.U32 R20, RZ, RZ, R50 ;  /* 0x000000ffff147224 */ /* 0x001fe200078e0032 */
[----:B----4-:R-:W-:Y:S01]  /*d0f0*/  DADD R32, R24, R32 ;  /* 0x0000000018207229 */ /* 0x010fe20000000020 */
        /* <DEDUP_REMOVED lines=15> */
.L_x_119:
[----:B------:R-:W-:Y:S05]  /*d1f0*/  BSYNC.RECONVERGENT B0 ;  /* 0x0000000000007941 */ /* 0x000fea0003800200 */
.L_x_118:
        /* <DEDUP_REMOVED lines=10> */
.L_x_325:
        /* <DEDUP_REMOVED lines=21> */
.L_x_122:
[----:B------:R-:W-:Y:S05]  /*d3f0*/  BSYNC.RECONVERGENT B0 ;  /* 0x0000000000007941 */ /* 0x000fea0003800200 */
.L_x_121:
[----:B------:R-:W-:-:S03]  /*d400*/  UMOV UR6, 0xffffffff ;  /* 0xffffffff00067882 */ /* 0x000fc60000000000 */
[----:B------:R-:W-:Y:S05]  /*d410*/  BRA.DIV UR6, `(.L_x_123) ;  /* 0x0000005206207947 */ /* 0x000fea000b800000 */
[----:B0-----:R0:W1:Y:S04]  /*d420*/  SHFL.DOWN PT, R33, R58, 0x10, R6 ;  /* 0x0a0000003a217989 */ /* 0x00106800000e0006 */
[----:B------:R0:W3:Y:S04]  /*d430*/  SHFL.DOWN PT, R52, R59, 0x10, R6 ;  /* 0x0a0000003b347989 */ /* 0x0000e800000e0006 */
[----:B------:R0:W0:Y:S04]  /*d440*/  SHFL.DOWN PT, R50, R24, 0x10, R6 ;  /* 0x0a00000018327989 */ /* 0x00002800000e0006 */
[----:B------:R0:W0:Y:S04]  /*d450*/  SHFL.DOWN PT, R51, R25, 0x10, R6 ;  /* 0x0a00000019337989 */ /* 0x00002800000e0006 */
[----:B------:R0:W0:Y:S04]  /*d460*/  SHFL.DOWN PT, R53, R26, 0x10, R6 ;  /* 0x0a0000001a357989 */ /* 0x00002800000e0006 */
[----:B------:R0:W0:Y:S04]  /*d470*/  SHFL.DOWN PT, R54, R27, 0x10, R6 ;  /* 0x0a0000001b367989 */ /* 0x00002800000e0006 */
[----:B------:R0:W0:Y:S04]  /*d480*/  SHFL.DOWN PT, R55, R28, 0x10, R6 ;  /* 0x0a0000001c377989 */ /* 0x00002800000e0006 */
[----:B-1-3--:R0:W0:Y:S02]  /*d490*/  SHFL.DOWN PT, R22, R29, 0x10, R6 ;  /* 0x0a0000001d167989 */ /* 0x00a02400000e0006 */
.L_x_335:
[----:B----4-:R-:W-:Y:S01]  /*d4a0*/  VIADD R32, R69, 0x10 ;  /* 0x0000001045207836 */ /* 0x010fe20000000000 */
[----:B------:R-:W-:Y:S01]  /*d4b0*/  BSSY.RECONVERGENT B0, `(.L_x_124) ;  /* 0x0000017000007945 */ /* 0x000fe20003800200 */
[----:B------:R-:W-:-:S03]  /*d4c0*/  ISETP.NE.AND P3, PT, R49, 0x65, PT ;  /* 0x000000653100780c */ /* 0x000fc60003f65270 */
[----:B------:R-:W-:-:S13]  /*d4d0*/  ISETP.GT.AND P4, PT, R32, R6, PT ;  /* 0x000000062000720c */ /* 0x000fda0003f84270 */
[----:B------:R-:W-:Y:S05]  /*d4e0*/  @P4 BRA `(.L_x_125) ;  /* 0x00000000004c4947 */ /* 0x000fea0003800000 */
[----:B0-----:R-:W-:Y:S01]  /*d4f0*/  IMAD.MOV.U32 R20, RZ, RZ, R50 ;  /* 0x000000ffff147224 */ /* 0x001fe200078e0032 */
[----:B------:R-:W-:Y:S01]  /*d500*/  ISETP.NE.U32.AND P4, PT, R58, RZ, PT ;  /* 0x000000ff3a00720c */ /* 0x000fe20003f85070 */
[----:B------:R-:W-:Y:S01]  /*d510*/  IMAD.MOV.U32 R21, RZ, RZ, R51 ;  /* 0x000000ffff157224 */ /* 0x000fe200078e0033 */
[----:B--2---:R-:W-:Y:S01]  /*d520*/  IADD3 R58, P5, PT, R33, R58, RZ ;  /* 0x0000003a213a7210 */ /* 0x004fe20007fbe0ff */
[----:B------:R-:W-:Y:S01]  /*d530*/  IMAD.MOV.U32 R6, RZ, RZ, R53 ;  /* 0x000000ffff067224 */ /* 0x000fe200078e0035 */
        /* <DEDUP_REMOVED lines=8> */
[----:B------:R-:W-:Y:S02]  /*d5c0*/  FSEL R24, R20, R24, !P4 ;  /* 0x0000001814187208 */ /* 0x000fe40006000000 */
[----:B------:R-:W-:Y:S02]  /*d5d0*/  FSEL R25, R21, R25, !P4 ;  /* 0x0000001915197208 */ /* 0x000fe40006000000 */
[----:B------:R-:W-:Y:S02]  /*d5e0*/  FSEL R26, R6, R26, !P4 ;  /* 0x0000001a061a7208 */ /* 0x000fe40006000000 */
[----:B------:R-:W-:Y:S02]  /*d5f0*/  FSEL R27, R7, R27, !P4 ;  /* 0x0000001b071b7208 */ /* 0x000fe40006000000 */
[----:B------:R-:W-:Y:S02]  /*d600*/  FSEL R28, R50, R28, !P4 ;  /* 0x0000001c321c7208 */ /* 0x000fe40006000000 */
[----:B------:R-:W-:-:S07]  /*d610*/  FSEL R29, R51, R29, !P4 ;  /* 0x0000001d331d7208 */ /* 0x000fce0006000000 */
.L_x_125:
[----:B------:R-:W-:Y:S05]  /*d620*/  BSYNC.RECONVERGENT B0 ;  /* 0x0000000000007941 */ /* 0x000fea0003800200 */
.L_x_124:
[----:B------:R-:W-:-:S03]  /*d630*/  UMOV UR6, 0xffffffff ;  /* 0xffffffff00067882 */ /* 0x000fc60000000000 */
[----:B------:R-:W-:Y:S05]  /*d640*/  BRA.DIV UR6, `(.L_x_126) ;  /* 0x00000052064c7947 */ /* 0x000fea000b800000 */
[----:B------:R-:W-:-:S13]  /*d650*/  VOTE.ALL P3, P3 ;  /* 0x0000000000ff7806 */ /* 0x000fda0001860000 */
.L_x_338:
[----:B------:R-:W-:Y:S05]  /*d660*/  @!P3 BRA `(.L_x_127) ;  /* 0x0000000c0058b947 */ /* 0x000fea0003800000 */
.L_x_149:
[----:B0-2---:R-:W0:Y:S01]  /*d670*/  LDC.64 R6, c[0x0][0x3a8] ;  /* 0x0000ea00ff067b82 */ /* 0x005e220000000a00 */
[----:B------:R-:W-:Y:S05]  /*d680*/  YIELD ;  /* 0x0000000000007946 */ /* 0x000fea0003800000 */
[----:B0-----:R-:W-:-:S07]  /*d690*/  IMAD.WIDE R6, R23, 0x4, R6 ;  /* 0x0000000417067825 */ /* 0x001fce00078e0206 */
.L_x_129:
        /* <DEDUP_REMOVED lines=10> */
.L_x_341:
        /* <DEDUP_REMOVED lines=16> */
.L_x_131:
[----:B------:R-:W0:Y:S02]  /*d840*/  LDC.64 R6, c[0x0][0x3b8] ;  /* 0x0000ee00ff067b82 */ /* 0x000e240000000a00 */
[----:B0-----:R-:W-:-:S05]  /*d850*/  IMAD.WIDE R6, R23, 0x20, R6 ;  /* 0x0000002017067825 */ /* 0x001fca00078e0206 */
[----:B------:R0:W5:Y:S04]  /*d860*/  LD.E.64.STRONG.GPU R56, desc[UR12][R6.64+0x8] ;  /* 0x0000080c06387980 */ /* 0x000168000c10fb00 */
[----:B------:R0:W5:Y:S04]  /*d870*/  LD.E.64.STRONG.GPU R54, desc[UR12][R6.64+0x10] ;  /* 0x0000100c06367980 */ /* 0x000168000c10fb00 */
[----:B------:R0:W5:Y:S04]  /*d880*/  LD.E.64.STRONG.GPU R52, desc[UR12][R6.64+0x18] ;  /* 0x0000180c06347980 */ /* 0x000168000c10fb00 */
[----:B------:R0:W5:Y:S02]  /*d890*/  LD.E.64.STRONG.GPU R50, desc[UR12][R6.64] ;  /* 0x0000000c06327980 */ /* 0x000164000c10fb00 */
.L_x_132:
[----:B------:R-:W-:Y:S05]  /*d8a0*/  BSYNC.RECONVERGENT B0 ;  /* 0x0000000000007941 */ /* 0x000fea0003800200 */
.L_x_130:
[----:B------:R-:W-:-:S03]  /*d8b0*/  UMOV UR6, 0xffffffff ;  /* 0xffffffff00067882 */ /* 0x000fc60000000000 */
[----:B------:R-:W-:Y:S05]  /*d8c0*/  BRA.DIV UR6, `(.L_x_133) ;  /* 0x0000004e06e87947 */ /* 0x000fea000b800000 */
[----:B------:R-:W-:-:S04]  /*d8d0*/  VOTE.ANY R21, PT, !P3 ;  /* 0x0000000000157806 */ /* 0x000fc800058e0100 */
[----:B------:R-:W-:-:S05]  /*d8e0*/  LOP3.LUT R21, R21, 0x80000000, R66, 0xec, !PT ;  /* 0x8000000015157812 */ /* 0x000fca00078eec42 */
[----:B01----:R-:W-:-:S05]  /*d8f0*/  VIADD R6, R21, 0xffffffff ;  /* 0xffffffff15067836 */ /* 0x003fca0000000000 */
        /* <DEDUP_REMOVED lines=10> */
.L_x_352:
[----:B------:R-:W-:Y:S01]  /*d9a0*/  ISETP.GE.AND P3, PT, R69, R6, PT ;  /* 0x000000064500720c */ /* 0x000fe20003f66270 */
[----:B------:R-:W-:Y:S01]  /*d9b0*/  BSSY.RECONVERGENT B0, `(.L_x_134) ;  /* 0x0000014000007945 */ /* 0x000fe20003800200 */
[----:B------:R-:W-:Y:S02]  /*d9c0*/  IMAD.MOV.U32 R49, RZ, RZ, R50 ;  /* 0x000000ffff317224 */ /* 0x000fe400078e0032 */
[----:B------:R-:W-:-:S09]  /*d9d0*/  IMAD.MOV.U32 R60, RZ, RZ, R51 ;  /* 0x000000ffff3c7224 */ /* 0x000fd200078e0033 */
[----:B------:R-:W-:Y:S05]  /*d9e0*/  @P3 BRA `(.L_x_135) ;  /* 0x0000000000403947 */ /* 0x000fea0003800000 */
[----:B---3--:R-:W-:Y:S01]  /*d9f0*/  IMAD.MOV.U32 R20, RZ, RZ, R65 ;  /* 0x000000ffff147224 */ /* 0x008fe200078e0041 */
[----:B0-----:R-:W-:Y:S01]  /*da00*/  DADD R62, R54, R62 ;  /* 0x00000000363e7229 */ /* 0x001fe2000000003e */
[----:B----4-:R-:W-:Y:S01]  /*da10*/  IMAD.MOV.U32 R21, RZ, RZ, R70 ;  /* 0x000000ffff157224 */ /* 0x010fe200078e0046 */
[----:B------:R-:W-:Y:S01]  /*da20*/  ISETP.NE.U32.AND P3, PT, R50, RZ, PT ;  /* 0x000000ff3200720c */ /* 0x000fe20003f65070 */
[----:B------:R-:W-:Y:S01]  /*da30*/  IMAD.MOV.U32 R65, RZ, RZ, R22 ;  /* 0x000000ffff417224 */ /* 0x000fe200078e0016 */
[----:B------:R-:W-:Y:S02]  /*da40*/  IADD3 R49, P4, PT, R67, R50, RZ ;  /* 0x0000003243317210 */ /* 0x000fe40007f9e0ff */
[----:B------:R-:W-:Y:S01]  /*da50*/  ISETP.NE.AND.EX P3, PT, R51, RZ, PT, P3 ;  /* 0x000000ff3300720c */ /* 0x000fe20003f65330 */
[----:B------:R-:W-:Y:S02]  /*da60*/  DADD R20, R56, R20 ;  /* 0x0000000038147229 */ /* 0x000fe40000000014 */
[----:B------:R-:W-:Y:S01]  /*da70*/  DADD R64, R52, R64 ;  /* 0x0000000034407229 */ /* 0x000fe20000000040 */
[----:B------:R-:W-:Y:S01]  /*da80*/  FSEL R54, R62, R54, !P3 ;  /* 0x000000363e367208 */ /* 0x000fe20005800000 */
[----:B------:R-:W-:Y:S01]  /*da90*/  IMAD.X R60, R68, 0x1, R51, P4 ;  /* 0x00000001443c7824 */ /* 0x000fe200020e0633 */
[----:B------:R-:W-:-:S05]  /*daa0*/  FSEL R55, R63, R55, !P3 ;  /* 0x000000373f377208 */ /* 0x000fca0005800000 */
[----:B------:R-:W-:Y:S02]  /*dab0*/  FSEL R56, R20, R56, !P3 ;  /* 0x0000003814387208 */ /* 0x000fe40005800000 */
[----:B------:R-:W-:Y:S02]  /*dac0*/  FSEL R57, R21, R57, !P3 ;  /* 0x0000003915397208 */ /* 0x000fe40005800000 */
[----:B------:R-:W-:Y:S02]  /*dad0*/  FSEL R52, R64, R52, !P3 ;  /* 0x0000003440347208 */ /* 0x000fe40005800000 */
[----:B------:R-:W-:-:S07]  /*dae0*/  FSEL R53, R65, R53, !P3 ;  /* 0x0000003541357208 */ /* 0x000fce0005800000 */
.L_x_135:
[----:B------:R-:W-:Y:S05]  /*daf0*/  BSYNC.RECONVERGENT B0 ;  /* 0x0000000000007941 */ /* 0x000fea0003800200 */
.L_x_134:
[----:B------:R-:W-:-:S03]  /*db00*/  UMOV UR6, 0xffffffff ;  /* 0xffffffff00067882 */ /* 0x000fc60000000000 */
[----:B------:R-:W-:Y:S05]  /*db10*/  BRA.DIV UR6, `(.L_x_136) ;  /* 0x0000005206287947 */ /* 0x000fea000b800000 */
[----:B------:R1:W2:Y:S04]  /*db20*/  SHFL.DOWN PT, R67, R49, 0x2, R6 ;  /* 0x0840000031437989 */ /* 0x0002a800000e0006 */
[----:B------:R1:W1:Y:S04]  /*db30*/  SHFL.DOWN PT, R68, R60, 0x2, R6 ;  /* 0x084000003c447989 */ /* 0x00026800000e0006 */
[----:B0-----:R0:W0:Y:S04]  /*db40*/  SHFL.DOWN PT, R62, R56, 0x2, R6 ;  /* 0x08400000383e7989 */ /* 0x00102800000e0006 */
[----:B------:R0:W0:Y:S04]  /*db50*/  SHFL.DOWN PT, R63, R57, 0x2, R6 ;  /* 0x08400000393f7989 */ /* 0x00002800000e0006 */
[----:B---3--:R3:W0:Y:S04]  /*db60*/  SHFL.DOWN PT, R65, R54, 0x2, R6 ;  /* 0x0840000036417989 */ /* 0x00862800000e0006 */
[----:B----4-:R3:W4:Y:S04]  /*db70*/  SHFL.DOWN PT, R70, R55, 0x2, R6 ;  /* 0x0840000037467989 */ /* 0x01072800000e0006 */
[----:B------:R3:W0:Y:S04]  /*db80*/  SHFL.DOWN PT, R64, R52, 0x2, R6 ;  /* 0x0840000034407989 */ /* 0x00062800000e0006 */
[----:B-12---:R3:W0:Y:S02]  /*db90*/  SHFL.DOWN PT, R22, R53, 0x2, R6 ;  /* 0x0840000035167989 */ /* 0x00662400000e0006 */
.L_x_362:
[----:B------:R-:W-:Y:S01]  /*dba0*/  ISETP.GT.AND P3, PT, R61, R6, PT ;  /* 0x000000063d00720c */ /* 0x000fe20003f64270 */
[----:B------:R-:W-:-:S12]  /*dbb0*/  BSSY.RECONVERGENT B0, `(.L_x_137) ;  /* 0x0000012000007945 */ /* 0x000fd80003800200 */
[----:B------:R-:W-:Y:S05]  /*dbc0*/  @P3 BRA `(.L_x_138) ;  /* 0x0000000000403947 */ /* 0x000fea0003800000 */
[----:B0-----:R-:W-:Y:S01]  /*dbd0*/  IMAD.MOV.U32 R20, RZ, RZ, R65 ;  /* 0x000000ffff147224 */ /* 0x001fe200078e0041 */
[----:B------:R-:W-:Y:S01]  /*dbe0*/  DADD R62, R56, R62 ;  /* 0x00000000383e7229 */ /* 0x000fe2000000003e */
[----:B----4-:R-:W-:Y:S01]  /*dbf0*/  IMAD.MOV.U32 R21, RZ, RZ, R70 ;  /* 0x000000ffff157224 */ /* 0x010fe200078e0046 */
[----:B------:R-:W-:Y:S01]  /*dc00*/  ISETP.NE.U32.AND P3, PT, R49, RZ, PT ;  /* 0x000000ff3100720c */ /* 0x000fe20003f65070 */
[----:B------:R-:W-:Y:S01]  /*dc10*/  IMAD.MOV.U32 R65, RZ, RZ, R22 ;  /* 0x000000ffff417224 */ /* 0x000fe200078e0016 */
[----:B------:R-:W-:Y:S02]  /*dc20*/  IADD3 R49, P4, PT, R67, R49, RZ ;  /* 0x0000003143317210 */ /* 0x000fe40007f9e0ff */
[----:B------:R-:W-:Y:S01]  /*dc30*/  ISETP.NE.AND.EX P3, PT, R60, RZ, PT, P3 ;  /* 0x000000ff3c00720c */ /* 0x000fe20003f65330 */
[----:B------:R-:W-:Y:S02]  /*dc40*/  DADD R20, R54, R20 ;  /* 0x0000000036147229 */ /* 0x000fe40000000014 */
[----:B------:R-:W-:Y:S01]  /*dc50*/  DADD R64, R52, R64 ;  /* 0x0000000034407229 */ /* 0x000fe20000000040 */
[----:B------:R-:W-:Y:S01]  /*dc60*/  IMAD.X R60, R68, 0x1, R60, P4 ;  /* 0x00000001443c7824 */ /* 0x000fe200020e063c */
[----:B------:R-:W-:-:S02]  /*dc70*/  FSEL R56, R62, R56, !P3 ;  /* 0x000000383e387208 */ /* 0x000fc40005800000 */
[----:B------:R-:W-:-:S04]  /*dc80*/  FSEL R57, R63, R57, !P3 ;  /* 0x000000393f397208 */ /* 0x000fc80005800000 */
[----:B---3--:R-:W-:Y:S02]  /*dc90*/  FSEL R54, R20, R54, !P3 ;  /* 0x0000003614367208 */ /* 0x008fe40005800000 */
[----:B------:R-:W-:Y:S02]  /*dca0*/  FSEL R55, R21, R55, !P3 ;  /* 0x0000003715377208 */ /* 0x000fe40005800000 */
[----:B------:R-:W-:Y:S02]  /*dcb0*/  FSEL R52, R64, R52, !P3 ;  /* 0x0000003440347208 */ /* 0x000fe40005800000 */
[----:B------:R-:W-:-:S07]  /*dcc0*/  FSEL R53, R65, R53, !P3 ;  /* 0x0000003541357208 */ /* 0x000fce0005800000 */
.L_x_138:
[----:B------:R-:W-:Y:S05]  /*dcd0*/  BSYNC.RECONVERGENT B0 ;  /* 0x0000000000007941 */ /* 0x000fea0003800200 */
.L_x_137:
        /* <DEDUP_REMOVED lines=10> */
.L_x_372:
[----:B------:R-:W-:Y:S01]  /*dd80*/  ISETP.GT.AND P3, PT, R30, R6, PT ;  /* 0x000000061e00720c */ /* 0x000fe20003f64270 */
[----:B------:R-:W-:-:S12]  /*dd90*/  BSSY.RECONVERGENT B0, `(.L_x_140) ;  /* 0x0000012000007945 */ /* 0x000fd80003800200 */
[----:B------:R-:W-:Y:S05]  /*dda0*/  @P3 BRA `(.L_x_141) ;  /* 0x0000000000403947 */ /* 0x000fea0003800000 */
[----:B0-----:R-:W-:Y:S01]  /*ddb0*/  IMAD.MOV.U32 R20, RZ, RZ, R65 ;  /* 0x000000ffff147224 */ /* 0x001fe200078e0041 */
[----:B------:R-:W-:Y:S01]  /*ddc0*/  DADD R62, R56, R62 ;  /* 0x00000000383e7229 */ /* 0x000fe2000000003e */
[----:B------:R-:W-:Y:S01]  /*ddd0*/  IMAD.MOV.U32 R21, RZ, RZ, R70 ;  /* 0x000000ffff157224 */ /* 0x000fe200078e0046 */
        /* <DEDUP_REMOVED lines=10> */
[----:B----4-:R-:W-:Y:S02]  /*de80*/  FSEL R55, R21, R55, !P3 ;  /* 0x0000003715377208 */ /* 0x010fe40005800000 */
[----:B------:R-:W-:Y:S02]  /*de90*/  FSEL R52, R64, R52, !P3 ;  /* 0x0000003440347208 */ /* 0x000fe40005800000 */
[----:B------:R-:W-:-:S07]  /*dea0*/  FSEL R53, R65, R53, !P3 ;  /* 0x0000003541357208 */ /* 0x000fce0005800000 */
.L_x_141:
[----:B------:R-:W-:Y:S05]  /*deb0*/  BSYNC.RECONVERGENT B0 ;  /* 0x0000000000007941 */ /* 0x000fea0003800200 */
.L_x_140:
        /* <DEDUP_REMOVED lines=10> */
.L_x_382:
        /* <DEDUP_REMOVED lines=19> */
.L_x_144:
[----:B------:R-:W-:Y:S05]  /*e090*/  BSYNC.RECONVERGENT B0 ;  /* 0x0000000000007941 */ /* 0x000fea0003800200 */
.L_x_143:
        /* <DEDUP_REMOVED lines=10> */
.L_x_392:
[----:B------:R-:W-:Y:S01]  /*e140*/  ISETP.GT.AND P3, PT, R32, R6, PT ;  /* 0x000000062000720c */ /* 0x000fe20003f64270 */
[----:B------:R-:W-:-:S12]  /*e150*/  BSSY.RECONVERGENT B0, `(.L_x_146) ;  /* 0x0000014000007945 */ /* 0x000fd80003800200 */
[----:B------:R-:W-:Y:S05]  /*e160*/  @P3 BRA `(.L_x_147) ;  /* 0x0000000000483947 */ /* 0x000fea0003800000 */
[----:B0-----:R-:W-:Y:S01]  /*e170*/  IMAD.MOV.U32 R20, RZ, RZ, R63 ;  /* 0x000000ffff147224 */ /* 0x001fe200078e003f */
[----:B------:R-:W-:Y:S01]  /*e180*/  ISETP.NE.U32.AND P3, PT, R49, RZ, PT ;  /* 0x000000ff3100720c */ /* 0x000fe20003f65070 */
[----:B---34-:R-:W-:Y:S01]  /*e190*/  IMAD.MOV.U32 R6, RZ, RZ, R67 ;  /* 0x000000ffff067224 */ /* 0x018fe200078e0043 */
[----:B------:R-:W-:Y:S01]  /*e1a0*/  IADD3 R49, P4, PT, R64, R49, RZ ;  /* 0x0000003140317210 */ /* 0x000fe20007f9e0ff */
[----:B------:R-:W-:Y:S01]  /*e1b0*/  IMAD.MOV.U32 R7, RZ, RZ, R70 ;  /* 0x000000ffff077224 */ /* 0x000fe200078e0046 */
[----:B------:R-:W-:Y:S01]  /*e1c0*/  ISETP.NE.AND.EX P3, PT, R60, RZ, PT, P3 ;  /* 0x000000ff3c00720c */ /* 0x000fe20003f65330 */
[----:B------:R-:W-:Y:S02]  /*e1d0*/  IMAD.MOV.U32 R21, RZ, RZ, R68 ;  /* 0x000000ffff157224 */ /* 0x000fe400078e0044 */
[----:B------:R-:W-:Y:S02]  /*e1e0*/  IMAD.MOV.U32 R63, RZ, RZ, R22 ;  /* 0x000000ffff3f7224 */ /* 0x000fe400078e0016 */
[----:B------:R-:W-:Y:S01]  /*e1f0*/  DADD R6, R54, R6 ;  /* 0x0000000036067229 */ /* 0x000fe20000000006 */
[----:B------:R-:W-:Y:S01]  /*e200*/  IMAD.X R60, R65, 0x1, R60, P4 ;  /* 0x00000001413c7824 */ /* 0x000fe200020e063c */
[----:B------:R-:W-:-:S02]  /*e210*/  DADD R20, R56, R20 ;  /* 0x0000000038147229 */ /* 0x000fc40000000014 */
[----:B------:R-:W-:-:S06]  /*e220*/  DADD R62, R52, R62 ;  /* 0x00000000343e7229 */ /* 0x000fcc000000003e */
[----:B------:R-:W-:Y:S02]  /*e230*/  FSEL R54, R6, R54, !P3 ;  /* 0x0000003606367208 */ /* 0x000fe40005800000 */
[----:B------:R-:W-:Y:S02]  /*e240*/  FSEL R56, R20, R56, !P3 ;  /* 0x0000003814387208 */ /* 0x000fe40005800000 */
[----:B------:R-:W-:Y:S02]  /*e250*/  FSEL R57, R21, R57, !P3 ;  /* 0x0000003915397208 */ /* 0x000fe40005800000 */
[----:B------:R-:W-:Y:S02]  /*e260*/  FSEL R55, R7, R55, !P3 ;  /* 0x0000003707377208 */ /* 0x000fe40005800000 */
[----:B------:R-:W-:Y:S02]  /*e270*/  FSEL R52, R62, R52, !P3 ;  /* 0x000000343e347208 */ /* 0x000fe40005800000 */
[----:B------:R-:W-:-:S07]  /*e280*/  FSEL R53, R63, R53, !P3 ;  /* 0x000000353f357208 */ /* 0x000fce0005800000 */
.L_x_147:
[----:B------:R-:W-:Y:S05]  /*e290*/  BSYNC.RECONVERGENT B0 ;  /* 0x0000000000007941 */ /* 0x000fea0003800200 */
.L_x_146:
        /* <DEDUP_REMOVED lines=18> */
.L_x_395:
[----:B------:R-:W-:Y:S05]  /*e3c0*/  @P3 BRA `(.L_x_149) ;  /* 0xfffffff000a83947 */ /* 0x000fea000383ffff */
.L_x_127:
[----:B0-2---:R-:W0:Y:S01]  /*e3d0*/  S2R R6, SR_TID.X ;  /* 0x0000000000067919 */ /* 0x005e220000002100 */
[----:B------:R-:W-:Y:S01]  /*e3e0*/  ISETP.NE.AND P4, PT, R69, RZ, PT ;  /* 0x000000ff4500720c */ /* 0x000fe20003f85270 */
[----:B------:R-:W-:-:S12]  /*e3f0*/  BSSY.RECONVERGENT B0, `(.L_x_150) ;  /* 0x0000032000007945 */ /* 0x000fd80003800200 */
[----:B------:R-:W1:Y:S01]  /*e400*/  @!P4 S2R R7, SR_CgaCtaId ;  /* 0x000000000007c919 */ /* 0x000e620000008800 */
[----:B0-----:R-:W-:Y:S02]  /*e410*/  ISETP.NE.AND P3, PT, R6, RZ, PT ;  /* 0x000000ff0600720c */ /* 0x001fe40003f65270 */
[----:B------:R-:W-:-:S04]  /*e420*/  @!P4 MOV R6, 0x400 ;  /* 0x000004000006c802 */ /* 0x000fc80000000f00 */
[----:B-1----:R-:W-:-:S07]  /*e430*/  @!P4 LEA R49, R7, R6, 0x18 ;  /* 0x000000060731c211 */ /* 0x002fce00078ec0ff */
[----:B------:R-:W-:Y:S05]  /*e440*/  @P3 BRA `(.L_x_151) ;  /* 0x0000000000b03947 */ /* 0x000fea0003800000 */
[----:B------:R-:W0:Y:S01]  /*e450*/  S2UR UR11, SR_CgaCtaId ;  /* 0x00000000000b79c3 */ /* 0x000e220000008800 */
[----:B------:R-:W1:Y:S01]  /*e460*/  LDCU.64 UR6, c[0x0][0x3b8] ;  /* 0x00007700ff0677ac */ /* 0x000e620008000a00 */
[----:B------:R-:W-:Y:S01]  /*e470*/  IMAD.MOV.U32 R22, RZ, RZ, R40 ;  /* 0x000000ffff167224 */ /* 0x000fe200078e0028 */
[----:B------:R-:W-:Y:S01]  /*e480*/  DADD R6, R38, R24 ;  /* 0x0000000026067229 */ /* 0x000fe20000000018 */
[----:B------:R-:W-:Y:S01]  /*e490*/  IMAD.MOV.U32 R23, RZ, RZ, R41 ;  /* 0x000000ffff177224 */ /* 0x000fe200078e0029 */
[----:B------:R-:W2:Y:S01]  /*e4a0*/  LDCU.64 UR8, c[0x0][0x3a8] ;  /* 0x00007500ff0877ac */ /* 0x000ea20008000a00 */
[----:B------:R-:W-:Y:S01]  /*e4b0*/  DADD R20, R42, R26 ;  /* 0x000000002a147229 */ /* 0x000fe2000000001a */
[----:B------:R-:W-:Y:S02]  /*e4c0*/  ISETP.NE.U32.AND P3, PT, R36, RZ, PT ;  /* 0x000000ff2400720c */ /* 0x000fe40003f65070 */
[----:B------:R-:W-:Y:S01]  /*e4d0*/  IADD3 R30, P5, PT, R58, R36, RZ ;  /* 0x000000243a1e7210 */ /* 0x000fe20007fbe0ff */
[----:B------:R-:W-:Y:S01]  /*e4e0*/  DADD R22, R22, R28 ;  /* 0x0000000016167229 */ /* 0x000fe2000000001c */
[----:B------:R-:W-:Y:S01]  /*e4f0*/  ISETP.NE.AND.EX P3, PT, R37, RZ, PT, P3 ;  /* 0x000000ff2500720c */ /* 0x000fe20003f65330 */
[----:B------:R-:W-:-:S02]  /*e500*/  UMOV UR10, 0x400 ;  /* 0x00000400000a7882 */ /* 0x000fc40000000000 */
[----:B------:R-:W-:Y:S01]  /*e510*/  IMAD.X R31, R59, 0x1, R37, P5 ;  /* 0x000000013b1f7824 */ /* 0x000fe200028e0625 */
[----:B------:R-:W-:Y:S02]  /*e520*/  FSEL R38, R6, R38, !P3 ;  /* 0x0000002606267208 */ /* 0x000fe40005800000 */
[----:B------:R-:W-:Y:S01]  /*e530*/  FSEL R39, R7, R39, !P3 ;  /* 0x0000002707277208 */ /* 0x000fe20005800000 */
[----:B-1----:R-:W-:Y:S01]  /*e540*/  UIMAD.WIDE.U32 UR6, UR15, 0x20, UR6 ;  /* 0x000000200f0678a5 */ /* 0x002fe2000f8e0006 */
[----:B------:R-:W-:Y:S01]  /*e550*/  FSEL R42, R20, R42, !P3 ;  /* 0x0000002a142a7208 */ /* 0x000fe20005800000 */
[----:B------:R-:W-:Y:S01]  /*e560*/  IMAD.MOV.U32 R20, RZ, RZ, R38 ;  /* 0x000000ffff147224 */ /* 0x000fe200078e0026 */
[----:B------:R-:W-:Y:S01]  /*e570*/  FSEL R43, R21, R43, !P3 ;  /* 0x0000002b152b7208 */ /* 0x000fe20005800000 */
[----:B--2---:R-:W-:Y:S01]  /*e580*/  UIMAD.WIDE.U32 UR8, UR15, 0x4, UR8 ;  /* 0x000000040f0878a5 */ /* 0x004fe2000f8e0008 */
[----:B------:R-:W-:Y:S01]  /*e590*/  FSEL R6, R22, R40, !P3 ;  /* 0x0000002816067208 */ /* 0x000fe20005800000 */
[----:B0-----:R-:W-:Y:S01]  /*e5a0*/  ULEA UR10, UR11, UR10, 0x18 ;  /* 0x0000000a0b0a7291 */ /* 0x001fe2000f8ec0ff */
[----:B------:R-:W-:Y:S01]  /*e5b0*/  FSEL R7, R23, R41, !P3 ;  /* 0x0000002917077208 */ /* 0x000fe20005800000 */
[----:B------:R-:W-:-:S02]  /*e5c0*/  IMAD.U32 R32, RZ, RZ, UR6 ;  /* 0x00000006ff207e24 */ /* 0x000fc4000f8e00ff */
[----:B------:R-:W-:Y:S02]  /*e5d0*/  IMAD.U32 R33, RZ, RZ, UR7 ;  /* 0x00000007ff217e24 */ /* 0x000fe4000f8e00ff */
[----:B------:R-:W-:Y:S02]  /*e5e0*/  IMAD.MOV.U32 R21, RZ, RZ, R39 ;  /* 0x000000ffff157224 */ /* 0x000fe400078e0027 */
[----:B------:R-:W-:Y:S01]  /*e5f0*/  IMAD.MOV.U32 R22, RZ, RZ, R42 ;  /* 0x000000ffff167224 */ /* 0x000fe200078e002a */
[----:B------:R0:W-:Y:S01]  /*e600*/  ST.E.64.STRONG.GPU desc[UR12][R32.64+0x400], R30 ;  /* 0x0004001e20007985 */ /* 0x0001e2000c10fb0c */
[----:B------:R-:W-:Y:S02]  /*e610*/  IMAD.MOV.U32 R23, RZ, RZ, R43 ;  /* 0x000000ffff177224 */ /* 0x000fe400078e002b */
[----:B------:R-:W-:Y:S01]  /*e620*/  IMAD.MOV.U32 R41, RZ, RZ, 0x65 ;  /* 0x00000065ff297424 */ /* 0x000fe200078e00ff */
[----:B------:R0:W-:Y:S01]  /*e630*/  ST.E.64.STRONG.GPU desc[UR12][R32.64+0x408], R20 ;  /* 0x0004081420007985 */ /* 0x0001e2000c10fb0c */
[----:B------:R-:W-:-:S02]  /*e640*/  IMAD.U32 R36, RZ, RZ, UR8 ;  /* 0x00000008ff247e24 */ /* 0x000fc4000f8e00ff */
[----:B------:R-:W-:Y:S01]  /*e650*/  IMAD.U32 R37, RZ, RZ, UR9 ;  /* 0x00000009ff257e24 */ /* 0x000fe2000f8e00ff */
        /* <DEDUP_REMOVED lines=11> */
.L_x_151:
[----:B------:R-:W-:Y:S05]  /*e710*/  BSYNC.RECONVERGENT B0 ;  /* 0x0000000000007941 */ /* 0x000fea0003800200 */
.L_x_150:
        /* <DEDUP_REMOVED lines=11> */
.L_x_101:
[----:B0-----:R-:W0:Y:S01]  /*e7d0*/  S2R R33, SR_TID.X ;  /* 0x0000000000217919 */ /* 0x001e220000002100 */
[----:B------:R-:W-:Y:S05]  /*e7e0*/  WARPSYNC.ALL ;  /* 0x0000000000007948 */ /* 0x000fea0003800000 */
[----:B------:R-:W-:Y:S06]  /*e7f0*/  BAR.SYNC.DEFER_BLOCKING 0x0 ;  /* 0x0000000000007b1d */ /* 0x000fec0000010000 */
[----:B------:R-:W-:Y:S01]  /*e800*/  BSSY.RECONVERGENT B0, `(.L_x_152) ;  /* 0x0000016000007945 */ /* 0x000fe20003800200 */
[----:B0-----:R-:W-:-:S13]  /*e810*/  ISETP.NE.AND P3, PT, R33, RZ, PT ;  /* 0x000000ff2100720c */ /* 0x001fda0003f65270 */
[----:B------:R-:W-:Y:S05]  /*e820*/  @!P3 BRA `(.L_x_153) ;  /* 0x00000000004cb947 */ /* 0x000fea0003800000 */
[----:B------:R-:W0:Y:S01]  /*e830*/  S2UR UR7, SR_CgaCtaId ;  /* 0x00000000000779c3 */ /* 0x000e220000008800 */
[----:B------:R-:W-:Y:S01]  /*e840*/  UMOV UR6, 0x400 ;  /* 0x0000040000067882 */ /* 0x000fe20000000000 */
[----:B------:R-:W-:-:S04]  /*e850*/  ISETP.NE.U32.AND P3, PT, R48, RZ, PT ;  /* 0x000000ff3000720c */ /* 0x000fc80003f65070 */
[----:B------:R-:W-:Y:S01]  /*e860*/  ISETP.NE.AND.EX P3, PT, R5, RZ, PT, P3 ;  /* 0x000000ff0500720c */ /* 0x000fe20003f65330 */
[----:B0-----:R-:W-:-:S09]  /*e870*/  ULEA UR6, UR7, UR6, 0x18 ;  /* 0x0000000607067291 */ /* 0x001fd2000f8ec0ff */
[----:B------:R-:W0:Y:S04]  /*e880*/  LDS.128 R20, [UR6+0x110] ;  /* 0x00011006ff147984 */ /* 0x000e280008000c00 */
[----:B------:R-:W2:Y:S04]  /*e890*/  LDS.64 R6, [UR6+0x120] ;  /* 0x00012006ff067984 */ /* 0x000ea80008000a00 */
[----:B-1----:R-:W1:Y:S01]  /*e8a0*/  LDS.64 R24, [UR6+0x108] ;  /* 0x00010806ff187984 */ /* 0x002e620008000a00 */
[----:B0-----:R-:W-:Y:S02]  /*e8b0*/  DADD R20, R34, R20 ;  /* 0x0000000022147229 */ /* 0x001fe40000000014 */
[----:B------:R-:W-:-:S02]  /*e8c0*/  DADD R22, R16, R22 ;  /* 0x0000000010167229 */ /* 0x000fc40000000016 */
[----:B--2---:R-:W-:Y:S01]  /*e8d0*/  DADD R6, R18, R6 ;  /* 0x0000000012067229 */ /* 0x004fe20000000006 */
[----:B-1----:R-:W-:-:S05]  /*e8e0*/  IADD3 R48, P4, PT, R24, R48, RZ ;  /* 0x0000003018307210 */ /* 0x002fca0007f9e0ff */
[----:B------:R-:W-:Y:S02]  /*e8f0*/  FSEL R34, R20, R34, !P3 ;  /* 0x0000002214227208 */ /* 0x000fe40005800000 */
[----:B------:R-:W-:Y:S01]  /*e900*/  FSEL R35, R21, R35, !P3 ;  /* 0x0000002315237208 */ /* 0x000fe20005800000 */
[----:B------:R-:W-:Y:S01]  /*e910*/  IMAD.X R5, R25, 0x1, R5, P4 ;  /* 0x0000000119057824 */ /* 0x000fe200020e0605 */
[----:B------:R-:W-:Y:S02]  /*e920*/  FSEL R16, R22, R16, !P3 ;  /* 0x0000001016107208 */ /* 0x000fe40005800000 */
[----:B------:R-:W-:Y:S02]  /*e930*/  FSEL R17, R23, R17, !P3 ;  /* 0x0000001117117208 */ /* 0x000fe40005800000 */
[----:B------:R-:W-:Y:S02]  /*e940*/  FSEL R18, R6, R18, !P3 ;  /* 0x0000001206127208 */ /* 0x000fe40005800000 */
[----:B------:R-:W-:-:S07]  /*e950*/  FSEL R19, R7, R19, !P3 ;  /* 0x0000001307137208 */ /* 0x000fce0005800000 */
.L_x_153:
[----:B------:R-:W-:Y:S05]  /*e960*/  BSYNC.RECONVERGENT B0 ;  /* 0x0000000000007941 */ /* 0x000fea0003800200 */
.L_x_152:
[----:B------:R-:W0:Y:S01]  /*e970*/  S2UR UR6, SR_CgaCtaId ;  /* 0x00000000000679c3 */ /* 0x000e220000008800 */
[----:B------:R-:W-:Y:S01]  /*e980*/  UMOV UR4, 0x400 ;  /* 0x0000040000047882 */ /* 0x000fe20000000000 */
[----:B-1----:R-:W-:Y:S01]  /*e990*/  DADD R28, R8, R34 ;  /* 0x00000000081c7229 */ /* 0x002fe20000000022 */
[----:B------:R-:W-:Y:S01]  /*e9a0*/  SEL R43, RZ, 0x1, !P2 ;  /* 0x00000001ff2b7807 */ /* 0x000fe20005000000 */
[----:B------:R-:W-:Y:S01]  /*e9b0*/  DADD R30, R12, R16 ;  /* 0x000000000c1e7229 */ /* 0x000fe20000000010 */
[----:B------:R-:W-:Y:S01]  /*e9c0*/  BSSY.RECONVERGENT B0, `(.L_x_154) ;  /* 0x00000c7000007945 */ /* 0x000fe20003800200 */
[----:B------:R-:W-:Y:S01]  /*e9d0*/  DADD R38, R44, R18 ;  /* 0x000000002c267229 */ /* 0x000fe20000000012 */
[----:B------:R-:W-:-:S05]  /*e9e0*/  IADD3 R43, P4, PT, R48, R43, RZ ;  /* 0x0000002b302b7210 */ /* 0x000fca0007f9e0ff */
[----:B------:R-:W-:Y:S01]  /*e9f0*/  FSEL R36, R8, R28, P2 ;  /* 0x0000001c08247208 */ /* 0x000fe20001000000 */
[----:B------:R-:W-:Y:S01]  /*ea00*/  IMAD.X R32, RZ, RZ, R5, P4 ;  /* 0x000000ffff207224 */ /* 0x000fe200020e0605 */
[----:B------:R-:W-:Y:S02]  /*ea10*/  FSEL R37, R9, R29, P2 ;  /* 0x0000001d09257208 */ /* 0x000fe40001000000 */
[----:B------:R-:W-:Y:S02]  /*ea20*/  FSEL R28, R12, R30, P2 ;  /* 0x0000001e0c1c7208 */ /* 0x000fe40001000000 */
[----:B------:R-:W-:Y:S02]  /*ea30*/  FSEL R29, R13, R31, P2 ;  /* 0x0000001f0d1d7208 */ /* 0x000fe40001000000 */
[----:B------:R-:W-:Y:S01]  /*ea40*/  SEL R12, RZ, 0x1, !P2 ;  /* 0x00000001ff0c7807 */ /* 0x000fe20005000000 */
[----:B------:R-:W-:Y:S01]  /*ea50*/  DADD R8, R10, R36 ;  /* 0x000000000a087229 */ /* 0x000fe20000000024 */
[----:B------:R-:W-:Y:S01]  /*ea60*/  SEL R13, RZ, 0x1, !P0 ;  /* 0x00000001ff0d7807 */ /* 0x000fe20004000000 */
[----:B0-----:R-:W-:Y:S01]  /*ea70*/  ULEA UR4, UR6, UR4, 0x18 ;  /* 0x0000000406047291 */ /* 0x001fe2000f8ec0ff */
[----:B------:R-:W-:-:S02]  /*ea80*/  FSEL R31, R45, R39, P2 ;  /* 0x000000272d1f7208 */ /* 0x000fc40001000000 */
[----:B------:R-:W-:Y:S01]  /*ea90*/  IADD3 R39, P3, PT, R13, R12, RZ ;  /* 0x0000000c0d277210 */ /* 0x000fe20007f7e0ff */
[----:B------:R-:W-:Y:S01]  /*eaa0*/  DADD R12, R14, R28 ;  /* 0x000000000e0c7229 */ /* 0x000fe2000000001c */
[----:B------:R-:W-:Y:S02]  /*eab0*/  FSEL R30, R44, R38, P2 ;  /* 0x000000262c1e7208 */ /* 0x000fe40001000000 */
[----:B------:R-:W-:Y:S01]  /*eac0*/  IADD3 R39, P5, PT, R48, R39, RZ ;  /* 0x0000002730277210 */ /* 0x000fe20007fbe0ff */
[----:B------:R-:W-:Y:S01]  /*ead0*/  IMAD.X R38, RZ, RZ, RZ, P3 ;  /* 0x000000ffff267224 */ /* 0x000fe200018e06ff */
[----:B------:R-:W0:Y:S01]  /*eae0*/  LDS.128 R20, [UR4+0x180] ;  /* 0x00018004ff147984 */ /* 0x000e220008000c00 */
[----:B------:R-:W-:Y:S01]  /*eaf0*/  FSEL R10, R10, R8, P0 ;  /* 0x000000080a0a7208 */ /* 0x000fe20000000000 */
[----:B------:R-:W-:Y:S01]  /*eb00*/  DADD R40, R46, R30 ;  /* 0x000000002e287229 */ /* 0x000fe2000000001e */
[----:B------:R-:W-:Y:S01]  /*eb10*/  FSEL R11, R11, R9, P0 ;  /* 0x000000090b0b7208 */ /* 0x000fe20000000000 */
[----:B------:R-:W1:Y:S01]  /*eb20*/  LDS.64 R6, [UR4+0x168] ;  /* 0x00016804ff067984 */ /* 0x000e620008000a00 */
[----:B------:R-:W-:Y:S01]  /*eb30*/  FSEL R12, R14, R12, P0 ;  /* 0x0000000c0e0c7208 */ /* 0x000fe20000000000 */
[----:B------:R-:W-:Y:S01]  /*eb40*/  IMAD.X R38, R5, 0x1, R38, P5 ;  /* 0x0000000105267824 */ /* 0x000fe200028e0626 */
[----:B------:R-:W-:Y:S01]  /*eb50*/  FSEL R13, R15, R13, P0 ;  /* 0x0000000d0f0d7208 */ /* 0x000fe20000000000 */
[----:B------:R-:W2:Y:S04]  /*eb60*/  LDS.128 R24, [UR4+0x170] ;  /* 0x00017004ff187984 */ /* 0x000ea80008000c00 */
[----:B------:R-:W-:-:S02]  /*eb70*/  FSEL R14, R46, R40, P0 ;  /* 0x000000282e0e7208 */ /* 0x000fc40000000000 */
[----:B------:R-:W-:Y:S02]  /*eb80*/  FSEL R15, R47, R41, P0 ;  /* 0x000000292f0f7208 */ /* 0x000fe40000000000 */
[----:B0-----:R-:W-:-:S04]  /*eb90*/  ISETP.GE.U32.AND P3, PT, R22, 0x101, PT ;  /* 0x000001011600780c */ /* 0x001fc80003f66070 */
[----:B------:R-:W-:-:S13]  /*eba0*/  ISETP.GE.AND.EX P3, PT, R23, RZ, PT, P3 ;  /* 0x000000ff1700720c */ /* 0x000fda0003f66330 */
[----:B-12---:R-:W-:Y:S05]  /*ebb0*/  @!P3 BRA `(.L_x_155) ;  /* 0x0000000400fcb947 */ /* 0x006fea0003800000 */
[----:B------:R-:W0:Y:S01]  /*ebc0*/  LDS.64 R8, [UR4+0x148] ;  /* 0x00014804ff087984 */ /* 0x000e220008000a00 */
[----:B------:R-:W1:Y:S01]  /*ebd0*/  LDCU.64 UR8, c[0x0][0x390] ;  /* 0x00007200ff0877ac */ /* 0x000e620008000a00 */
[----:B------:R-:W-:Y:S01]  /*ebe0*/  BSSY.RECONVERGENT B1, `(.L_x_156) ;  /* 0x000007b000017945 */ /* 0x000fe20003800200 */
[--C-:B0-----:R-:W-:Y:S02]  /*ebf0*/  @P2 IMAD.IADD R48, R48, 0x1, -R8.reuse ;  /* 0x0000000130302824 */ /* 0x101fe400078e0a08 */
[--C-:B------:R-:W-:Y:S02]  /*ec00*/  @P0 IMAD.IADD R32, R43, 0x1, -R8.reuse ;  /* 0x000000012b200824 */ /* 0x100fe400078e0a08 */
[----:B------:R-:W-:Y:S01]  /*ec10*/  @P1 IMAD.IADD R38, R39, 0x1, -R8 ;  /* 0x0000000127261824 */ /* 0x000fe200078e0a08 */
[----:B------:R-:W-:Y:S01]  /*ec20*/  @P2 LEA R5, R48, UR4, 0x5 ;  /* 0x0000000430052c11 */ /* 0x000fe2000f8e28ff */
[----:B------:R-:W-:Y:S01]  /*ec30*/  BAR.SYNC.DEFER_BLOCKING 0x0 ;  /* 0x0000000000007b1d */ /* 0x000fe20000010000 */
[----:B------:R-:W-:-:S02]  /*ec40*/  @P0 LEA R39, R32, UR4, 0x5 ;  /* 0x0000000420270c11 */ /* 0x000fc4000f8e28ff */
[----:B------:R-:W-:-:S03]  /*ec50*/  @P1 LEA R41, R38, UR4, 0x5 ;  /* 0x0000000426291c11 */ /* 0x000fc6000f8e28ff */
[----:B------:R0:W-:Y:S04]  /*ec60*/  @P2 STS.128 [R5+0x10], R16 ;  /* 0x0000101005002388 */ /* 0x0001e80000000c00 */
[----:B------:R0:W-:Y:S04]  /*ec70*/  @P2 STS.64 [R5+0x8], R34 ;  /* 0x0000082205002388 */ /* 0x0001e80000000a00 */
        /* <DEDUP_REMOVED lines=10> */
[----:B-1----:R-:W-:Y:S05]  /*ed20*/  @!P0 BRA `(.L_x_157) ;  /* 0x0000000400988947 */ /* 0x002fea0003800000 */
[----:B0-----:R-:W-:Y:S01]  /*ed30*/  IMAD.MOV.U32 R3, RZ, RZ, R33 ;  /* 0x000000ffff037224 */ /* 0x001fe200078e0021 */
[----:B------:R-:W-:Y:S01]  /*ed40*/  BSSY.RECONVERGENT B2, `(.L_x_158) ;  /* 0x0000033000027945 */ /* 0x000fe20003800200 */
[----:B------:R-:W-:-:S03]  /*ed50*/  IMAD.MOV.U32 R5, RZ, RZ, RZ ;  /* 0x000000ffff057224 */ /* 0x000fc600078e00ff */
[----:B------:R-:W-:-:S04]  /*ed60*/  LOP3.LUT R11, RZ, R3, RZ, 0x33, !PT ;  /* 0x00000003ff0b7212 */ /* 0x000fc800078e33ff */
[----:B------:R-:W-:Y:S02]  /*ed70*/  IADD3 R28, P0, PT, R22, R11, RZ ;  /* 0x0000000b161c7210 */ /* 0x000fe40007f1e0ff */
[----:B------:R-:W-:Y:S02]  /*ed80*/  LOP3.LUT R11, RZ, R5, RZ, 0x33, !PT ;  /* 0x00000005ff0b7212 */ /* 0x000fe400078e33ff */
[----:B------:R-:W-:-:S03]  /*ed90*/  LOP3.LUT R0, R28, 0x300, RZ, 0xc0, !PT ;  /* 0x000003001c007812 */ /* 0x000fc600078ec0ff */
[----:B------:R-:W-:Y:S01]  /*eda0*/  IMAD.X R13, R23, 0x1, R11, P0 ;  /* 0x00000001170d7824 */ /* 0x000fe200000e060b */
[----:B------:R-:W-:Y:S02]  /*edb0*/  ISETP.NE.U32.AND P1, PT, R0, 0x300, PT ;  /* 0x000003000000780c */ /* 0x000fe40003f25070 */
[----:B------:R-:W-:Y:S02]  /*edc0*/  ISETP.GE.U32.AND P0, PT, R28, 0x300, PT ;  /* 0x000003001c00780c */ /* 0x000fe40003f06070 */
[----:B------:R-:W-:Y:S02]  /*edd0*/  ISETP.NE.AND.EX P1, PT, RZ, RZ, PT, P1 ;  /* 0x000000ffff00720c */ /* 0x000fe40003f25310 */
[----:B------:R-:W-:-:S11]  /*ede0*/  ISETP.GE.U32.AND.EX P0, PT, R13, RZ, PT, P0 ;  /* 0x000000ff0d00720c */ /* 0x000fd60003f06100 */
[----:B------:R-:W-:Y:S05]  /*edf0*/  @!P1 BRA `(.L_x_159) ;  /* 0x00000000009c9947 */ /* 0x000fea0003800000 */
[----:B------:R-:W0:Y:S01]  /*ee00*/  LDC.64 R10, c[0x0][0x398] ;  /* 0x0000e600ff0a7b82 */ /* 0x000e220000000a00 */
[----:B------:R-:W1:Y:S01]  /*ee10*/  LDCU.64 UR6, c[0x0][0x390] ;  /* 0x00007200ff0677ac */ /* 0x000e620008000a00 */
        /* <DEDUP_REMOVED lines=8> */
[C---:B-1----:R-:W-:Y:S02]  /*eea0*/  LEA R2, P2, R29.reuse, UR6, 0x2 ;  /* 0x000000061d027c11 */ /* 0x042fe4000f8410ff */
[----:B------:R-:W-:Y:S01]  /*eeb0*/  LEA.HI.X R5, R28, R5, R30, 0x8, P3 ;  /* 0x000000051c057211 */ /* 0x000fe200018f441e */
[C---:B0-----:R-:W-:Y:S01]  /*eec0*/  IMAD.WIDE.U32 R10, R29.reuse, 0x18, R10 ;  /* 0x000000181d0a7825 */ /* 0x041fe200078e000a */
[----:B------:R-:W-:Y:S02]  /*eed0*/  LEA.HI.X R29, R29, UR7, R0, 0x2, P2 ;  /* 0x000000071d1d7c11 */ /* 0x000fe400090f1400 */
[----:B------:R-:W-:Y:S02]  /*eee0*/  IADD3 R18, P1, PT, R10, 0x10, RZ ;  /* 0x000000100a127810 */ /* 0x000fe40007f3e0ff */
[----:B------:R-:W-:-:S03]  /*eef0*/  LEA R10, R33, UR4, 0x5 ;  /* 0x00000004210a7c11 */ /* 0x000fc6000f8e28ff */
[----:B------:R-:W-:Y:S02]  /*ef00*/  IMAD.X R31, R11, 0x1, R31, P1 ;  /* 0x000000010b1f7824 */ /* 0x000fe400008e061f */
[----:B------:R-:W-:-:S07]  /*ef10*/  VIADD R0, R10, 0x8 ;  /* 0x000000080a007836 */ /* 0x000fce0000000000 */
.L_x_160:
[----:B0-----:R-:W0:Y:S01]  /*ef20*/  LDS R19, [R0+-0x8] ;  /* 0xfffff80000137984 */ /* 0x001e220000000800 */
[----:B------:R-:W-:Y:S01]  /*ef30*/  IMAD.MOV.U32 R16, RZ, RZ, R2 ;  /* 0x000000ffff107224 */ /* 0x000fe200078e0002 */
[----:B------:R-:W-:Y:S01]  /*ef40*/  IADD3 R28, P1, PT, R28, -0x1, RZ ;  /* 0xffffffff1c1c7810 */ /* 0x000fe20007f3e0ff */
[--C-:B------:R-:W-:Y:S01]  /*ef50*/  IMAD.MOV.U32 R17, RZ, RZ, R29.reuse ;  /* 0x000000ffff117224 */ /* 0x100fe200078e001d */
[----:B------:R-:W1:Y:S01]  /*ef60*/  LDS.128 R12, [R0+0x8] ;  /* 0x00000800000c7984 */ /* 0x000e620000000c00 */
[----:B------:R-:W-:Y:S02]  /*ef70*/  IADD3 R2, P3, PT, R2, 0x400, RZ ;  /* 0x0000040002027810 */ /* 0x000fe40007f7e0ff */
[----:B------:R-:W-:Y:S01]  /*ef80*/  IADD3.X R30, PT, PT, R30, -0x1, RZ, P1, !PT ;  /* 0xffffffff1e1e7810 */ /* 0x000fe20000ffe4ff */
[----:B------:R2:W3:Y:S01]  /*ef90*/  LDS.64 R10, [R0] ;  /* 0x00000000000a7984 */ /* 0x0004e20000000a00 */
[----:B------:R-:W-:Y:S01]  /*efa0*/  ISETP.NE.U32.AND P1, PT, R28, RZ, PT ;  /* 0x000000ff1c00720c */ /* 0x000fe20003f25070 */
[----:B------:R-:W-:-:S03]  /*efb0*/  IMAD.X R29, RZ, RZ, R29, P3 ;  /* 0x000000ffff1d7224 */ /* 0x000fc600018e061d */
[----:B------:R-:W-:Y:S01]  /*efc0*/  ISETP.NE.AND.EX P1, PT, R30, RZ, PT, P1 ;  /* 0x000000ff1e00720c */ /* 0x000fe20003f25310 */
[----:B--2---:R-:W-:Y:S01]  /*efd0*/  VIADD R0, R0, 0x2000 ;  /* 0x0000200000007836 */ /* 0x004fe20000000000 */
[----:B0-----:R0:W-:Y:S02]  /*efe0*/  STG.E desc[UR12][R16.64], R19 ;  /* 0x0000001310007986 */ /* 0x0011e4000c10190c */
[----:B0-----:R-:W-:Y:S02]  /*eff0*/  IMAD.MOV.U32 R16, RZ, RZ, R18 ;  /* 0x000000ffff107224 */ /* 0x001fe400078e0012 */
[----:B------:R-:W-:-:S03]  /*f000*/  IMAD.MOV.U32 R17, RZ, RZ, R31 ;  /* 0x000000ffff117224 */ /* 0x000fc600078e001f */
[----:B------:R-:W-:Y:S02]  /*f010*/  IADD3 R18, P2, PT, R16, 0x1800, RZ ;  /* 0x0000180010127810 */ /* 0x000fe40007f5e0ff */
[----:B-1----:R0:W-:Y:S03]  /*f020*/  STG.E.64 desc[UR12][R16.64+-0x8], R12 ;  /* 0xfffff80c10007986 */ /* 0x0021e6000c101b0c */
[----:B------:R-:W-:Y:S01]  /*f030*/  IMAD.X R31, RZ, RZ, R17, P2 ;  /* 0x000000ffff1f7224 */ /* 0x000fe200010e0611 */
[----:B------:R0:W-:Y:S04]  /*f040*/  STG.E.64 desc[UR12][R16.64], R14 ;  /* 0x0000000e10007986 */ /* 0x0001e8000c101b0c */
[----:B---3--:R0:W-:Y:S01]  /*f050*/  STG.E.64 desc[UR12][R16.64+-0x10], R10 ;  /* 0xfffff00a10007986 */ /* 0x0081e2000c101b0c */
[----:B------:R-:W-:Y:S05]  /*f060*/  @P1 BRA `(.L_x_160) ;  /* 0xfffffffc00ac1947 */ /* 0x000fea000383ffff */
.L_x_159:
[----:B------:R-:W-:Y:S05]  /*f070*/  BSYNC.RECONVERGENT B2 ;  /* 0x0000000000027941 */ /* 0x000fea0003800200 */
.L_x_158:
[----:B------:R-:W-:Y:S05]  /*f080*/  @!P0 BRA `(.L_x_157) ;  /* 0x0000000000c08947 */ /* 0x000fea0003800000 */
.L_x_161:
[C---:B------:R-:W-:Y:S01]  /*f090*/  LEA R0, R3.reuse, UR4, 0x5 ;  /* 0x0000000403007c11 */ /* 0x040fe2000f8e28ff */
[----:B--2---:R-:W1:Y:S01]  /*f0a0*/  LDC.64 R44, c[0x0][0x398] ;  /* 0x0000e600ff2c7b82 */ /* 0x004e620000000a00 */
[----:B------:R-:W-:Y:S01]  /*f0b0*/  IADD3 R43, P0, PT, R8, R3, RZ ;  /* 0x00000003082b7210 */ /* 0x000fe20007f1e0ff */
[----:B------:R-:W-:Y:S02]  /*f0c0*/  VIADD R3, R3, 0x400 ;  /* 0x0000040003037836 */ /* 0x000fe40000000000 */
[----:B------:R-:W2:Y:S02]  /*f0d0*/  LDS R53, [R0] ;  /* 0x0000000000357984 */ /* 0x000ea40000000800 */
[----:B------:R-:W-:Y:S02]  /*f0e0*/  IMAD.X R2, R9, 0x1, R5, P0 ;  /* 0x0000000109027824 */ /* 0x000fe400000e0605 */
[----:B0-----:R-:W0:Y:S01]  /*f0f0*/  LDS.64 R10, [R0+0x8] ;  /* 0x00000800000a7984 */ /* 0x001e220000000a00 */
[----:B------:R-:W-:Y:S01]  /*f100*/  IMAD.X R42, RZ, RZ, R9, P0 ;  /* 0x000000ffff2a7224 */ /* 0x000fe200000e0609 */
[C---:B------:R-:W-:Y:S01]  /*f110*/  LEA R50, P0, R43.reuse, UR8, 0x2 ;  /* 0x000000082b327c11 */ /* 0x040fe2000f8010ff */
[----:B------:R-:W-:Y:S01]  /*f120*/  IMAD R35, R2, 0x18, RZ ;  /* 0x0000001802237824 */ /* 0x000fe200078e02ff */
[----:B------:R-:W3:Y:S01]  /*f130*/  LDS.128 R28, [R0+0x10] ;  /* 0x00001000001c7984 */ /* 0x000ee20000000c00 */
[----:B------:R-:W-:Y:S01]  /*f140*/  IMAD R5, R42, 0x18, RZ ;  /* 0x000000182a057824 */ /* 0x000fe200078e02ff */
[----:B------:R-:W-:-:S02]  /*f150*/  LEA.HI.X R51, R43, UR9, R2, 0x2, P0 ;  /* 0x000000092b337c11 */ /* 0x000fc400080f1402 */
[----:B------:R-:W4:Y:S04]  /*f160*/  LDS R55, [R0+0x2000] ;  /* 0x0020000000377984 */ /* 0x000f280000000800 */
[----:B------:R-:W5:Y:S04]  /*f170*/  LDS.128 R16, [R0+0x2010] ;  /* 0x0020100000107984 */ /* 0x000f680000000c00 */
[----:B------:R-:W5:Y:S01]  /*f180*/  LDS.64 R40, [R0+0x2008] ;  /* 0x0020080000287984 */ /* 0x000f620000000a00 */
[C---:B-1----:R-:W-:Y:S01]  /*f190*/  IMAD.WIDE.U32 R44, R43.reuse, 0x18, R44 ;  /* 0x000000182b2c7825 */ /* 0x042fe200078e002c */
[----:B------:R-:W-:-:S02]  /*f1a0*/  LEA.HI.X R43, R43, UR9, R42, 0x2, P0 ;  /* 0x000000092b2b7c11 */ /* 0x000fc400080f142a */
[----:B------:R-:W1:Y:S01]  /*f1b0*/  LDS R57, [R0+0x4000] ;  /* 0x0040000000397984 */ /* 0x000e620000000800 */
[----:B------:R-:W-:Y:S01]  /*f1c0*/  IMAD.IADD R35, R45, 0x1, R35 ;  /* 0x000000012d237824 */ /* 0x000fe200078e0223 */
[----:B------:R-:W-:Y:S01]  /*f1d0*/  ISETP.GT.U32.AND P0, PT, R22, R3, PT ;  /* 0x000000031600720c */ /* 0x000fe20003f04070 */
[----:B------:R-:W-:Y:S01]  /*f1e0*/  IMAD.MOV.U32 R34, RZ, RZ, R44 ;  /* 0x000000ffff227224 */ /* 0x000fe200078e002c */
[----:B------:R-:W1:Y:S01]  /*f1f0*/  LDS.128 R12, [R0+0x4010] ;  /* 0x00401000000c7984 */ /* 0x000e620000000c00 */
[----:B------:R-:W-:Y:S01]  /*f200*/  IMAD.MOV.U32 R42, RZ, RZ, R50 ;  /* 0x000000ffff2a7224 */ /* 0x000fe200078e0032 */
[----:B------:R-:W-:Y:S01]  /*f210*/  ISETP.GT.U32.AND.EX P0, PT, R23, RZ, PT, P0 ;  /* 0x000000ff1700720c */ /* 0x000fe20003f04100 */
[----:B------:R-:W-:Y:S01]  /*f220*/  IMAD.IADD R45, R45, 0x1, R5 ;  /* 0x000000012d2d7824 */ /* 0x000fe200078e0205 */
[----:B------:R-:W1:Y:S01]  /*f230*/  LDS.64 R46, [R0+0x4008] ;  /* 0x00400800002e7984 */ /* 0x000e620000000a00 */
[----:B------:R-:W-:-:S03]  /*f240*/  IMAD.MOV.U32 R5, RZ, RZ, RZ ;  /* 0x000000ffff057224 */ /* 0x000fc600078e00ff */
[----:B------:R-:W1:Y:S04]  /*f250*/  LDS R59, [R0+0x6000] ;  /* 0x00600000003b7984 */ /* 0x000e680000000800 */
[----:B------:R-:W1:Y:S04]  /*f260*/  LDS.64 R48, [R0+0x6008] ;  /* 0x0060080000307984 */ /* 0x000e680000000a00 */
[----:B------:R-:W1:Y:S04]  /*f270*/  LDS.128 R36, [R0+0x6010] ;  /* 0x0060100000247984 */ /* 0x000e680000000c00 */
[----:B--2---:R2:W-:Y:S04]  /*f280*/  STG.E desc[UR12][R50.64], R53 ;  /* 0x0000003532007986 */ /* 0x0045e8000c10190c */
[----:B0-----:R2:W-:Y:S04]  /*f290*/  STG.E.64 desc[UR12][R34.64], R10 ;  /* 0x0000000a22007986 */ /* 0x0015e8000c101b0c */
[----:B---3--:R2:W-:Y:S04]  /*f2a0*/  STG.E.64 desc[UR12][R34.64+0x8], R28 ;  /* 0x0000081c22007986 */ /* 0x0085e8000c101b0c */
[----:B------:R2:W-:Y:S04]  /*f2b0*/  STG.E.64 desc[UR12][R34.64+0x10], R30 ;  /* 0x0000101e22007986 */ /* 0x0005e8000c101b0c */
[----:B----4-:R2:W-:Y:S04]  /*f2c0*/  STG.E desc[UR12][R42.64+0x400], R55 ;  /* 0x000400372a007986 */ /* 0x0105e8000c10190c */
[----:B-----5:R2:W-:Y:S04]  /*f2d0*/  STG.E.64 desc[UR12][R44.64+0x1808], R16 ;  /* 0x001808102c007986 */ /* 0x0205e8000c101b0c */
[----:B------:R2:W-:Y:S04]  /*f2e0*/  STG.E.64 desc[UR12][R44.64+0x1810], R18 ;  /* 0x001810122c007986 */ /* 0x0005e8000c101b0c */
[----:B------:R2:W-:Y:S04]  /*f2f0*/  STG.E.64 desc[UR12][R44.64+0x1800], R40 ;  /* 0x001800282c007986 */ /* 0x0005e8000c101b0c */
[----:B-1----:R2:W-:Y:S04]  /*f300*/  STG.E desc[UR12][R42.64+0x800], R57 ;  /* 0x000800392a007986 */ /* 0x0025e8000c10190c */
        /* <DEDUP_REMOVED lines=8> */
.L_x_157:
[----:B------:R-:W-:Y:S05]  /*f390*/  BSYNC.RECONVERGENT B1 ;  /* 0x0000000000017941 */ /* 0x000fea0003800200 */
.L_x_156:
[----:B------:R-:W-:Y:S05]  /*f3a0*/  BRA `(.L_x_162) ;  /* 0x0000000000a07947 */ /* 0x000fea0003800000 */
.L_x_155:
[----:B------:R-:W-:Y:S04]  /*f3b0*/  BSSY.RECONVERGENT B1, `(.L_x_163) ;  /* 0x000000d000017945 */ /* 0x000fe80003800200 */
        /* <DEDUP_REMOVED lines=12> */
.L_x_164:
[----:B------:R-:W-:Y:S05]  /*f480*/  BSYNC.RECONVERGENT B1 ;  /* 0x0000000000017941 */ /* 0x000fea0003800200 */
.L_x_163:
        /* <DEDUP_REMOVED lines=13> */
.L_x_166:
[----:B------:R-:W-:Y:S05]  /*f560*/  BSYNC.RECONVERGENT B1 ;  /* 0x0000000000017941 */ /* 0x000fea0003800200 */
.L_x_165:
[----:B------:R-:W-:Y:S05]  /*f570*/  @!P1 BRA `(.L_x_162) ;  /* 0x00000000002c9947 */ /* 0x000fea0003800000 */
[----:B01----:R-:W0:Y:S01]  /*f580*/  LDC.64 R8, c[0x0][0x398] ;  /* 0x0000e600ff087b82 */ /* 0x003e220000000a00 */
        /* <DEDUP_REMOVED lines=10> */
.L_x_162:
[----:B------:R-:W-:Y:S05]  /*f630*/  BSYNC.RECONVERGENT B0 ;  /* 0x0000000000007941 */ /* 0x000fea0003800200 */
.L_x_154:
[----:B------:R-:W-:-:S13]  /*f640*/  ISETP.NE.AND P0, PT, R33, 0xff, PT ;  /* 0x000000ff2100780c */ /* 0x000fda0003f05270 */
[----:B------:R-:W-:Y:S05]  /*f650*/  @P0 EXIT ;  /* 0x000000000000094d */ /* 0x000fea0003800000 */
[----:B0-2---:R-:W0:Y:S01]  /*f660*/  LDC.64 R10, c[0x0][0x3a0] ;  /* 0x0000e800ff0a7b82 */ /* 0x005e220000000a00 */
[----:B------:R-:W-:-:S04]  /*f670*/  UISETP.NE.U32.AND UP0, UPT, UR14, 0x300, UPT ;  /* 0x000003000e00788c */ /* 0x000fc8000bf05070 */
[----:B------:R-:W-:-:S09]  /*f680*/  UISETP.NE.AND.EX UP0, UPT, UR5, URZ, UPT, UP0 ;  /* 0x000000ff0500728c */ /* 0x000fd2000bf05300 */
[----:B------:R-:W-:Y:S05]  /*f690*/  BRA.U UP0, `(.L_x_167) ;  /* 0x0000000100347547 */ /* 0x000fea000b800000 */
[----:B-1----:R-:W1:Y:S01]  /*f6a0*/  LDC.64 R8, c[0x0][0x390] ;  /* 0x0000e400ff087b82 */ /* 0x002e620000000a00 */
[----:B------:R-:W-:-:S07]  /*f6b0*/  IMAD R5, R7, 0x18, RZ ;  /* 0x0000001807057824 */ /* 0x000fce00078e02ff */
[----:B------:R-:W2:Y:S01]  /*f6c0*/  LDC.64 R2, c[0x0][0x398] ;  /* 0x0000e600ff027b82 */ /* 0x000ea20000000a00 */
[----:B-1----:R-:W-:-:S04]  /*f6d0*/  LEA R8, P0, R6, R8, 0x2 ;  /* 0x0000000806087211 */ /* 0x002fc800078010ff */
[C---:B------:R-:W-:Y:S01]  /*f6e0*/  LEA.HI.X R9, R6.reuse, R9, R7, 0x2, P0 ;  /* 0x0000000906097211 */ /* 0x040fe200000f1407 */
[----:B--2---:R-:W-:-:S04]  /*f6f0*/  IMAD.WIDE.U32 R2, R6, 0x18, R2 ;  /* 0x0000001806027825 */ /* 0x004fc800078e0002 */
[----:B------:R2:W-:Y:S01]  /*f700*/  STG.E desc[UR12][R8.64], R4 ;  /* 0x0000000408007986 */ /* 0x0005e2000c10190c */
[----:B------:R-:W-:Y:S01]  /*f710*/  IADD3 R6, P0, PT, R6, 0x1, RZ ;  /* 0x0000000106067810 */ /* 0x000fe20007f1e0ff */
[----:B------:R-:W-:-:S04]  /*f720*/  IMAD.IADD R3, R3, 0x1, R5 ;  /* 0x0000000103037824 */ /* 0x000fc800078e0205 */
[----:B------:R-:W-:Y:S01]  /*f730*/  IMAD.X R7, RZ, RZ, R7, P0 ;  /* 0x000000ffff077224 */ /* 0x000fe200000e0607 */
[----:B------:R2:W-:Y:S04]  /*f740*/  STG.E.64 desc[UR12][R2.64], R24 ;  /* 0x0000001802007986 */ /* 0x0005e8000c101b0c */
[----:B------:R2:W-:Y:S04]  /*f750*/  STG.E.64 desc[UR12][R2.64+0x8], R26 ;  /* 0x0000081a02007986 */ /* 0x0005e8000c101b0c */
[----:B------:R2:W-:Y:S02]  /*f760*/  STG.E.64 desc[UR12][R2.64+0x10], R20 ;  /* 0x0000101402007986 */ /* 0x0005e4000c101b0c */
.L_x_167:
[----:B0-----:R-:W-:Y:S01]  /*f770*/  STG.E.64 desc[UR12][R10.64], R6 ;  /* 0x000000060a007986 */ /* 0x001fe2000c101b0c */
[----:B------:R-:W-:Y:S05]  /*f780*/  EXIT ;  /* 0x000000000000794d */ /* 0x000fea0003800000 */
.L_x_24:
[----:B------:R-:W-:Y:S01]  /*f790*/  BSSY B0, `(.L_x_168) ;  /* 0x0000006000007945 */ /* 0x000fe20003800000 */
[----:B------:R-:W-:Y:S01]  /*f7a0*/  PLOP3.LUT P3, PT, P0, PT, PT, 0x8, 0x80 ;  /* 0x000000000080781c */ /* 0x000fe2000076e170 */
[----:B------:R-:W-:-:S12]  /*f7b0*/  IMAD.MOV.U32 R21, RZ, RZ, -0x1 ;  /* 0xffffffffff157424 */ /* 0x000fd800078e00ff */
[----:B------:R-:W-:Y:S05]  /*f7c0*/  WARPSYNC.COLLECTIVE R21, `(.L_x_169) ;  /* 0x0000000015087348 */ /* 0x000fea0003c00000 */
[----:B------:R-:W-:Y:S01]  /*f7d0*/  VOTE.ANY P3, P3 ;  /* 0x0000000000ff7806 */ /* 0x000fe20001860100 */
[----:B------:R-:W-:-:S12]  /*f7e0*/  ENDCOLLECTIVE ;  /* 0x000000000000791b */ /* 0x000fd80003800000 */
.L_x_169:
[----:B------:R-:W-:Y:S05]  /*f7f0*/  BSYNC B0 ;  /* 0x0000000000007941 */ /* 0x000fea0003800000 */
.L_x_168:
[----:B------:R-:W-:Y:S01]  /*f800*/  PLOP3.LUT P0, PT, P3, PT, PT, 0x80, 0x8 ;  /* 0x000000000008781c */ /* 0x000fe20001f0f070 */
[----:B------:R-:W-:-:S12]  /*f810*/  BRA `(.L_x_170) ;  /* 0xffffff5000ec7947 */ /* 0x000fd8000383ffff */
.L_x_29:
[----:B------:R-:W2:Y:S01]  /*f820*/  S2R R30, SR_GEMASK ;  /* 0x00000000001e7919 */ /* 0x000ea20000003c00 */
[----:B------:R-:W-:Y:S01]  /*f830*/  BSSY B0, `(.L_x_171) ;  /* 0x0000006000007945 */ /* 0x000fe20003800000 */
[----:B------:R-:W-:Y:S01]  /*f840*/  PLOP3.LUT P3, PT, P0, PT, PT, 0x8, 0x80 ;  /* 0x000000000080781c */ /* 0x000fe2000076e170 */
[----:B------:R-:W-:-:S12]  /*f850*/  IMAD.MOV.U32 R21, RZ, RZ, -0x1 ;  /* 0xffffffffff157424 */ /* 0x000fd800078e00ff */
[----:B012--5:R-:W-:Y:S05]  /*f860*/  WARPSYNC.COLLECTIVE R21, `(.L_x_172) ;  /* 0x0000000015087348 */ /* 0x027fea0003c00000 */
[----:B------:R-:W-:Y:S01]  /*f870*/  VOTE.ANY R21, PT, P3 ;  /* 0x0000000000157806 */ /* 0x000fe200018e0100 */
[----:B012--5:R-:W-:Y:S06]  /*f880*/  ENDCOLLECTIVE ;  /* 0x000000000000791b */ /* 0x027fec0003800000 */
.L_x_172:
[----:B------:R-:W-:Y:S05]  /*f890*/  BSYNC B0 ;  /* 0x0000000000007941 */ /* 0x000fea0003800000 */
.L_x_171:
[----:B------:R-:W-:Y:S01]  /*f8a0*/  LOP3.LUT R21, R21, 0x80000000, R30, 0xec, !PT ;  /* 0x8000000015157812 */ /* 0x000fe200078eec1e */
[----:B------:R-:W-:Y:S02]  /*f8b0*/  IMAD.MOV.U32 R20, RZ, RZ, R52 ;  /* 0x000000ffff147224 */ /* 0x000fe400078e0034 */
[----:B------:R-:W-:Y:S02]  /*f8c0*/  IMAD.MOV.U32 R7, RZ, RZ, 0x1 ;  /* 0x00000001ff077424 */ /* 0x000fe400078e00ff */
[----:B------:R-:W-:-:S05]  /*f8d0*/  VIADD R6, R21, 0xffffffff ;  /* 0xffffffff15067836 */ /* 0x000fca0000000000 */
[----:B------:R-:W-:Y:S01]  /*f8e0*/  LOP3.LUT R31, R21, R6, RZ, 0xc, !PT ;  /* 0x00000006151f7212 */ /* 0x000fe200078e0cff */
[----:B------:R-:W-:-:S05]  /*f8f0*/  IMAD.MOV.U32 R21, RZ, RZ, -0x1 ;  /* 0xffffffffff157424 */ /* 0x000fca00078e00ff */
[----:B------:R-:W0:Y:S02]  /*f900*/  POPC R31, R31 ;  /* 0x0000001f001f7309 */ /* 0x000e240000000000 */
[----:B0-----:R-:W-:-:S07]  /*f910*/  IMAD.MOV.U32 R6, RZ, RZ, R31 ;  /* 0x000000ffff067224 */ /* 0x001fce00078e001f */
[----:B------:R-:W-:Y:S05]  /*f920*/  WARPSYNC.COLLECTIVE R21, `(.L_x_173) ;  /* 0x0000000015087348 */ /* 0x000fea0003c00000 */
[----:B------:R0:W1:Y:S02]  /*f930*/  SHFL.DOWN P3, R22, R20, R7, R6 ;  /* 0x0800000714167389 */ /* 0x0000640000060006 */
[----:B01----:R-:W-:Y:S05]  /*f940*/  ENDCOLLECTIVE ;  /* 0x000000000000791b */ /* 0x003fea0003800000 */
.L_x_173:
[----:B------:R-:W-:Y:S02]  /*f950*/  IMAD.MOV.U32 R20, RZ, RZ, R53 ;  /* 0x000000ffff147224 */ /* 0x000fe400078e0035 */
[----:B------:R-:W-:-:S07]  /*f960*/  IMAD.MOV.U32 R57, RZ, RZ, R22 ;  /* 0x000000ffff397224 */ /* 0x000fce00078e0016 */
[----:B------:R-:W-:Y:S05]  /*f970*/  WARPSYNC.COLLECTIVE R21, `(.L_x_174) ;  /* 0x0000000015087348 */ /* 0x000fea0003c00000 */
[----:B------:R0:W1:Y:S02]  /*f980*/  SHFL.DOWN P3, R22, R20, R7, R6 ;  /* 0x0800000714167389 */ /* 0x0000640000060006 */
[----:B01----:R-:W-:Y:S05]  /*f990*/  ENDCOLLECTIVE ;  /* 0x000000000000791b */ /* 0x003fea0003800000 */
.L_x_174:
[----:B------:R-:W-:Y:S02]  /*f9a0*/  IMAD.MOV.U32 R20, RZ, RZ, R32 ;  /* 0x000000ffff147224 */ /* 0x000fe400078e0020 */
[----:B------:R-:W-:-:S07]  /*f9b0*/  IMAD.MOV.U32 R56, RZ, RZ, R22 ;  /* 0x000000ffff387224 */ /* 0x000fce00078e0016 */
[----:B------:R-:W-:Y:S05]  /*f9c0*/  WARPSYNC.COLLECTIVE R21, `(.L_x_175) ;  /* 0x0000000015087348 */ /* 0x000fea0003c00000 */
[----:B------:R0:W1:Y:S02]  /*f9d0*/  SHFL.DOWN P3, R22, R20, R7, R6 ;  /* 0x0800000714167389 */ /* 0x0000640000060006 */
[----:B01----:R-:W-:Y:S05]  /*f9e0*/  ENDCOLLECTIVE ;  /* 0x000000000000791b */ /* 0x003fea0003800000 */
.L_x_175:
[----:B------:R-:W-:Y:S02]  /*f9f0*/  IMAD.MOV.U32 R20, RZ, RZ, R33 ;  /* 0x000000ffff147224 */ /* 0x000fe400078e0021 */
[----:B------:R-:W-:-:S07]  /*fa00*/  IMAD.MOV.U32 R54, RZ, RZ, R22 ;  /* 0x000000ffff367224 */ /* 0x000fce00078e0016 */
[----:B------:R-:W-:Y:S05]  /*fa10*/  WARPSYNC.COLLECTIVE R21, `(.L_x_176) ;  /* 0x0000000015087348 */ /* 0x000fea0003c00000 */
[----:B------:R0:W1:Y:S02]  /*fa20*/  SHFL.DOWN P3, R22, R20, R7, R6 ;  /* 0x0800000714167389 */ /* 0x0000640000060006 */
[----:B01----:R-:W-:Y:S05]  /*fa30*/  ENDCOLLECTIVE ;  /* 0x000000000000791b */ /* 0x003fea0003800000 */
.L_x_176:
[----:B------:R-:W-:Y:S02]  /*fa40*/  IMAD.MOV.U32 R20, RZ, RZ, R34 ;  /* 0x000000ffff147224 */ /* 0x000fe400078e0022 */
[----:B------:R-:W-:-:S07]  /*fa50*/  IMAD.MOV.U32 R55, RZ, RZ, R22 ;  /* 0x000000ffff377224 */ /* 0x000fce00078e0016 */
[----:B------:R-:W-:Y:S05]  /*fa60*/  WARPSYNC.COLLECTIVE R21, `(.L_x_177) ;  /* 0x0000000015087348 */ /* 0x000fea0003c00000 */
[----:B------:R0:W1:Y:S02]  /*fa70*/  SHFL.DOWN P3, R22, R20, R7, R6 ;  /* 0x0800000714167389 */ /* 0x0000640000060006 */
[----:B01----:R-:W-:Y:S05]  /*fa80*/  ENDCOLLECTIVE ;  /* 0x000000000000791b */ /* 0x003fea0003800000 */
.L_x_177:
[----:B------:R-:W-:Y:S02]  /*fa90*/  IMAD.MOV.U32 R20, RZ, RZ, R35 ;  /* 0x000000ffff147224 */ /* 0x000fe400078e0023 */
[----:B------:R-:W-:-:S07]  /*faa0*/  IMAD.MOV.U32 R58, RZ, RZ, R22 ;  /* 0x000000ffff3a7224 */ /* 0x000fce00078e0016 */
[----:B------:R-:W-:Y:S05]  /*fab0*/  WARPSYNC.COLLECTIVE R21, `(.L_x_178) ;  /* 0x0000000015087348 */ /* 0x000fea0003c00000 */
[----:B------:R0:W1:Y:S02]  /*fac0*/  SHFL.DOWN P3, R22, R20, R7, R6 ;  /* 0x0800000714167389 */ /* 0x0000640000060006 */
[----:B01----:R-:W-:Y:S05]  /*fad0*/  ENDCOLLECTIVE ;  /* 0x000000000000791b */ /* 0x003fea0003800000 */
.L_x_178:
[----:B------:R-:W-:Y:S02]  /*fae0*/  IMAD.MOV.U32 R20, RZ, RZ, R28 ;  /* 0x000000ffff147224 */ /* 0x000fe400078e001c */
[----:B------:R-:W-:-:S07]  /*faf0*/  IMAD.MOV.U32 R59, RZ, RZ, R22 ;  /* 0x000000ffff3b7224 */ /* 0x000fce00078e0016 */
[----:B------:R-:W-:Y:S05]  /*fb00*/  WARPSYNC.COLLECTIVE R21, `(.L_x_179) ;  /* 0x0000000015087348 */ /* 0x000fea0003c00000 */
[----:B------:R0:W1:Y:S02]  /*fb10*/  SHFL.DOWN P3, R22, R20, R7, R6 ;  /* 0x0800000714167389 */ /* 0x0000640000060006 */
[----:B01----:R-:W-:Y:S05]  /*fb20*/  ENDCOLLECTIVE ;  /* 0x000000000000791b */ /* 0x003fea0003800000 */
.L_x_179:
[----:B------:R-:W-:Y:S02]  /*fb30*/  IMAD.MOV.U32 R20, RZ, RZ, R29 ;  /* 0x000000ffff147224 */ /* 0x000fe400078e001d */
[----:B------:R-:W-:-:S07]  /*fb40*/  IMAD.MOV.U32 R60, RZ, RZ, R22 ;  /* 0x000000ffff3c7224 */ /* 0x000fce00078e0016 */
[----:B------:R-:W-:Y:S05]  /*fb50*/  WARPSYNC.COLLECTIVE R21, `(.L_x_180) ;  /* 0x0000000015087348 */ /* 0x000fea0003c00000 */
[----:B------:R0:W1:Y:S02]  /*fb60*/  SHFL.DOWN P3, R22, R20, R7, R6 ;  /* 0x0800000714167389 */ /* 0x0000640000060006 */
[----:B01----:R-:W-:Y:S05]  /*fb70*/  ENDCOLLECTIVE ;  /* 0x000000000000791b */ /* 0x003fea0003800000 */
.L_x_180:
[----:B------:R-:W-:Y:S05]  /*fb80*/  BRA `(.L_x_181) ;  /* 0xffffff5000ac7947 */ /* 0x000fea000383ffff */
.L_x_32:
[----:B------:R-:W-:Y:S01]  /*fb90*/  BSSY B0, `(.L_x_182) ;  /* 0x0000008000007945 */ /* 0x000fe20003800000 */
[----:B------:R-:W-:Y:S02]  /*fba0*/  IMAD.MOV.U32 R20, RZ, RZ, R52 ;  /* 0x000000ffff147224 */ /* 0x000fe400078e0034 */
[----:B------:R-:W-:Y:S02]  /*fbb0*/  IMAD.MOV.U32 R7, RZ, RZ, 0x2 ;  /* 0x00000002ff077424 */ /* 0x000fe400078e00ff */
[----:B------:R-:W-:Y:S02]  /*fbc0*/  IMAD.MOV.U32 R6, RZ, RZ, R31 ;  /* 0x000000ffff067224 */ /* 0x000fe400078e001f */
[----:B------:R-:W-:-:S07]  /*fbd0*/  IMAD.MOV.U32 R21, RZ, RZ, -0x1 ;  /* 0xffffffffff157424 */ /* 0x000fce00078e00ff */
[----:B0--34-:R-:W-:Y:S05]  /*fbe0*/  WARPSYNC.COLLECTIVE R21, `(.L_x_183) ;  /* 0x0000000015087348 */ /* 0x019fea0003c00000 */
[----:B0-----:R0:W1:Y:S02]  /*fbf0*/  SHFL.DOWN P3, R22, R20, R7, R6 ;  /* 0x0800000714167389 */ /* 0x0010640000060006 */
[----:B01-34-:R-:W-:Y:S05]  /*fc00*/  ENDCOLLECTIVE ;  /* 0x000000000000791b */ /* 0x01bfea0003800000 */
.L_x_183:
[----:B------:R-:W-:Y:S05]  /*fc10*/  BSYNC B0 ;  /* 0x0000000000007941 */ /* 0x000fea0003800000 */
.L_x_182:
[----:B------:R-:W-:Y:S02]  /*fc20*/  IMAD.MOV.U32 R20, RZ, RZ, R53 ;  /* 0x000000ffff147224 */ /* 0x000fe400078e0035 */
[----:B------:R-:W-:Y:S02]  /*fc30*/  IMAD.MOV.U32 R7, RZ, RZ, 0x2 ;  /* 0x00000002ff077424 */ /* 0x000fe400078e00ff */
[----:B------:R-:W-:Y:S02]  /*fc40*/  IMAD.MOV.U32 R6, RZ, RZ, R31 ;  /* 0x000000ffff067224 */ /* 0x000fe400078e001f */
[----:B------:R-:W-:Y:S02]  /*fc50*/  IMAD.MOV.U32 R21, RZ, RZ, -0x1 ;  /* 0xffffffffff157424 */ /* 0x000fe400078e00ff */
[----:B------:R-:W-:-:S07]  /*fc60*/  IMAD.MOV.U32 R57, RZ, RZ, R22 ;  /* 0x000000ffff397224 */ /* 0x000fce00078e0016 */
[----:B------:R-:W-:Y:S05]  /*fc70*/  WARPSYNC.COLLECTIVE R21, `(.L_x_184) ;  /* 0x0000000015087348 */ /* 0x000fea0003c00000 */
[----:B------:R0:W1:Y:S02]  /*fc80*/  SHFL.DOWN P3, R22, R20, R7, R6 ;  /* 0x0800000714167389 */ /* 0x0000640000060006 */
[----:B01----:R-:W-:Y:S05]  /*fc90*/  ENDCOLLECTIVE ;  /* 0x000000000000791b */ /* 0x003fea0003800000 */
.L_x_184:
[----:B------:R-:W-:Y:S02]  /*fca0*/  IMAD.MOV.U32 R20, RZ, RZ, R32 ;  /* 0x000000ffff147224 */ /* 0x000fe400078e0020 */
[----:B------:R-:W-:-:S07]  /*fcb0*/  IMAD.MOV.U32 R56, RZ, RZ, R22 ;  /* 0x000000ffff387224 */ /* 0x000fce00078e0016 */
[----:B------:R-:W-:Y:S05]  /*fcc0*/  WARPSYNC.COLLECTIVE R21, `(.L_x_185) ;  /* 0x0000000015087348 */ /* 0x000fea0003c00000 */
[----:B------:R0:W1:Y:S02]  /*fcd0*/  SHFL.DOWN P3, R22, R20, R7, R6 ;  /* 0x0800000714167389 */ /* 0x0000640000060006 */
[----:B01----:R-:W-:Y:S05]  /*fce0*/  ENDCOLLECTIVE ;  /* 0x000000000000791b */ /* 0x003fea0003800000 */
.L_x_185:
[----:B------:R-:W-:Y:S02]  /*fcf0*/  IMAD.MOV.U32 R20, RZ, RZ, R33 ;  /* 0x000000ffff147224 */ /* 0x000fe400078e0021 */
[----:B------:R-:W-:-:S07]  /*fd00*/  IMAD.MOV.U32 R54, RZ, RZ, R22 ;  /* 0x000000ffff367224 */ /* 0x000fce00078e0016 */
[----:B------:R-:W-:Y:S05]  /*fd10*/  WARPSYNC.COLLECTIVE R21, `(.L_x_186) ;  /* 0x0000000015087348 */ /* 0x000fea0003c00000 */
[----:B------:R0:W1:Y:S02]  /*fd20*/  SHFL.DOWN P3, R22, R20, R7, R6 ;  /* 0x0800000714167389 */ /* 0x0000640000060006 */
[----:B01----:R-:W-:Y:S05]  /*fd30*/  ENDCOLLECTIVE ;  /* 0x000000000000791b */ /* 0x003fea0003800000 */
.L_x_186:
[----:B------:R-:W-:Y:S02]  /*fd40*/  IMAD.MOV.U32 R20, RZ, RZ, R34 ;  /* 0x000000ffff147224 */ /* 0x000fe400078e0022 */
[----:B------:R-:W-:-:S07]  /*fd50*/  IMAD.MOV.U32 R55, RZ, RZ, R22 ;  /* 0x000000ffff377224 */ /* 0x000fce00078e0016 */
[----:B------:R-:W-:Y:S05]  /*fd60*/  WARPSYNC.COLLECTIVE R21, `(.L_x_187) ;  /* 0x0000000015087348 */ /* 0x000fea0003c00000 */
[----:B------:R0:W1:Y:S02]  /*fd70*/  SHFL.DOWN P3, R22, R20, R7, R6 ;  /* 0x0800000714167389 */ /* 0x0000640000060006 */
[----:B01----:R-:W-:Y:S05]  /*fd80*/  ENDCOLLECTIVE ;  /* 0x000000000000791b */ /* 0x003fea0003800000 */
.L_x_187:
[----:B------:R-:W-:Y:S02]  /*fd90*/  IMAD.MOV.U32 R20, RZ, RZ, R35 ;  /* 0x000000ffff147224 */ /* 0x000fe400078e0023 */
[----:B------:R-:W-:-:S07]  /*fda0*/  IMAD.MOV.U32 R58, RZ, RZ, R22 ;  /* 0x000000ffff3a7224 */ /* 0x000fce00078e0016 */
[----:B------:R-:W-:Y:S05]  /*fdb0*/  WARPSYNC.COLLECTIVE R21, `(.L_x_188) ;  /* 0x0000000015087348 */ /* 0x000fea0003c00000 */
[----:B------:R0:W1:Y:S02]  /*fdc0*/  SHFL.DOWN P3, R22, R20, R7, R6 ;  /* 0x0800000714167389 */ /* 0x0000640000060006 */
[----:B01----:R-:W-:Y:S05]  /*fdd0*/  ENDCOLLECTIVE ;  /* 0x000000000000791b */ /* 0x003fea0003800000 */
.L_x_188:
[----:B------:R-:W-:Y:S02]  /*fde0*/  IMAD.MOV.U32 R20, RZ, RZ, R28 ;  /* 0x000000ffff147224 */ /* 0x000fe400078e001c */
[----:B------:R-:W-:-:S07]  /*fdf0*/  IMAD.MOV.U32 R59, RZ, RZ, R22 ;  /* 0x000000ffff3b7224 */ /* 0x000fce00078e0016 */
[----:B------:R-:W-:Y:S05]  /*fe00*/  WARPSYNC.COLLECTIVE R21, `(.L_x_189) ;  /* 0x0000000015087348 */ /* 0x000fea0003c00000 */
[----:B------:R0:W1:Y:S02]  /*fe10*/  SHFL.DOWN P3, R22, R20, R7, R6 ;  /* 0x0800000714167389 */ /* 0x0000640000060006 */
[----:B01----:R-:W-:Y:S05]  /*fe20*/  ENDCOLLECTIVE ;  /* 0x000000000000791b */ /* 0x003fea0003800000 */
.L_x_189:
[----:B------:R-:W-:Y:S02]  /*fe30*/  IMAD.MOV.U32 R20, RZ, RZ, R29 ;  /* 0x000000ffff147224 */ /* 0x000fe400078e001d */
[----:B------:R-:W-:-:S07]  /*fe40*/  IMAD.MOV.U32 R60, RZ, RZ, R22 ;  /* 0x000000ffff3c7224 */ /* 0x000fce00078e0016 */
[----:B------:R-:W-:Y:S05]  /*fe50*/  WARPSYNC.COLLECTIVE R21, `(.L_x_190) ;  /* 0x0000000015087348 */ /* 0x000fea0003c00000 */
[----:B------:R0:W1:Y:S02]  /*fe60*/  SHFL.DOWN P3, R22, R20, R7, R6 ;  /* 0x0800000714167389 */ /* 0x0000640000060006 */
[----:B01----:R-:W-:Y:S05]  /*fe70*/  ENDCOLLECTIVE ;  /* 0x000000000000791b */ /* 0x003fea0003800000 */
.L_x_190:
[----:B------:R-:W-:Y:S05]  /*fe80*/  BRA `(.L_x_191) ;  /* 0xffffff5000687947 */ /* 0x000fea000383ffff */
.L_x_35:
[----:B------:R-:W-:Y:S01]  /*fe90*/  BSSY B0, `(.L_x_192) ;  /* 0x0000008000007945 */ /* 0x000fe20003800000 */
[----:B------:R-:W-:Y:S02]  /*fea0*/  IMAD.MOV.U32 R20, RZ, RZ, R52 ;  /* 0x000000ffff147224 */ /* 0x000fe400078e0034 */
[----:B------:R-:W-:Y:S02]  /*feb0*/  IMAD.MOV.U32 R7, RZ, RZ, 0x4 ;  /* 0x00000004ff077424 */ /* 0x000fe400078e00ff */
[----:B------:R-:W-:Y:S02]  /*fec0*/  IMAD.MOV.U32 R6, RZ, RZ, R31 ;  /* 0x000000ffff067224 */ /* 0x000fe400078e001f */
[----:B------:R-:W-:-:S07]  /*fed0*/  IMAD.MOV.U32 R21, RZ, RZ, -0x1 ;  /* 0xffffffffff157424 */ /* 0x000fce00078e00ff */
[----:B01-34-:R-:W-:Y:S05]  /*fee0*/  WARPSYNC.COLLECTIVE R21, `(.L_x_193) ;  /* 0x0000000015087348 */ /* 0x01bfea0003c00000 */
[----:B0-----:R0:W2:Y:S02]  /*fef0*/  SHFL.DOWN P3, R22, R20, R7, R6 ;  /* 0x0800000714167389 */ /* 0x0010a40000060006 */
[----:B01234-:R-:W-:Y:S05]  /*ff00*/  ENDCOLLECTIVE ;  /* 0x000000000000791b */ /* 0x01ffea0003800000 */
.L_x_193:
[----:B------:R-:W-:Y:S05]  /*ff10*/  BSYNC B0 ;  /* 0x0000000000007941 */ /* 0x000fea0003800000 */
.L_x_192:
        /* <DEDUP_REMOVED lines=8> */
.L_x_194:
[----:B------:R-:W-:Y:S02]  /*ffa0*/  IMAD.MOV.U32 R20, RZ, RZ, R32 ;  /* 0x000000ffff147224 */ /* 0x000fe400078e0020 */
[----:B------:R-:W-:-:S07]  /*ffb0*/  IMAD.MOV.U32 R56, RZ, RZ, R22 ;  /* 0x000000ffff387224 */ /* 0x000fce00078e0016 */
[----:B------:R-:W-:Y:S05]  /*ffc0*/  WARPSYNC.COLLECTIVE R21, `(.L_x_195) ;  /* 0x0000000015087348 */ /* 0x000fea0003c00000 */
[----:B------:R0:W1:Y:S02]  /*ffd0*/  SHFL.DOWN P3, R22, R20, R7, R6 ;  /* 0x0800000714167389 */ /* 0x0000640000060006 */
[----:B01----:R-:W-:Y:S05]  /*ffe0*/  ENDCOLLECTIVE ;  /* 0x000000000000791b */ /* 0x003fea0003800000 */
.L_x_195:
[----:B------:R-:W-:Y:S02]  /*fff0*/  IMAD.MOV.U32 R20, RZ, RZ, R33 ;  /* 0x000000ffff147224 */ /* 0x000fe400078e0021 */
[----:B------:R-:W-:-:S07]  /*10000*/  IMAD.MOV.U32 R54, RZ, RZ, R22 ;  /* 0x000000ffff367224 */ /* 0x000fce00078e0016 */
[----:B------:R-:W-:Y:S05]  /*10010*/  WARPSYNC.COLLECTIVE R21, `(.L_x_196) ;  /* 0x0000000015087348 */ /* 0x000fea0003c00000 */
[----:B------:R0:W1:Y:S02]  /*10020*/  SHFL.DOWN P3, R22, R20, R7, R6 ;  /* 0x0800000714167389 */ /* 0x0000640000060006 */
[----:B01----:R-:W-:Y:S05]  /*10030*/  ENDCOLLECTIVE ;  /* 0x000000000000791b */ /* 0x003fea0003800000 */
.L_x_196:
[----:B------:R-:W-:Y:S02]  /*10040*/  IMAD.MOV.U32 R20, RZ, RZ, R34 ;  /* 0x000000ffff147224 */ /* 0x000fe400078e0022 */
[----:B------:R-:W-:-:S07]  /*10050*/  IMAD.MOV.U32 R55, RZ, RZ, R22 ;  /* 0x000000ffff377224 */ /* 0x000fce00078e0016 */
[----:B------:R-:W-:Y:S05]  /*10060*/  WARPSYNC.COLLECTIVE R21, `(.L_x_197) ;  /* 0x0000000015087348 */ /* 0x000fea0003c00000 */
[----:B------:R0:W1:Y:S02]  /*10070*/  SHFL.DOWN P3, R22, R20, R7, R6 ;  /* 0x0800000714167389 */ /* 0x0000640000060006 */
[----:B01----:R-:W-:Y:S05]  /*10080*/  ENDCOLLECTIVE ;  /* 0x000000000000791b */ /* 0x003fea0003800000 */
.L_x_197:
[----:B------:R-:W-:Y:S02]  /*10090*/  IMAD.MOV.U32 R20, RZ, RZ, R35 ;  /* 0x000000ffff147224 */ /* 0x000fe400078e0023 */
[----:B------:R-:W-:-:S07]  /*100a0*/  IMAD.MOV.U32 R58, RZ, RZ, R22 ;  /* 0x000000ffff3a7224 */ /* 0x000fce00078e0016 */
[----:B------:R-:W-:Y:S05]  /*100b0*/  WARPSYNC.COLLECTIVE R21, `(.L_x_198) ;  /* 0x0000000015087348 */ /* 0x000fea0003c00000 */
[----:B------:R0:W1:Y:S02]  /*100c0*/  SHFL.DOWN P3, R22, R20, R7, R6 ;  /* 0x0800000714167389 */ /* 0x0000640000060006 */
[----:B01----:R-:W-:Y:S05]  /*100d0*/  ENDCOLLECTIVE ;  /* 0x000000000000791b */ /* 0x003fea0003800000 */
.L_x_198:
[----:B------:R-:W-:Y:S02]  /*100e0*/  IMAD.MOV.U32 R20, RZ, RZ, R28 ;  /* 0x000000ffff147224 */ /* 0x000fe400078e001c */
[----:B------:R-:W-:-:S07]  /*100f0*/  IMAD.MOV.U32 R59, RZ, RZ, R22 ;  /* 0x000000ffff3b7224 */ /* 0x000fce00078e0016 */
[----:B------:R-:W-:Y:S05]  /*10100*/  WARPSYNC.COLLECTIVE R21, `(.L_x_199) ;  /* 0x0000000015087348 */ /* 0x000fea0003c00000 */
[----:B------:R0:W1:Y:S02]  /*10110*/  SHFL.DOWN P3, R22, R20, R7, R6 ;  /* 0x0800000714167389 */ /* 0x0000640000060006 */
[----:B01----:R-:W-:Y:S05]  /*10120*/  ENDCOLLECTIVE ;  /* 0x000000000000791b */ /* 0x003fea0003800000 */
.L_x_199:
[----:B------:R-:W-:Y:S02]  /*10130*/  IMAD.MOV.U32 R20, RZ, RZ, R29 ;  /* 0x000000ffff147224 */ /* 0x000fe400078e001d */
[----:B------:R-:W-:-:S07]  /*10140*/  IMAD.MOV.U32 R60, RZ, RZ, R22 ;  /* 0x000000ffff3c7224 */ /* 0x000fce00078e0016 */
[----:B------:R-:W-:Y:S05]  /*10150*/  WARPSYNC.COLLECTIVE R21, `(.L_x_200) ;  /* 0x0000000015087348 */ /* 0x000fea0003c00000 */
[----:B------:R0:W1:Y:S02]  /*10160*/  SHFL.DOWN P3, R22, R20, R7, R6 ;  /* 0x0800000714167389 */ /* 0x0000640000060006 */
[----:B01----:R-:W-:Y:S05]  /*10170*/  ENDCOLLECTIVE ;  /* 0x000000000000791b */ /* 0x003fea0003800000 */
.L_x_200:
[----:B------:R-:W-:Y:S05]  /*10180*/  BRA `(.L_x_201) ;  /* 0xffffff5000287947 */ /* 0x000fea000383ffff */
.L_x_38:
        /* <DEDUP_REMOVED lines=8> */
.L_x_203:
[----:B------:R-:W-:Y:S05]  /*10210*/  BSYNC B0 ;  /* 0x0000000000007941 */ /* 0x000fea0003800000 */
.L_x_202:
        /* <DEDUP_REMOVED lines=8> */
.L_x_204:
[----:B------:R-:W-:Y:S02]  /*102a0*/  IMAD.MOV.U32 R20, RZ, RZ, R32 ;  /* 0x000000ffff147224 */ /* 0x000fe400078e0020 */
[----:B------:R-:W-:-:S07]  /*102b0*/  IMAD.MOV.U32 R56, RZ, RZ, R22 ;  /* 0x000000ffff387224 */ /* 0x000fce00078e0016 */
[----:B------:R-:W-:Y:S05]  /*102c0*/  WARPSYNC.COLLECTIVE R21, `(.L_x_205) ;  /* 0x0000000015087348 */ /* 0x000fea0003c00000 */
[----:B------:R0:W1:Y:S02]  /*102d0*/  SHFL.DOWN P3, R22, R20, R7, R6 ;  /* 0x0800000714167389 */ /* 0x0000640000060006 */
[----:B01----:R-:W-:Y:S05]  /*102e0*/  ENDCOLLECTIVE ;  /* 0x000000000000791b */ /* 0x003fea0003800000 */
.L_x_205:
[----:B------:R-:W-:Y:S02]  /*102f0*/  IMAD.MOV.U32 R20, RZ, RZ, R33 ;  /* 0x000000ffff147224 */ /* 0x000fe400078e0021 */
[----:B------:R-:W-:-:S07]  /*10300*/  IMAD.MOV.U32 R54, RZ, RZ, R22 ;  /* 0x000000ffff367224 */ /* 0x000fce00078e0016 */
[----:B------:R-:W-:Y:S05]  /*10310*/  WARPSYNC.COLLECTIVE R21, `(.L_x_206) ;  /* 0x0000000015087348 */ /* 0x000fea0003c00000 */
[----:B------:R0:W1:Y:S02]  /*10320*/  SHFL.DOWN P3, R22, R20, R7, R6 ;  /* 0x0800000714167389 */ /* 0x0000640000060006 */
[----:B01----:R-:W-:Y:S05]  /*10330*/  ENDCOLLECTIVE ;  /* 0x000000000000791b */ /* 0x003fea0003800000 */
.L_x_206:
[----:B------:R-:W-:Y:S02]  /*10340*/  IMAD.MOV.U32 R20, RZ, RZ, R34 ;  /* 0x000000ffff147224 */ /* 0x000fe400078e0022 */
[----:B------:R-:W-:-:S07]  /*10350*/  IMAD.MOV.U32 R55, RZ, RZ, R22 ;  /* 0x000000ffff377224 */ /* 0x000fce00078e0016 */
[----:B------:R-:W-:Y:S05]  /*10360*/  WARPSYNC.COLLECTIVE R21, `(.L_x_207) ;  /* 0x0000000015087348 */ /* 0x000fea0003c00000 */
[----:B------:R0:W1:Y:S02]  /*10370*/  SHFL.DOWN P3, R22, R20, R7, R6 ;  /* 0x0800000714167389 */ /* 0x0000640000060006 */
[----:B01----:R-:W-:Y:S05]  /*10380*/  ENDCOLLECTIVE ;  /* 0x000000000000791b */ /* 0x003fea0003800000 */
.L_x_207:
[----:B------:R-:W-:Y:S02]  /*10390*/  IMAD.MOV.U32 R20, RZ, RZ, R35 ;  /* 0x000000ffff147224 */ /* 0x000fe400078e0023 */
[----:B------:R-:W-:-:S07]  /*103a0*/  IMAD.MOV.U32 R58, RZ, RZ, R22 ;  /* 0x000000ffff3a7224 */ /* 0x000fce00078e0016 */
[----:B------:R-:W-:Y:S05]  /*103b0*/  WARPSYNC.COLLECTIVE R21, `(.L_x_208) ;  /* 0x0000000015087348 */ /* 0x000fea0003c00000 */
[----:B------:R0:W1:Y:S02]  /*103c0*/  SHFL.DOWN P3, R22, R20, R7, R6 ;  /* 0x0800000714167389 */ /* 0x0000640000060006 */
[----:B01----:R-:W-:Y:S05]  /*103d0*/  ENDCOLLECTIVE ;  /* 0x000000000000791b */ /* 0x003fea0003800000 */
.L_x_208:
[----:B------:R-:W-:Y:S02]  /*103e0*/  IMAD.MOV.U32 R20, RZ, RZ, R28 ;  /* 0x000000ffff147224 */ /* 0x000fe400078e001c */
[----:B------:R-:W-:-:S07]  /*103f0*/  IMAD.MOV.U32 R59, RZ, RZ, R22 ;  /* 0x000000ffff3b7224 */ /* 0x000fce00078e0016 */
[----:B------:R-:W-:Y:S05]  /*10400*/  WARPSYNC.COLLECTIVE R21, `(.L_x_209) ;  /* 0x0000000015087348 */ /* 0x000fea0003c00000 */
[----:B------:R0:W1:Y:S02]  /*10410*/  SHFL.DOWN P3, R22, R20, R7, R6 ;  /* 0x0800000714167389 */ /* 0x0000640000060006 */
[----:B01----:R-:W-:Y:S05]  /*10420*/  ENDCOLLECTIVE ;  /* 0x000000000000791b */ /* 0x003fea0003800000 */
.L_x_209:
[----:B------:R-:W-:Y:S02]  /*10430*/  IMAD.MOV.U32 R20, RZ, RZ, R29 ;  /* 0x000000ffff147224 */ /* 0x000fe400078e001d */
[----:B------:R-:W-:-:S07]  /*10440*/  IMAD.MOV.U32 R60, RZ, RZ, R22 ;  /* 0x000000ffff3c7224 */ /* 0x000fce00078e0016 */
[----:B------:R-:W-:Y:S05]  /*10450*/  WARPSYNC.COLLECTIVE R21, `(.L_x_210) ;  /* 0x0000000015087348 */ /* 0x000fea0003c00000 */
[----:B------:R0:W1:Y:S02]  /*10460*/  SHFL.DOWN P3, R22, R20, R7, R6 ;  /* 0x0800000714167389 */ /* 0x0000640000060006 */
[----:B01----:R-:W-:Y:S05]  /*10470*/  ENDCOLLECTIVE ;  /* 0x000000000000791b */ /* 0x003fea0003800000 */
.L_x_210:
[----:B------:R-:W-:Y:S05]  /*10480*/  BRA `(.L_x_211) ;  /* 0xffffff4c00e87947 */ /* 0x000fea000383ffff */
.L_x_41:
        /* <DEDUP_REMOVED lines=8> */
.L_x_213:
[----:B------:R-:W-:Y:S05]  /*10510*/  BSYNC B0 ;  /* 0x0000000000007941 */ /* 0x000fea0003800000 */
.L_x_212:
        /* <DEDUP_REMOVED lines=8> */
.L_x_214:
[----:B------:R-:W-:Y:S02]  /*105a0*/  IMAD.MOV.U32 R20, RZ, RZ, R32 ;  /* 0x000000ffff147224 */ /* 0x000fe400078e0020 */
[----:B------:R-:W-:-:S07]  /*105b0*/  IMAD.MOV.U32 R56, RZ, RZ, R22 ;  /* 0x000000ffff387224 */ /* 0x000fce00078e0016 */
[----:B------:R-:W-:Y:S05]  /*105c0*/  WARPSYNC.COLLECTIVE R21, `(.L_x_215) ;  /* 0x0000000015087348 */ /* 0x000fea0003c00000 */
[----:B------:R0:W1:Y:S02]  /*105d0*/  SHFL.DOWN P3, R22, R20, R7, R6 ;  /* 0x0800000714167389 */ /* 0x0000640000060006 */
[----:B01----:R-:W-:Y:S05]  /*105e0*/  ENDCOLLECTIVE ;  /* 0x000000000000791b */ /* 0x003fea0003800000 */
.L_x_215:
[----:B------:R-:W-:Y:S02]  /*105f0*/  IMAD.MOV.U32 R20, RZ, RZ, R33 ;  /* 0x000000ffff147224 */ /* 0x000fe400078e0021 */
[----:B------:R-:W-:-:S07]  /*10600*/  IMAD.MOV.U32 R54, RZ, RZ, R22 ;  /* 0x000000ffff367224 */ /* 0x000fce00078e0016 */
[----:B------:R-:W-:Y:S05]  /*10610*/  WARPSYNC.COLLECTIVE R21, `(.L_x_216) ;  /* 0x0000000015087348 */ /* 0x000fea0003c00000 */
[----:B------:R0:W1:Y:S02]  /*10620*/  SHFL.DOWN P3, R22, R20, R7, R6 ;  /* 0x0800000714167389 */ /* 0x0000640000060006 */
[----:B01----:R-:W-:Y:S05]  /*10630*/  ENDCOLLECTIVE ;  /* 0x000000000000791b */ /* 0x003fea0003800000 */
.L_x_216:
[----:B------:R-:W-:Y:S02]  /*10640*/  IMAD.MOV.U32 R20, RZ, RZ, R34 ;  /* 0x000000ffff147224 */ /* 0x000fe400078e0022 */
[----:B------:R-:W-:-:S07]  /*10650*/  IMAD.MOV.U32 R55, RZ, RZ, R22 ;  /* 0x000000ffff377224 */ /* 0x000fce00078e0016 */
[----:B------:R-:W-:Y:S05]  /*10660*/  WARPSYNC.COLLECTIVE R21, `(.L_x_217) ;  /* 0x0000000015087348 */ /* 0x000fea0003c00000 */
[----:B------:R0:W1:Y:S02]  /*10670*/  SHFL.DOWN P3, R22, R20, R7, R6 ;  /* 0x0800000714167389 */ /* 0x0000640000060006 */
[----:B01----:R-:W-:Y:S05]  /*10680*/  ENDCOLLECTIVE ;  /* 0x000000000000791b */ /* 0x003fea0003800000 */
.L_x_217:
[----:B------:R-:W-:Y:S02]  /*10690*/  IMAD.MOV.U32 R20, RZ, RZ, R35 ;  /* 0x000000ffff147224 */ /* 0x000fe400078e0023 */
[----:B------:R-:W-:-:S07]  /*106a0*/  IMAD.MOV.U32 R58, RZ, RZ, R22 ;  /* 0x000000ffff3a7224 */ /* 0x000fce00078e0016 */
[----:B------:R-:W-:Y:S05]  /*106b0*/  WARPSYNC.COLLECTIVE R21, `(.L_x_218) ;  /* 0x0000000015087348 */ /* 0x000fea0003c00000 */
[----:B------:R0:W1:Y:S02]  /*106c0*/  SHFL.DOWN P3, R22, R20, R7, R6 ;  /* 0x0800000714167389 */ /* 0x0000640000060006 */
[----:B01----:R-:W-:Y:S05]  /*106d0*/  ENDCOLLECTIVE ;  /* 0x000000000000791b */ /* 0x003fea0003800000 */
.L_x_218:
[----:B------:R-:W-:Y:S02]  /*106e0*/  IMAD.MOV.U32 R20, RZ, RZ, R28 ;  /* 0x000000ffff147224 */ /* 0x000fe400078e001c */
[----:B------:R-:W-:-:S07]  /*106f0*/  IMAD.MOV.U32 R59, RZ, RZ, R22 ;  /* 0x000000ffff3b7224 */ /* 0x000fce00078e0016 */
[----:B------:R-:W-:Y:S05]  /*10700*/  WARPSYNC.COLLECTIVE R21, `(.L_x_219) ;  /* 0x0000000015087348 */ /* 0x000fea0003c00000 */
[----:B------:R0:W1:Y:S02]  /*10710*/  SHFL.DOWN P3, R22, R20, R7, R6 ;  /* 0x0800000714167389 */ /* 0x0000640000060006 */
[----:B01----:R-:W-:Y:S05]  /*10720*/  ENDCOLLECTIVE ;  /* 0x000000000000791b */ /* 0x003fea0003800000 */
.L_x_219:
[----:B------:R-:W-:Y:S02]  /*10730*/  IMAD.MOV.U32 R20, RZ, RZ, R29 ;  /* 0x000000ffff147224 */ /* 0x000fe400078e001d */
[----:B------:R-:W-:-:S07]  /*10740*/  IMAD.MOV.U32 R60, RZ, RZ, R22 ;  /* 0x000000ffff3c7224 */ /* 0x000fce00078e0016 */
[----:B------:R-:W-:Y:S05]  /*10750*/  WARPSYNC.COLLECTIVE R21, `(.L_x_220) ;  /* 0x0000000015087348 */ /* 0x000fea0003c00000 */
[----:B------:R0:W1:Y:S02]  /*10760*/  SHFL.DOWN P3, R22, R20, R7, R6 ;  /* 0x0800000714167389 */ /* 0x0000640000060006 */
[----:B01----:R-:W-:Y:S05]  /*10770*/  ENDCOLLECTIVE ;  /* 0x000000000000791b */ /* 0x003fea0003800000 */
.L_x_220:
[----:B------:R-:W-:Y:S05]  /*10780*/  BRA `(.L_x_221) ;  /* 0xffffff4c00b07947 */ /* 0x000fea000383ffff */
.L_x_44:
[----:B------:R-:W-:Y:S01]  /*10790*/  BSSY B0, `(.L_x_222) ;  /* 0x0000006000007945 */ /* 0x000fe20003800000 */
[----:B------:R-:W-:Y:S01]  /*107a0*/  PLOP3.LUT P3, PT, P0, PT, PT, 0x80, 0x8 ;  /* 0x000000000008781c */ /* 0x000fe2000076f070 */
[----:B------:R-:W-:-:S12]  /*107b0*/  IMAD.MOV.U32 R21, RZ, RZ, -0x1 ;  /* 0xffffffffff157424 */ /* 0x000fd800078e00ff */
[----:B01-34-:R-:W-:Y:S05]  /*107c0*/  WARPSYNC.COLLECTIVE R21, `(.L_x_223) ;  /* 0x0000000015087348 */ /* 0x01bfea0003c00000 */
[----:B------:R-:W-:Y:S01]  /*107d0*/  VOTE.ALL P3, P3 ;  /* 0x0000000000ff7806 */ /* 0x000fe20001860000 */
[----:B01-34-:R-:W-:-:S12]  /*107e0*/  ENDCOLLECTIVE ;  /* 0x000000000000791b */ /* 0x01bfd80003800000 */
.L_x_223:
[----:B------:R-:W-:Y:S05]  /*107f0*/  BSYNC B0 ;  /* 0x0000000000007941 */ /* 0x000fea0003800000 */
.L_x_222:
[----:B------:R-:W-:Y:S01]  /*10800*/  PLOP3.LUT P0, PT, P3, PT, PT, 0x80, 0x8 ;  /* 0x000000000008781c */ /* 0x000fe20001f0f070 */
[----:B------:R-:W-:-:S12]  /*10810*/  BRA `(.L_x_224) ;  /* 0xffffff4c00fc7947 */ /* 0x000fd8000383ffff */
.L_x_46:
[----:B------:R-:W-:Y:S01]  /*10820*/  BSSY B0, `(.L_x_225) ;  /* 0x0000006000007945 */ /* 0x000fe20003800000 */
[----:B------:R-:W-:Y:S01]  /*10830*/  PLOP3.LUT P3, PT, P0, PT, PT, 0x8, 0x80 ;  /* 0x000000000080781c */ /* 0x000fe2000076e170 */
[----:B------:R-:W-:-:S12]  /*10840*/  IMAD.MOV.U32 R21, RZ, RZ, -0x1 ;  /* 0xffffffffff157424 */ /* 0x000fd800078e00ff */
[----:B------:R-:W-:Y:S05]  /*10850*/  WARPSYNC.COLLECTIVE R21, `(.L_x_226) ;  /* 0x0000000015087348 */ /* 0x000fea0003c00000 */
[----:B------:R-:W-:Y:S01]  /*10860*/  VOTE.ANY P3, P3 ;  /* 0x0000000000ff7806 */ /* 0x000fe20001860100 */
[----:B------:R-:W-:-:S12]  /*10870*/  ENDCOLLECTIVE ;  /* 0x000000000000791b */ /* 0x000fd80003800000 */
.L_x_226:
[----:B------:R-:W-:Y:S05]  /*10880*/  BSYNC B0 ;  /* 0x0000000000007941 */ /* 0x000fea0003800000 */
.L_x_225:
[----:B------:R-:W-:Y:S01]  /*10890*/  PLOP3.LUT P0, PT, P3, PT, PT, 0x80, 0x8 ;  /* 0x000000000008781c */ /* 0x000fe20001f0f070 */
[----:B------:R-:W-:-:S12]  /*108a0*/  BRA `(.L_x_227) ;  /* 0xffffff5000107947 */ /* 0x000fd8000383ffff */
.L_x_51:
[----:B------:R-:W-:Y:S01]  /*108b0*/  BSSY B0, `(.L_x_228) ;  /* 0x0000006000007945 */ /* 0x000fe20003800000 */
[----:B------:R-:W-:Y:S01]  /*108c0*/  PLOP3.LUT P3, PT, P0, PT, PT, 0x8, 0x80 ;  /* 0x000000000080781c */ /* 0x000fe2000076e170 */
[----:B------:R-:W-:-:S12]  /*108d0*/  IMAD.MOV.U32 R21, RZ, RZ, -0x1 ;  /* 0xffffffffff157424 */ /* 0x000fd800078e00ff */
[----:B-----5:R-:W-:Y:S05]  /*108e0*/  WARPSYNC.COLLECTIVE R21, `(.L_x_229) ;  /* 0x0000000015087348 */ /* 0x020fea0003c00000 */
[----:B------:R-:W-:Y:S01]  /*108f0*/  VOTE.ANY R21, PT, P3 ;  /* 0x0000000000157806 */ /* 0x000fe200018e0100 */
[----:B-----5:R-:W-:Y:S06]  /*10900*/  ENDCOLLECTIVE ;  /* 0x000000000000791b */ /* 0x020fec0003800000 */
.L_x_229:
[----:B------:R-:W-:Y:S05]  /*10910*/  BSYNC B0 ;  /* 0x0000000000007941 */ /* 0x000fea0003800000 */
.L_x_228:
[----:B------:R-:W-:Y:S01]  /*10920*/  LOP3.LUT R21, R21, 0x80000000, R30, 0xec, !PT ;  /* 0x8000000015157812 */ /* 0x000fe200078eec1e */
[----:B------:R-:W-:Y:S02]  /*10930*/  IMAD.MOV.U32 R20, RZ, RZ, R60 ;  /* 0x000000ffff147224 */ /* 0x000fe400078e003c */
[----:B------:R-:W-:Y:S02]  /*10940*/  IMAD.MOV.U32 R7, RZ, RZ, 0x1 ;  /* 0x00000001ff077424 */ /* 0x000fe400078e00ff */
[----:B------:R-:W-:-:S05]  /*10950*/  VIADD R6, R21, 0xffffffff ;  /* 0xffffffff15067836 */ /* 0x000fca0000000000 */
[----:B------:R-:W-:Y:S01]  /*10960*/  LOP3.LUT R45, R21, R6, RZ, 0xc, !PT ;  /* 0x00000006152d7212 */ /* 0x000fe200078e0cff */
[----:B------:R-:W-:-:S03]  /*10970*/  IMAD.MOV.U32 R21, RZ, RZ, -0x1 ;  /* 0xffffffffff157424 */ /* 0x000fc600078e00ff */
[----:B------:R0:W1:Y:S04]  /*10980*/  POPC R6, R45 ;  /* 0x0000002d00067309 */ /* 0x0000680000000000 */
[----:B01----:R-:W-:Y:S05]  /*10990*/  WARPSYNC.COLLECTIVE R21, `(.L_x_230) ;  /* 0x0000000015087348 */ /* 0x003fea0003c00000 */
[----:B-1----:R1:W2:Y:S02]  /*109a0*/  SHFL.DOWN P3, R22, R20, R7, R6 ;  /* 0x0800000714167389 */ /* 0x0022a40000060006 */
[----:B012---:R-:W-:Y:S05]  /*109b0*/  ENDCOLLECTIVE ;  /* 0x000000000000791b */ /* 0x007fea0003800000 */
.L_x_230:
[----:B------:R-:W-:Y:S02]  /*109c0*/  IMAD.MOV.U32 R20, RZ, RZ, R61 ;  /* 0x000000ffff147224 */ /* 0x000fe400078e003d */
[----:B------:R-:W-:-:S07]  /*109d0*/  IMAD.MOV.U32 R64, RZ, RZ, R22 ;  /* 0x000000ffff407224 */ /* 0x000fce00078e0016 */
[----:B------:R-:W-:Y:S05]  /*109e0*/  WARPSYNC.COLLECTIVE R21, `(.L_x_231) ;  /* 0x0000000015087348 */ /* 0x000fea0003c00000 */
[----:B------:R0:W1:Y:S02]  /*109f0*/  SHFL.DOWN P3, R22, R20, R7, R6 ;  /* 0x0800000714167389 */ /* 0x0000640000060006 */
[----:B01----:R-:W-:Y:S05]  /*10a00*/  ENDCOLLECTIVE ;  /* 0x000000000000791b */ /* 0x003fea0003800000 */
.L_x_231:
[----:B------:R-:W-:Y:S02]  /*10a10*/  IMAD.MOV.U32 R20, RZ, RZ, R54 ;  /* 0x000000ffff147224 */ /* 0x000fe400078e0036 */
[----:B------:R-:W-:-:S07]  /*10a20*/  IMAD.MOV.U32 R65, RZ, RZ, R22 ;  /* 0x000000ffff417224 */ /* 0x000fce00078e0016 */
[----:B------:R-:W-:Y:S05]  /*10a30*/  WARPSYNC.COLLECTIVE R21, `(.L_x_232) ;  /* 0x0000000015087348 */ /* 0x000fea0003c00000 */
[----:B------:R0:W1:Y:S02]  /*10a40*/  SHFL.DOWN P3, R22, R20, R7, R6 ;  /* 0x0800000714167389 */ /* 0x0000640000060006 */
[----:B01----:R-:W-:Y:S05]  /*10a50*/  ENDCOLLECTIVE ;  /* 0x000000000000791b */ /* 0x003fea0003800000 */
.L_x_232:
[----:B------:R-:W-:Y:S02]  /*10a60*/  IMAD.MOV.U32 R20, RZ, RZ, R55 ;  /* 0x000000ffff147224 */ /* 0x000fe400078e0037 */
[----:B------:R-:W-:-:S07]  /*10a70*/  IMAD.MOV.U32 R73, RZ, RZ, R22 ;  /* 0x000000ffff497224 */ /* 0x000fce00078e0016 */
[----:B------:R-:W-:Y:S05]  /*10a80*/  WARPSYNC.COLLECTIVE R21, `(.L_x_233) ;  /* 0x0000000015087348 */ /* 0x000fea0003c00000 */
[----:B------:R0:W1:Y:S02]  /*10a90*/  SHFL.DOWN P3, R22, R20, R7, R6 ;  /* 0x0800000714167389 */ /* 0x0000640000060006 */
[----:B01----:R-:W-:Y:S05]  /*10aa0*/  ENDCOLLECTIVE ;  /* 0x000000000000791b */ /* 0x003fea0003800000 */
.L_x_233:
[----:B------:R-:W-:Y:S02]  /*10ab0*/  IMAD.MOV.U32 R20, RZ, RZ, R56 ;  /* 0x000000ffff147224 */ /* 0x000fe400078e0038 */
[----:B------:R-:W-:-:S07]  /*10ac0*/  IMAD.MOV.U32 R76, RZ, RZ, R22 ;  /* 0x000000ffff4c7224 */ /* 0x000fce00078e0016 */
[----:B------:R-:W-:Y:S05]  /*10ad0*/  WARPSYNC.COLLECTIVE R21, `(.L_x_234) ;  /* 0x0000000015087348 */ /* 0x000fea0003c00000 */
[----:B------:R0:W1:Y:S02]  /*10ae0*/  SHFL.DOWN P3, R22, R20, R7, R6 ;  /* 0x0800000714167389 */ /* 0x0000640000060006 */
[----:B01----:R-:W-:Y:S05]  /*10af0*/  ENDCOLLECTIVE ;  /* 0x000000000000791b */ /* 0x003fea0003800000 */
.L_x_234:
[----:B------:R-:W-:Y:S02]  /*10b00*/  IMAD.MOV.U32 R20, RZ, RZ, R57 ;  /* 0x000000ffff147224 */ /* 0x000fe400078e0039 */
[----:B------:R-:W-:-:S07]  /*10b10*/  IMAD.MOV.U32 R70, RZ, RZ, R22 ;  /* 0x000000ffff467224 */ /* 0x000fce00078e0016 */
[----:B------:R-:W-:Y:S05]  /*10b20*/  WARPSYNC.COLLECTIVE R21, `(.L_x_235) ;  /* 0x0000000015087348 */ /* 0x000fea0003c00000 */
[----:B------:R0:W1:Y:S02]  /*10b30*/  SHFL.DOWN P3, R22, R20, R7, R6 ;  /* 0x0800000714167389 */ /* 0x0000640000060006 */
[----:B01----:R-:W-:Y:S05]  /*10b40*/  ENDCOLLECTIVE ;  /* 0x000000000000791b */ /* 0x003fea0003800000 */
.L_x_235:
[----:B------:R-:W-:Y:S02]  /*10b50*/  IMAD.MOV.U32 R20, RZ, RZ, R58 ;  /* 0x000000ffff147224 */ /* 0x000fe400078e003a */
[----:B------:R-:W-:-:S07]  /*10b60*/  IMAD.MOV.U32 R67, RZ, RZ, R22 ;  /* 0x000000ffff437224 */ /* 0x000fce00078e0016 */
[----:B------:R-:W-:Y:S05]  /*10b70*/  WARPSYNC.COLLECTIVE R21, `(.L_x_236) ;  /* 0x0000000015087348 */ /* 0x000fea0003c00000 */
[----:B------:R0:W1:Y:S02]  /*10b80*/  SHFL.DOWN P3, R22, R20, R7, R6 ;  /* 0x0800000714167389 */ /* 0x0000640000060006 */
[----:B01----:R-:W-:Y:S05]  /*10b90*/  ENDCOLLECTIVE ;  /* 0x000000000000791b */ /* 0x003fea0003800000 */
.L_x_236:
[----:B------:R-:W-:Y:S02]  /*10ba0*/  IMAD.MOV.U32 R20, RZ, RZ, R59 ;  /* 0x000000ffff147224 */ /* 0x000fe400078e003b */
[----:B------:R-:W-:-:S07]  /*10bb0*/  IMAD.MOV.U32 R66, RZ, RZ, R22 ;  /* 0x000000ffff427224 */ /* 0x000fce00078e0016 */
[----:B------:R-:W-:Y:S05]  /*10bc0*/  WARPSYNC.COLLECTIVE R21, `(.L_x_237) ;  /* 0x0000000015087348 */ /* 0x000fea0003c00000 */
[----:B------:R0:W1:Y:S02]  /*10bd0*/  SHFL.DOWN P3, R22, R20, R7, R6 ;  /* 0x0800000714167389 */ /* 0x0000640000060006 */
[----:B01----:R-:W-:Y:S05]  /*10be0*/  ENDCOLLECTIVE ;  /* 0x000000000000791b */ /* 0x003fea0003800000 */
.L_x_237:
[----:B------:R-:W-:Y:S05]  /*10bf0*/  BRA `(.L_x_238) ;  /* 0xffffff4c00d47947 */ /* 0x000fea000383ffff */
.L_x_54:
[----:B------:R-:W-:Y:S01]  /*10c00*/  BSSY B0, `(.L_x_239) ;  /* 0x0000007000007945 */ /* 0x000fe20003800000 */
[----:B------:R-:W-:Y:S02]  /*10c10*/  IMAD.MOV.U32 R20, RZ, RZ, R62 ;  /* 0x000000ffff147224 */ /* 0x000fe400078e003e */
[----:B------:R-:W-:Y:S02]  /*10c20*/  IMAD.MOV.U32 R7, RZ, RZ, 0x2 ;  /* 0x00000002ff077424 */ /* 0x000fe400078e00ff */
[----:B------:R-:W-:-:S07]  /*10c30*/  IMAD.MOV.U32 R21, RZ, RZ, -0x1 ;  /* 0xffffffffff157424 */ /* 0x000fce00078e00ff */
[----:B0--34-:R-:W-:Y:S05]  /*10c40*/  WARPSYNC.COLLECTIVE R21, `(.L_x_240) ;  /* 0x0000000015087348 */ /* 0x019fea0003c00000 */
[----:B0-----:R0:W1:Y:S02]  /*10c50*/  SHFL.DOWN P3, R22, R20, R7, R6 ;  /* 0x0800000714167389 */ /* 0x0010640000060006 */
[----:B01-34-:R-:W-:Y:S05]  /*10c60*/  ENDCOLLECTIVE ;  /* 0x000000000000791b */ /* 0x01bfea0003800000 */
.L_x_240:
[----:B------:R-:W-:Y:S05]  /*10c70*/  BSYNC B0 ;  /* 0x0000000000007941 */ /* 0x000fea0003800000 */
.L_x_239:
[----:B------:R-:W-:Y:S02]  /*10c80*/  IMAD.MOV.U32 R20, RZ, RZ, R45 ;  /* 0x000000ffff147224 */ /* 0x000fe400078e002d */
[----:B------:R-:W-:Y:S02]  /*10c90*/  IMAD.MOV.U32 R7, RZ, RZ, 0x2 ;  /* 0x00000002ff077424 */ /* 0x000fe400078e00ff */
[----:B------:R-:W-:Y:S02]  /*10ca0*/  IMAD.MOV.U32 R21, RZ, RZ, -0x1 ;  /* 0xffffffffff157424 */ /* 0x000fe400078e00ff */
[----:B------:R-:W-:-:S07]  /*10cb0*/  IMAD.MOV.U32 R67, RZ, RZ, R22 ;  /* 0x000000ffff437224 */ /* 0x000fce00078e0016 */
[----:B------:R-:W-:Y:S05]  /*10cc0*/  WARPSYNC.COLLECTIVE R21, `(.L_x_241) ;  /* 0x0000000015087348 */ /* 0x000fea0003c00000 */
[----:B------:R0:W1:Y:S02]  /*10cd0*/  SHFL.DOWN P3, R22, R20, R7, R6 ;  /* 0x0800000714167389 */ /* 0x0000640000060006 */
[----:B01----:R-:W-:Y:S05]  /*10ce0*/  ENDCOLLECTIVE ;  /* 0x000000000000791b */ /* 0x003fea0003800000 */
.L_x_241:
[----:B------:R-:W-:Y:S02]  /*10cf0*/  IMAD.MOV.U32 R20, RZ, RZ, R54 ;  /* 0x000000ffff147224 */ /* 0x000fe400078e0036 */
[----:B------:R-:W-:-:S07]  /*10d00*/  IMAD.MOV.U32 R66, RZ, RZ, R22 ;  /* 0x000000ffff427224 */ /* 0x000fce00078e0016 */
[----:B------:R-:W-:Y:S05]  /*10d10*/  WARPSYNC.COLLECTIVE R21, `(.L_x_242) ;  /* 0x0000000015087348 */ /* 0x000fea0003c00000 */
[----:B------:R0:W1:Y:S02]  /*10d20*/  SHFL.DOWN P3, R22, R20, R7, R6 ;  /* 0x0800000714167389 */ /* 0x0000640000060006 */
[----:B01----:R-:W-:Y:S05]  /*10d30*/  ENDCOLLECTIVE ;  /* 0x000000000000791b */ /* 0x003fea0003800000 */
.L_x_242:
[----:B------:R-:W-:Y:S02]  /*10d40*/  IMAD.MOV.U32 R20, RZ, RZ, R55 ;  /* 0x000000ffff147224 */ /* 0x000fe400078e0037 */
[----:B------:R-:W-:-:S07]  /*10d50*/  IMAD.MOV.U32 R64, RZ, RZ, R22 ;  /* 0x000000ffff407224 */ /* 0x000fce00078e0016 */
[----:B------:R-:W-:Y:S05]  /*10d60*/  WARPSYNC.COLLECTIVE R21, `(.L_x_243) ;  /* 0x0000000015087348 */ /* 0x000fea0003c00000 */
[----:B------:R0:W1:Y:S02]  /*10d70*/  SHFL.DOWN P3, R22, R20, R7, R6 ;  /* 0x0800000714167389 */ /* 0x0000640000060006 */
[----:B01----:R-:W-:Y:S05]  /*10d80*/  ENDCOLLECTIVE ;  /* 0x000000000000791b */ /* 0x003fea0003800000 */
.L_x_243:
[----:B------:R-:W-:Y:S02]  /*10d90*/  IMAD.MOV.U32 R20, RZ, RZ, R56 ;  /* 0x000000ffff147224 */ /* 0x000fe400078e0038 */
[----:B------:R-:W-:-:S07]  /*10da0*/  IMAD.MOV.U32 R65, RZ, RZ, R22 ;  /* 0x000000ffff417224 */ /* 0x000fce00078e0016 */
[----:B------:R-:W-:Y:S05]  /*10db0*/  WARPSYNC.COLLECTIVE R21, `(.L_x_244) ;  /* 0x0000000015087348 */ /* 0x000fea0003c00000 */
[----:B------:R0:W1:Y:S02]  /*10dc0*/  SHFL.DOWN P3, R22, R20, R7, R6 ;  /* 0x0800000714167389 */ /* 0x0000640000060006 */
[----:B01----:R-:W-:Y:S05]  /*10dd0*/  ENDCOLLECTIVE ;  /* 0x000000000000791b */ /* 0x003fea0003800000 */
.L_x_244:
[----:B------:R-:W-:Y:S02]  /*10de0*/  IMAD.MOV.U32 R20, RZ, RZ, R57 ;  /* 0x000000ffff147224 */ /* 0x000fe400078e0039 */
[----:B------:R-:W-:-:S07]  /*10df0*/  IMAD.MOV.U32 R73, RZ, RZ, R22 ;  /* 0x000000ffff497224 */ /* 0x000fce00078e0016 */
[----:B------:R-:W-:Y:S05]  /*10e00*/  WARPSYNC.COLLECTIVE R21, `(.L_x_245) ;  /* 0x0000000015087348 */ /* 0x000fea0003c00000 */
[----:B------:R0:W1:Y:S02]  /*10e10*/  SHFL.DOWN P3, R22, R20, R7, R6 ;  /* 0x0800000714167389 */ /* 0x0000640000060006 */
[----:B01----:R-:W-:Y:S05]  /*10e20*/  ENDCOLLECTIVE ;  /* 0x000000000000791b */ /* 0x003fea0003800000 */
.L_x_245:
[----:B------:R-:W-:Y:S02]  /*10e30*/  IMAD.MOV.U32 R20, RZ, RZ, R58 ;  /* 0x000000ffff147224 */ /* 0x000fe400078e003a */
[----:B------:R-:W-:-:S07]  /*10e40*/  IMAD.MOV.U32 R76, RZ, RZ, R22 ;  /* 0x000000ffff4c7224 */ /* 0x000fce00078e0016 */
[----:B------:R-:W-:Y:S05]  /*10e50*/  WARPSYNC.COLLECTIVE R21, `(.L_x_246) ;  /* 0x0000000015087348 */ /* 0x000fea0003c00000 */
[----:B------:R0:W1:Y:S02]  /*10e60*/  SHFL.DOWN P3, R22, R20, R7, R6 ;  /* 0x0800000714167389 */ /* 0x0000640000060006 */
[----:B01----:R-:W-:Y:S05]  /*10e70*/  ENDCOLLECTIVE ;  /* 0x000000000000791b */ /* 0x003fea0003800000 */
.L_x_246:
[----:B------:R-:W-:Y:S02]  /*10e80*/  IMAD.MOV.U32 R20, RZ, RZ, R59 ;  /* 0x000000ffff147224 */ /* 0x000fe400078e003b */
[----:B------:R-:W-:-:S07]  /*10e90*/  IMAD.MOV.U32 R70, RZ, RZ, R22 ;  /* 0x000000ffff467224 */ /* 0x000fce00078e0016 */
[----:B------:R-:W-:Y:S05]  /*10ea0*/  WARPSYNC.COLLECTIVE R21, `(.L_x_247) ;  /* 0x0000000015087348 */ /* 0x000fea0003c00000 */
[----:B------:R0:W1:Y:S02]  /*10eb0*/  SHFL.DOWN P3, R22, R20, R7, R6 ;  /* 0x0800000714167389 */ /* 0x0000640000060006 */
[----:B01----:R-:W-:Y:S05]  /*10ec0*/  ENDCOLLECTIVE ;  /* 0x000000000000791b */ /* 0x003fea0003800000 */
.L_x_247:
[----:B------:R-:W-:Y:S05]  /*10ed0*/  BRA `(.L_x_248) ;  /* 0xffffff4c00b07947 */ /* 0x000fea000383ffff */
.L_x_57:
[----:B------:R-:W-:Y:S01]  /*10ee0*/  BSSY B0, `(.L_x_249) ;  /* 0x0000007000007945 */ /* 0x000fe20003800000 */
[----:B------:R-:W-:Y:S02]  /*10ef0*/  IMAD.MOV.U32 R20, RZ, RZ, R62 ;  /* 0x000000ffff147224 */ /* 0x000fe400078e003e */
[----:B------:R-:W-:Y:S02]  /*10f00*/  IMAD.MOV.U32 R7, RZ, RZ, 0x4 ;  /* 0x00000004ff077424 */ /* 0x000fe400078e00ff */
[----:B------:R-:W-:-:S07]  /*10f10*/  IMAD.MOV.U32 R21, RZ, RZ, -0x1 ;  /* 0xffffffffff157424 */ /* 0x000fce00078e00ff */
[----:B0--34-:R-:W-:Y:S05]  /*10f20*/  WARPSYNC.COLLECTIVE R21, `(.L_x_250) ;  /* 0x0000000015087348 */ /* 0x019fea0003c00000 */
[----:B0-----:R0:W1:Y:S02]  /*10f30*/  SHFL.DOWN P3, R22, R20, R7, R6 ;  /* 0x0800000714167389 */ /* 0x0010640000060006 */
[----:B01-34-:R-:W-:Y:S05]  /*10f40*/  ENDCOLLECTIVE ;  /* 0x000000000000791b */ /* 0x01bfea0003800000 */
.L_x_250:
[----:B------:R-:W-:Y:S05]  /*10f50*/  BSYNC B0 ;  /* 0x0000000000007941 */ /* 0x000fea0003800000 */
.L_x_249:
[----:B------:R-:W-:Y:S02]  /*10f60*/  IMAD.MOV.U32 R20, RZ, RZ, R45 ;  /* 0x000000ffff147224 */ /* 0x000fe400078e002d */
[----:B------:R-:W-:Y:S02]  /*10f70*/  IMAD.MOV.U32 R7, RZ, RZ, 0x4 ;  /* 0x00000004ff077424 */ /* 0x000fe400078e00ff */
[----:B------:R-:W-:Y:S02]  /*10f80*/  IMAD.MOV.U32 R21, RZ, RZ, -0x1 ;  /* 0xffffffffff157424 */ /* 0x000fe400078e00ff */
[----:B------:R-:W-:-:S07]  /*10f90*/  IMAD.MOV.U32 R67, RZ, RZ, R22 ;  /* 0x000000ffff437224 */ /* 0x000fce00078e0016 */
[----:B------:R-:W-:Y:S05]  /*10fa0*/  WARPSYNC.COLLECTIVE R21, `(.L_x_251) ;  /* 0x0000000015087348 */ /* 0x000fea0003c00000 */
[----:B------:R0:W1:Y:S02]  /*10fb0*/  SHFL.DOWN P3, R22, R20, R7, R6 ;  /* 0x0800000714167389 */ /* 0x0000640000060006 */
[----:B01----:R-:W-:Y:S05]  /*10fc0*/  ENDCOLLECTIVE ;  /* 0x000000000000791b */ /* 0x003fea0003800000 */
.L_x_251:
[----:B------:R-:W-:Y:S02]  /*10fd0*/  IMAD.MOV.U32 R20, RZ, RZ, R54 ;  /* 0x000000ffff147224 */ /* 0x000fe400078e0036 */
[----:B------:R-:W-:-:S07]  /*10fe0*/  IMAD.MOV.U32 R66, RZ, RZ, R22 ;  /* 0x000000ffff427224 */ /* 0x000fce00078e0016 */
[----:B------:R-:W-:Y:S05]  /*10ff0*/  WARPSYNC.COLLECTIVE R21, `(.L_x_252) ;  /* 0x0000000015087348 */ /* 0x000fea0003c00000 */
[----:B------:R0:W1:Y:S02]  /*11000*/  SHFL.DOWN P3, R22, R20, R7, R6 ;  /* 0x0800000714167389 */ /* 0x0000640000060006 */
[----:B01----:R-:W-:Y:S05]  /*11010*/  ENDCOLLECTIVE ;  /* 0x000000000000791b */ /* 0x003fea0003800000 */
.L_x_252:
[----:B------:R-:W-:Y:S02]  /*11020*/  IMAD.MOV.U32 R20, RZ, RZ, R55 ;  /* 0x000000ffff147224 */ /* 0x000fe400078e0037 */
[----:B------:R-:W-:-:S07]  /*11030*/  IMAD.MOV.U32 R64, RZ, RZ, R22 ;  /* 0x000000ffff407224 */ /* 0x000fce00078e0016 */
[----:B------:R-:W-:Y:S05]  /*11040*/  WARPSYNC.COLLECTIVE R21, `(.L_x_253) ;  /* 0x0000000015087348 */ /* 0x000fea0003c00000 */
[----:B------:R0:W1:Y:S02]  /*11050*/  SHFL.DOWN P3, R22, R20, R7, R6 ;  /* 0x0800000714167389 */ /* 0x0000640000060006 */
[----:B01----:R-:W-:Y:S05]  /*11060*/  ENDCOLLECTIVE ;  /* 0x000000000000791b */ /* 0x003fea0003800000 */
.L_x_253:
[----:B------:R-:W-:Y:S02]  /*11070*/  IMAD.MOV.U32 R20, RZ, RZ, R56 ;  /* 0x000000ffff147224 */ /* 0x000fe400078e0038 */
[----:B------:R-:W-:-:S07]  /*11080*/  IMAD.MOV.U32 R65, RZ, RZ, R22 ;  /* 0x000000ffff417224 */ /* 0x000fce00078e0016 */
[----:B------:R-:W-:Y:S05]  /*11090*/  WARPSYNC.COLLECTIVE R21, `(.L_x_254) ;  /* 0x0000000015087348 */ /* 0x000fea0003c00000 */
[----:B------:R0:W1:Y:S02]  /*110a0*/  SHFL.DOWN P3, R22, R20, R7, R6 ;  /* 0x0800000714167389 */ /* 0x0000640000060006 */
[----:B01----:R-:W-:Y:S05]  /*110b0*/  ENDCOLLECTIVE ;  /* 0x000000000000791b */ /* 0x003fea0003800000 */
.L_x_254:
[----:B------:R-:W-:Y:S02]  /*110c0*/  IMAD.MOV.U32 R20, RZ, RZ, R57 ;  /* 0x000000ffff147224 */ /* 0x000fe400078e0039 */
[----:B------:R-:W-:-:S07]  /*110d0*/  IMAD.MOV.U32 R73, RZ, RZ, R22 ;  /* 0x000000ffff497224 */ /* 0x000fce00078e0016 */
[----:B------:R-:W-:Y:S05]  /*110e0*/  WARPSYNC.COLLECTIVE R21, `(.L_x_255) ;  /* 0x0000000015087348 */ /* 0x000fea0003c00000 */
[----:B------:R0:W1:Y:S02]  /*110f0*/  SHFL.DOWN P3, R22, R20, R7, R6 ;  /* 0x0800000714167389 */ /* 0x0000640000060006 */
[----:B01----:R-:W-:Y:S05]  /*11100*/  ENDCOLLECTIVE ;  /* 0x000000000000791b */ /* 0x003fea0003800000 */
.L_x_255:
[----:B------:R-:W-:Y:S02]  /*11110*/  IMAD.MOV.U32 R20, RZ, RZ, R58 ;  /* 0x000000ffff147224 */ /* 0x000fe400078e003a */
[----:B------:R-:W-:-:S07]  /*11120*/  IMAD.MOV.U32 R76, RZ, RZ, R22 ;  /* 0x000000ffff4c7224 */ /* 0x000fce00078e0016 */
[----:B------:R-:W-:Y:S05]  /*11130*/  WARPSYNC.COLLECTIVE R21, `(.L_x_256) ;  /* 0x0000000015087348 */ /* 0x000fea0003c00000 */
[----:B------:R0:W1:Y:S02]  /*11140*/  SHFL.DOWN P3, R22, R20, R7, R6 ;  /* 0x0800000714167389 */ /* 0x0000640000060006 */
[----:B01----:R-:W-:Y:S05]  /*11150*/  ENDCOLLECTIVE ;  /* 0x000000000000791b */ /* 0x003fea0003800000 */
.L_x_256:
[----:B------:R-:W-:Y:S02]  /*11160*/  IMAD.MOV.U32 R20, RZ, RZ, R59 ;  /* 0x000000ffff147224 */ /* 0x000fe400078e003b */
[----:B------:R-:W-:-:S07]  /*11170*/  IMAD.MOV.U32 R70, RZ, RZ, R22 ;  /* 0x000000ffff467224 */ /* 0x000fce00078e0016 */
[----:B------:R-:W-:Y:S05]  /*11180*/  WARPSYNC.COLLECTIVE R21, `(.L_x_257) ;  /* 0x0000000015087348 */ /* 0x000fea0003c00000 */
[----:B------:R0:W1:Y:S02]  /*11190*/  SHFL.DOWN P3, R22, R20, R7, R6 ;  /* 0x0800000714167389 */ /* 0x0000640000060006 */
[----:B01----:R-:W-:Y:S05]  /*111a0*/  ENDCOLLECTIVE ;  /* 0x000000000000791b */ /* 0x003fea0003800000 */
.L_x_257:
[----:B------:R-:W-:Y:S05]  /*111b0*/  BRA `(.L_x_258) ;  /* 0xffffff4c00747947 */ /* 0x000fea000383ffff */
.L_x_60:
[----:B------:R-:W-:Y:S01]  /*111c0*/  BSSY B0, `(.L_x_259) ;  /* 0x0000007000007945 */ /* 0x000fe20003800000 */
[----:B------:R-:W-:Y:S02]  /*111d0*/  IMAD.MOV.U32 R20, RZ, RZ, R62 ;  /* 0x000000ffff147224 */ /* 0x000fe400078e003e */
[----:B------:R-:W-:Y:S02]  /*111e0*/  IMAD.MOV.U32 R7, RZ, RZ, 0x8 ;  /* 0x00000008ff077424 */ /* 0x000fe400078e00ff */
[----:B------:R-:W-:-:S07]  /*111f0*/  IMAD.MOV.U32 R21, RZ, RZ, -0x1 ;  /* 0xffffffffff157424 */ /* 0x000fce00078e00ff */
[----:B0--34-:R-:W-:Y:S05]  /*11200*/  WARPSYNC.COLLECTIVE R21, `(.L_x_260) ;  /* 0x0000000015087348 */ /* 0x019fea0003c00000 */
[----:B0-----:R0:W1:Y:S02]  /*11210*/  SHFL.DOWN P3, R22, R20, R7, R6 ;  /* 0x0800000714167389 */ /* 0x0010640000060006 */
[----:B01-34-:R-:W-:Y:S05]  /*11220*/  ENDCOLLECTIVE ;  /* 0x000000000000791b */ /* 0x01bfea0003800000 */
.L_x_260:
[----:B------:R-:W-:Y:S05]  /*11230*/  BSYNC B0 ;  /* 0x0000000000007941 */ /* 0x000fea0003800000 */
.L_x_259:
[----:B------:R-:W-:Y:S02]  /*11240*/  IMAD.MOV.U32 R20, RZ, RZ, R45 ;  /* 0x000000ffff147224 */ /* 0x000fe400078e002d */
[----:B------:R-:W-:Y:S02]  /*11250*/  IMAD.MOV.U32 R7, RZ, RZ, 0x8 ;  /* 0x00000008ff077424 */ /* 0x000fe400078e00ff */
[----:B------:R-:W-:Y:S02]  /*11260*/  IMAD.MOV.U32 R21, RZ, RZ, -0x1 ;  /* 0xffffffffff157424 */ /* 0x000fe400078e00ff */
[----:B------:R-:W-:-:S07]  /*11270*/  IMAD.MOV.U32 R67, RZ, RZ, R22 ;  /* 0x000000ffff437224 */ /* 0x000fce00078e0016 */
[----:B------:R-:W-:Y:S05]  /*11280*/  WARPSYNC.COLLECTIVE R21, `(.L_x_261) ;  /* 0x0000000015087348 */ /* 0x000fea0003c00000 */
[----:B------:R0:W1:Y:S02]  /*11290*/  SHFL.DOWN P3, R22, R20, R7, R6 ;  /* 0x0800000714167389 */ /* 0x0000640000060006 */
[----:B01----:R-:W-:Y:S05]  /*112a0*/  ENDCOLLECTIVE ;  /* 0x000000000000791b */ /* 0x003fea0003800000 */
.L_x_261:
[----:B------:R-:W-:Y:S02]  /*112b0*/  IMAD.MOV.U32 R20, RZ, RZ, R54 ;  /* 0x000000ffff147224 */ /* 0x000fe400078e0036 */
[----:B------:R-:W-:-:S07]  /*112c0*/  IMAD.MOV.U32 R66, RZ, RZ, R22 ;  /* 0x000000ffff427224 */ /* 0x000fce00078e0016 */
[----:B------:R-:W-:Y:S05]  /*112d0*/  WARPSYNC.COLLECTIVE R21, `(.L_x_262) ;  /* 0x0000000015087348 */ /* 0x000fea0003c00000 */
[----:B------:R0:W1:Y:S02]  /*112e0*/  SHFL.DOWN P3, R22, R20, R7, R6 ;  /* 0x0800000714167389 */ /* 0x0000640000060006 */
[----:B01----:R-:W-:Y:S05]  /*112f0*/  ENDCOLLECTIVE ;  /* 0x000000000000791b */ /* 0x003fea0003800000 */
.L_x_262:
[----:B------:R-:W-:Y:S02]  /*11300*/  IMAD.MOV.U32 R20, RZ, RZ, R55 ;  /* 0x000000ffff147224 */ /* 0x000fe400078e0037 */
[----:B------:R-:W-:-:S07]  /*11310*/  IMAD.MOV.U32 R64, RZ, RZ, R22 ;  /* 0x000000ffff407224 */ /* 0x000fce00078e0016 */
[----:B------:R-:W-:Y:S05]  /*11320*/  WARPSYNC.COLLECTIVE R21, `(.L_x_263) ;  /* 0x0000000015087348 */ /* 0x000fea0003c00000 */
[----:B------:R0:W1:Y:S02]  /*11330*/  SHFL.DOWN P3, R22, R20, R7, R6 ;  /* 0x0800000714167389 */ /* 0x0000640000060006 */
[----:B01----:R-:W-:Y:S05]  /*11340*/  ENDCOLLECTIVE ;  /* 0x000000000000791b */ /* 0x003fea0003800000 */
.L_x_263:
[----:B------:R-:W-:Y:S02]  /*11350*/  IMAD.MOV.U32 R20, RZ, RZ, R56 ;  /* 0x000000ffff147224 */ /* 0x000fe400078e0038 */
[----:B------:R-:W-:-:S07]  /*11360*/  IMAD.MOV.U32 R65, RZ, RZ, R22 ;  /* 0x000000ffff417224 */ /* 0x000fce00078e0016 */
[----:B------:R-:W-:Y:S05]  /*11370*/  WARPSYNC.COLLECTIVE R21, `(.L_x_264) ;  /* 0x0000000015087348 */ /* 0x000fea0003c00000 */
[----:B------:R0:W1:Y:S02]  /*11380*/  SHFL.DOWN P3, R22, R20, R7, R6 ;  /* 0x0800000714167389 */ /* 0x0000640000060006 */
[----:B01----:R-:W-:Y:S05]  /*11390*/  ENDCOLLECTIVE ;  /* 0x000000000000791b */ /* 0x003fea0003800000 */
.L_x_264:
[----:B------:R-:W-:Y:S02]  /*113a0*/  IMAD.MOV.U32 R20, RZ, RZ, R57 ;  /* 0x000000ffff147224 */ /* 0x000fe400078e0039 */
[----:B------:R-:W-:-:S07]  /*113b0*/  IMAD.MOV.U32 R73, RZ, RZ, R22 ;  /* 0x000000ffff497224 */ /* 0x000fce00078e0016 */
[----:B------:R-:W-:Y:S05]  /*113c0*/  WARPSYNC.COLLECTIVE R21, `(.L_x_265) ;  /* 0x0000000015087348 */ /* 0x000fea0003c00000 */
[----:B------:R0:W1:Y:S02]  /*113d0*/  SHFL.DOWN P3, R22, R20, R7, R6 ;  /* 0x0800000714167389 */ /* 0x0000640000060006 */
[----:B01----:R-:W-:Y:S05]  /*113e0*/  ENDCOLLECTIVE ;  /* 0x000000000000791b */ /* 0x003fea0003800000 */
.L_x_265:
[----:B------:R-:W-:Y:S02]  /*113f0*/  IMAD.MOV.U32 R20, RZ, RZ, R58 ;  /* 0x000000ffff147224 */ /* 0x000fe400078e003a */
[----:B------:R-:W-:-:S07]  /*11400*/  IMAD.MOV.U32 R76, RZ, RZ, R22 ;  /* 0x000000ffff4c7224 */ /* 0x000fce00078e0016 */
[----:B------:R-:W-:Y:S05]  /*11410*/  WARPSYNC.COLLECTIVE R21, `(.L_x_266) ;  /* 0x0000000015087348 */ /* 0x000fea0003c00000 */
[----:B------:R0:W1:Y:S02]  /*11420*/  SHFL.DOWN P3, R22, R20, R7, R6 ;  /* 0x0800000714167389 */ /* 0x0000640000060006 */
[----:B01----:R-:W-:Y:S05]  /*11430*/  ENDCOLLECTIVE ;  /* 0x000000000000791b */ /* 0x003fea0003800000 */
.L_x_266:
[----:B------:R-:W-:Y:S02]  /*11440*/  IMAD.MOV.U32 R20, RZ, RZ, R59 ;  /* 0x000000ffff147224 */ /* 0x000fe400078e003b */
[----:B------:R-:W-:-:S07]  /*11450*/  IMAD.MOV.U32 R70, RZ, RZ, R22 ;  /* 0x000000ffff467224 */ /* 0x000fce00078e0016 */
[----:B------:R-:W-:Y:S05]  /*11460*/  WARPSYNC.COLLECTIVE R21, `(.L_x_267) ;  /* 0x0000000015087348 */ /* 0x000fea0003c00000 */
[----:B------:R0:W1:Y:S02]  /*11470*/  SHFL.DOWN P3, R22, R20, R7, R6 ;  /* 0x0800000714167389 */ /* 0x0000640000060006 */
[----:B01----:R-:W-:Y:S05]  /*11480*/  ENDCOLLECTIVE ;  /* 0x000000000000791b */ /* 0x003fea0003800000 */
.L_x_267:
[----:B------:R-:W-:Y:S05]  /*11490*/  BRA `(.L_x_268) ;  /* 0xffffff4c00387947 */ /* 0x000fea000383ffff */
.L_x_63:
[----:B------:R-:W-:Y:S01]  /*114a0*/  BSSY B0, `(.L_x_269) ;  /* 0x0000007000007945 */ /* 0x000fe20003800000 */
[----:B------:R-:W-:Y:S02]  /*114b0*/  IMAD.MOV.U32 R20, RZ, RZ, R62 ;  /* 0x000000ffff147224 */ /* 0x000fe400078e003e */
[----:B------:R-:W-:Y:S02]  /*114c0*/  IMAD.MOV.U32 R7, RZ, RZ, 0x10 ;  /* 0x00000010ff077424 */ /* 0x000fe400078e00ff */
[----:B------:R-:W-:-:S07]  /*114d0*/  IMAD.MOV.U32 R21, RZ, RZ, -0x1 ;  /* 0xffffffffff157424 */ /* 0x000fce00078e00ff */
[----:B0--34-:R-:W-:Y:S05]  /*114e0*/  WARPSYNC.COLLECTIVE R21, `(.L_x_270) ;  /* 0x0000000015087348 */ /* 0x019fea0003c00000 */
[----:B0-----:R0:W1:Y:S02]  /*114f0*/  SHFL.DOWN P3, R22, R20, R7, R6 ;  /* 0x0800000714167389 */ /* 0x0010640000060006 */
[----:B01-34-:R-:W-:Y:S05]  /*11500*/  ENDCOLLECTIVE ;  /* 0x000000000000791b */ /* 0x01bfea0003800000 */
.L_x_270:
[----:B------:R-:W-:Y:S05]  /*11510*/  BSYNC B0 ;  /* 0x0000000000007941 */ /* 0x000fea0003800000 */
.L_x_269:
[----:B------:R-:W-:Y:S02]  /*11520*/  IMAD.MOV.U32 R20, RZ, RZ, R45 ;  /* 0x000000ffff147224 */ /* 0x000fe400078e002d */
[----:B------:R-:W-:Y:S02]  /*11530*/  IMAD.MOV.U32 R7, RZ, RZ, 0x10 ;  /* 0x00000010ff077424 */ /* 0x000fe400078e00ff */
[----:B------:R-:W-:Y:S02]  /*11540*/  IMAD.MOV.U32 R21, RZ, RZ, -0x1 ;  /* 0xffffffffff157424 */ /* 0x000fe400078e00ff */
[----:B------:R-:W-:-:S07]  /*11550*/  IMAD.MOV.U32 R65, RZ, RZ, R22 ;  /* 0x000000ffff417224 */ /* 0x000fce00078e0016 */
[----:B------:R-:W-:Y:S05]  /*11560*/  WARPSYNC.COLLECTIVE R21, `(.L_x_271) ;  /* 0x0000000015087348 */ /* 0x000fea0003c00000 */
[----:B------:R0:W1:Y:S02]  /*11570*/  SHFL.DOWN P3, R22, R20, R7, R6 ;  /* 0x0800000714167389 */ /* 0x0000640000060006 */
[----:B01----:R-:W-:Y:S05]  /*11580*/  ENDCOLLECTIVE ;  /* 0x000000000000791b */ /* 0x003fea0003800000 */
.L_x_271:
[----:B------:R-:W-:Y:S02]  /*11590*/  IMAD.MOV.U32 R20, RZ, RZ, R54 ;  /* 0x000000ffff147224 */ /* 0x000fe400078e0036 */
[----:B------:R-:W-:-:S07]  /*115a0*/  IMAD.MOV.U32 R64, RZ, RZ, R22 ;  /* 0x000000ffff407224 */ /* 0x000fce00078e0016 */
[----:B------:R-:W-:Y:S05]  /*115b0*/  WARPSYNC.COLLECTIVE R21, `(.L_x_272) ;  /* 0x0000000015087348 */ /* 0x000fea0003c00000 */
[----:B------:R0:W1:Y:S02]  /*115c0*/  SHFL.DOWN P3, R22, R20, R7, R6 ;  /* 0x0800000714167389 */ /* 0x0000640000060006 */
[----:B01----:R-:W-:Y:S05]  /*115d0*/  ENDCOLLECTIVE ;  /* 0x000000000000791b */ /* 0x003fea0003800000 */
.L_x_272:
[----:B------:R-:W-:Y:S02]  /*115e0*/  IMAD.MOV.U32 R20, RZ, RZ, R55 ;  /* 0x000000ffff147224 */ /* 0x000fe400078e0037 */
[----:B------:R-:W-:-:S07]  /*115f0*/  IMAD.MOV.U32 R73, RZ, RZ, R22 ;  /* 0x000000ffff497224 */ /* 0x000fce00078e0016 */
[----:B------:R-:W-:Y:S05]  /*11600*/  WARPSYNC.COLLECTIVE R21, `(.L_x_273) ;  /* 0x0000000015087348 */ /* 0x000fea0003c00000 */
[----:B------:R0:W1:Y:S02]  /*11610*/  SHFL.DOWN P3, R22, R20, R7, R6 ;  /* 0x0800000714167389 */ /* 0x0000640000060006 */
[----:B01----:R-:W-:Y:S05]  /*11620*/  ENDCOLLECTIVE ;  /* 0x000000000000791b */ /* 0x003fea0003800000 */
.L_x_273:
[----:B------:R-:W-:Y:S02]  /*11630*/  IMAD.MOV.U32 R20, RZ, RZ, R56 ;  /* 0x000000ffff147224 */ /* 0x000fe400078e0038 */
[----:B------:R-:W-:-:S07]  /*11640*/  IMAD.MOV.U32 R76, RZ, RZ, R22 ;  /* 0x000000ffff4c7224 */ /* 0x000fce00078e0016 */
[----:B------:R-:W-:Y:S05]  /*11650*/  WARPSYNC.COLLECTIVE R21, `(.L_x_274) ;  /* 0x0000000015087348 */ /* 0x000fea0003c00000 */
[----:B------:R0:W1:Y:S02]  /*11660*/  SHFL.DOWN P3, R22, R20, R7, R6 ;  /* 0x0800000714167389 */ /* 0x0000640000060006 */
[----:B01----:R-:W-:Y:S05]  /*11670*/  ENDCOLLECTIVE ;  /* 0x000000000000791b */ /* 0x003fea0003800000 */
.L_x_274:
[----:B------:R-:W-:Y:S02]  /*11680*/  IMAD.MOV.U32 R20, RZ, RZ, R57 ;  /* 0x000000ffff147224 */ /* 0x000fe400078e0039 */
[----:B------:R-:W-:-:S07]  /*11690*/  IMAD.MOV.U32 R70, RZ, RZ, R22 ;  /* 0x000000ffff467224 */ /* 0x000fce00078e0016 */
[----:B------:R-:W-:Y:S05]  /*116a0*/  WARPSYNC.COLLECTIVE R21, `(.L_x_275) ;  /* 0x0000000015087348 */ /* 0x000fea0003c00000 */
[----:B------:R0:W1:Y:S02]  /*116b0*/  SHFL.DOWN P3, R22, R20, R7, R6 ;  /* 0x0800000714167389 */ /* 0x0000640000060006 */
[----:B01----:R-:W-:Y:S05]  /*116c0*/  ENDCOLLECTIVE ;  /* 0x000000000000791b */ /* 0x003fea0003800000 */
.L_x_275:
[----:B------:R-:W-:Y:S02]  /*116d0*/  IMAD.MOV.U32 R20, RZ, RZ, R58 ;  /* 0x000000ffff147224 */ /* 0x000fe400078e003a */
[----:B------:R-:W-:-:S07]  /*116e0*/  IMAD.MOV.U32 R67, RZ, RZ, R22 ;  /* 0x000000ffff437224 */ /* 0x000fce00078e0016 */
[----:B------:R-:W-:Y:S05]  /*116f0*/  WARPSYNC.COLLECTIVE R21, `(.L_x_276) ;  /* 0x0000000015087348 */ /* 0x000fea0003c00000 */
[----:B------:R0:W1:Y:S02]  /*11700*/  SHFL.DOWN P3, R22, R20, R7, R6 ;  /* 0x0800000714167389 */ /* 0x0000640000060006 */
[----:B01----:R-:W-:Y:S05]  /*11710*/  ENDCOLLECTIVE ;  /* 0x000000000000791b */ /* 0x003fea0003800000 */
.L_x_276:
[----:B------:R-:W-:Y:S02]  /*11720*/  IMAD.MOV.U32 R20, RZ, RZ, R59 ;  /* 0x000000ffff147224 */ /* 0x000fe400078e003b */
[----:B------:R-:W-:-:S07]  /*11730*/  IMAD.MOV.U32 R66, RZ, RZ, R22 ;  /* 0x000000ffff427224 */ /* 0x000fce00078e0016 */
[----:B------:R-:W-:Y:S05]  /*11740*/  WARPSYNC.COLLECTIVE R21, `(.L_x_277) ;  /* 0x0000000015087348 */ /* 0x000fea0003c00000 */
[----:B------:R0:W1:Y:S02]  /*11750*/  SHFL.DOWN P3, R22, R20, R7, R6 ;  /* 0x0800000714167389 */ /* 0x0000640000060006 */
[----:B01----:R-:W-:Y:S05]  /*11760*/  ENDCOLLECTIVE ;  /* 0x000000000000791b */ /* 0x003fea0003800000 */
.L_x_277:
[----:B------:R-:W-:Y:S01]  /*11770*/  IMAD.MOV.U32 R20, RZ, RZ, R22 ;  /* 0x000000ffff147224 */ /* 0x000fe200078e0016 */
[----:B------:R-:W-:Y:S06]  /*11780*/  BRA `(.L_x_278) ;  /* 0xffffff4800f87947 */ /* 0x000fec000383ffff */
.L_x_66:
[----:B------:R-:W-:Y:S01]  /*11790*/  BSSY B0, `(.L_x_279) ;  /* 0x0000006000007945 */ /* 0x000fe20003800000 */
[----:B------:R-:W-:Y:S01]  /*117a0*/  PLOP3.LUT P3, PT, P0, PT, PT, 0x80, 0x8 ;  /* 0x000000000008781c */ /* 0x000fe2000076f070 */
[----:B------:R-:W-:-:S12]  /*117b0*/  IMAD.MOV.U32 R21, RZ, RZ, -0x1 ;  /* 0xffffffffff157424 */ /* 0x000fd800078e00ff */
[----:B------:R-:W-:Y:S05]  /*117c0*/  WARPSYNC.COLLECTIVE R21, `(.L_x_280) ;  /* 0x0000000015087348 */ /* 0x000fea0003c00000 */
[----:B------:R-:W-:Y:S01]  /*117d0*/  VOTE.ALL P3, P3 ;  /* 0x0000000000ff7806 */ /* 0x000fe20001860000 */
[----:B------:R-:W-:-:S12]  /*117e0*/  ENDCOLLECTIVE ;  /* 0x000000000000791b */ /* 0x000fd80003800000 */
.L_x_280:
[----:B------:R-:W-:Y:S05]  /*117f0*/  BSYNC B0 ;  /* 0x0000000000007941 */ /* 0x000fea0003800000 */
.L_x_279:
[----:B------:R-:W-:Y:S01]  /*11800*/  PLOP3.LUT P0, PT, P3, PT, PT, 0x80, 0x8 ;  /* 0x000000000008781c */ /* 0x000fe20001f0f070 */
[----:B------:R-:W-:-:S12]  /*11810*/  BRA `(.L_x_281) ;  /* 0xffffff4c00787947 */ /* 0x000fd8000383ffff */
.L_x_106:
[----:B------:R-:W-:Y:S01]  /*11820*/  BSSY B0, `(.L_x_282) ;  /* 0x0000006000007945 */ /* 0x000fe20003800000 */
[----:B------:R-:W-:Y:S01]  /*11830*/  PLOP3.LUT P3, PT, P3, PT, PT, 0x8, 0x80 ;  /* 0x000000000080781c */ /* 0x000fe20001f6e170 */
[----:B------:R-:W-:-:S12]  /*11840*/  IMAD.MOV.U32 R21, RZ, RZ, -0x1 ;  /* 0xffffffffff157424 */ /* 0x000fd800078e00ff */
[----:B-1----:R-:W-:Y:S05]  /*11850*/  WARPSYNC.COLLECTIVE R21, `(.L_x_283) ;  /* 0x0000000015087348 */ /* 0x002fea0003c00000 */
[----:B------:R-:W-:Y:S01]  /*11860*/  VOTE.ANY P3, P3 ;  /* 0x0000000000ff7806 */ /* 0x000fe20001860100 */
[----:B-1----:R-:W-:-:S12]  /*11870*/  ENDCOLLECTIVE ;  /* 0x000000000000791b */ /* 0x002fd80003800000 */
.L_x_283:
[----:B------:R-:W-:Y:S05]  /*11880*/  BSYNC B0 ;  /* 0x0000000000007941 */ /* 0x000fea0003800000 */
.L_x_282:
[----:B------:R-:W-:Y:S05]  /*11890*/  BRA `(.L_x_284) ;  /* 0xffffffb000687947 */ /* 0x000fea000383ffff */
.L_x_111:
[----:B------:R-:W3:Y:S01]  /*118a0*/  S2R R66, SR_GEMASK ;  /* 0x0000000000427919 */ /* 0x000ee20000003c00 */
[----:B------:R-:W-:Y:S01]  /*118b0*/  BSSY B0, `(.L_x_285) ;  /* 0x0000006000007945 */ /* 0x000fe20003800000 */
[----:B------:R-:W-:Y:S01]  /*118c0*/  PLOP3.LUT P3, PT, P3, PT, PT, 0x8, 0x80 ;  /* 0x000000000080781c */ /* 0x000fe20001f6e170 */
[----:B------:R-:W-:-:S12]  /*118d0*/  IMAD.MOV.U32 R21, RZ, RZ, -0x1 ;  /* 0xffffffffff157424 */ /* 0x000fd800078e00ff */
[----:B0123-5:R-:W-:Y:S05]  /*118e0*/  WARPSYNC.COLLECTIVE R21, `(.L_x_286) ;  /* 0x0000000015087348 */ /* 0x02ffea0003c00000 */
[----:B------:R-:W-:Y:S01]  /*118f0*/  VOTE.ANY R21, PT, P3 ;  /* 0x0000000000157806 */ /* 0x000fe200018e0100 */
[----:B0123-5:R-:W-:Y:S06]  /*11900*/  ENDCOLLECTIVE ;  /* 0x000000000000791b */ /* 0x02ffec0003800000 */
.L_x_286:
[----:B------:R-:W-:Y:S05]  /*11910*/  BSYNC B0 ;  /* 0x0000000000007941 */ /* 0x000fea0003800000 */
.L_x_285:
        /* <DEDUP_REMOVED lines=10> */
.L_x_287:
[----:B------:R-:W-:Y:S02]  /*119c0*/  IMAD.MOV.U32 R20, RZ, RZ, R59 ;  /* 0x000000ffff147224 */ /* 0x000fe400078e003b */
[----:B------:R-:W-:-:S07]  /*119d0*/  IMAD.MOV.U32 R51, RZ, RZ, R22 ;  /* 0x000000ffff337224 */ /* 0x000fce00078e0016 */
[----:B------:R-:W-:Y:S05]  /*119e0*/  WARPSYNC.COLLECTIVE R21, `(.L_x_288) ;  /* 0x0000000015087348 */ /* 0x000fea0003c00000 */
[----:B------:R0:W1:Y:S02]  /*119f0*/  SHFL.DOWN P3, R22, R20, R7, R6 ;  /* 0x0800000714167389 */ /* 0x0000640000060006 */
[----:B01----:R-:W-:Y:S05]  /*11a00*/  ENDCOLLECTIVE ;  /* 0x000000000000791b */ /* 0x003fea0003800000 */
.L_x_288:
[----:B------:R-:W-:Y:S02]  /*11a10*/  IMAD.MOV.U32 R20, RZ, RZ, R24 ;  /* 0x000000ffff147224 */ /* 0x000fe400078e0018 */
[----:B------:R-:W-:-:S07]  /*11a20*/  IMAD.MOV.U32 R50, RZ, RZ, R22 ;  /* 0x000000ffff327224 */ /* 0x000fce00078e0016 */
[----:B------:R-:W-:Y:S05]  /*11a30*/  WARPSYNC.COLLECTIVE R21, `(.L_x_289) ;  /* 0x0000000015087348 */ /* 0x000fea0003c00000 */
[----:B------:R0:W1:Y:S02]  /*11a40*/  SHFL.DOWN P3, R22, R20, R7, R6 ;  /* 0x0800000714167389 */ /* 0x0000640000060006 */
[----:B01----:R-:W-:Y:S05]  /*11a50*/  ENDCOLLECTIVE ;  /* 0x000000000000791b */ /* 0x003fea0003800000 */
.L_x_289:
[----:B------:R-:W-:Y:S02]  /*11a60*/  IMAD.MOV.U32 R20, RZ, RZ, R25 ;  /* 0x000000ffff147224 */ /* 0x000fe400078e0019 */
[----:B------:R-:W-:-:S07]  /*11a70*/  IMAD.MOV.U32 R32, RZ, RZ, R22 ;  /* 0x000000ffff207224 */ /* 0x000fce00078e0016 */
[----:B------:R-:W-:Y:S05]  /*11a80*/  WARPSYNC.COLLECTIVE R21, `(.L_x_290) ;  /* 0x0000000015087348 */ /* 0x000fea0003c00000 */
[----:B------:R0:W1:Y:S02]  /*11a90*/  SHFL.DOWN P3, R22, R20, R7, R6 ;  /* 0x0800000714167389 */ /* 0x0000640000060006 */
[----:B01----:R-:W-:Y:S05]  /*11aa0*/  ENDCOLLECTIVE ;  /* 0x000000000000791b */ /* 0x003fea0003800000 */
.L_x_290:
[----:B------:R-:W-:Y:S02]  /*11ab0*/  IMAD.MOV.U32 R20, RZ, RZ, R26 ;  /* 0x000000ffff147224 */ /* 0x000fe400078e001a */
[----:B------:R-:W-:-:S07]  /*11ac0*/  IMAD.MOV.U32 R33, RZ, RZ, R22 ;  /* 0x000000ffff217224 */ /* 0x000fce00078e0016 */
[----:B------:R-:W-:Y:S05]  /*11ad0*/  WARPSYNC.COLLECTIVE R21, `(.L_x_291) ;  /* 0x0000000015087348 */ /* 0x000fea0003c00000 */
[----:B------:R0:W1:Y:S02]  /*11ae0*/  SHFL.DOWN P3, R22, R20, R7, R6 ;  /* 0x0800000714167389 */ /* 0x0000640000060006 */
[----:B01----:R-:W-:Y:S05]  /*11af0*/  ENDCOLLECTIVE ;  /* 0x000000000000791b */ /* 0x003fea0003800000 */
.L_x_291:
[----:B------:R-:W-:Y:S02]  /*11b00*/  IMAD.MOV.U32 R20, RZ, RZ, R27 ;  /* 0x000000ffff147224 */ /* 0x000fe400078e001b */
[----:B------:R-:W-:-:S07]  /*11b10*/  IMAD.MOV.U32 R30, RZ, RZ, R22 ;  /* 0x000000ffff1e7224 */ /* 0x000fce00078e0016 */
[----:B------:R-:W-:Y:S05]  /*11b20*/  WARPSYNC.COLLECTIVE R21, `(.L_x_292) ;  /* 0x0000000015087348 */ /* 0x000fea0003c00000 */
[----:B------:R0:W1:Y:S02]  /*11b30*/  SHFL.DOWN P3, R22, R20, R7, R6 ;  /* 0x0800000714167389 */ /* 0x0000640000060006 */
[----:B01----:R-:W-:Y:S05]  /*11b40*/  ENDCOLLECTIVE ;  /* 0x000000000000791b */ /* 0x003fea0003800000 */
.L_x_292:
[----:B------:R-:W-:Y:S02]  /*11b50*/  IMAD.MOV.U32 R20, RZ, RZ, R28 ;  /* 0x000000ffff147224 */ /* 0x000fe400078e001c */
[----:B------:R-:W-:-:S07]  /*11b60*/  IMAD.MOV.U32 R31, RZ, RZ, R22 ;  /* 0x000000ffff1f7224 */ /* 0x000fce00078e0016 */
[----:B------:R-:W-:Y:S05]  /*11b70*/  WARPSYNC.COLLECTIVE R21, `(.L_x_293) ;  /* 0x0000000015087348 */ /* 0x000fea0003c00000 */
[----:B------:R0:W1:Y:S02]  /*11b80*/  SHFL.DOWN P3, R22, R20, R7, R6 ;  /* 0x0800000714167389 */ /* 0x0000640000060006 */
[----:B01----:R-:W-:Y:S05]  /*11b90*/  ENDCOLLECTIVE ;  /* 0x000000000000791b */ /* 0x003fea0003800000 */
.L_x_293:
[----:B------:R-:W-:Y:S02]  /*11ba0*/  IMAD.MOV.U32 R20, RZ, RZ, R29 ;  /* 0x000000ffff147224 */ /* 0x000fe400078e001d */
[----:B------:R-:W-:-:S07]  /*11bb0*/  IMAD.MOV.U32 R52, RZ, RZ, R22 ;  /* 0x000000ffff347224 */ /* 0x000fce00078e0016 */
[----:B------:R-:W-:Y:S05]  /*11bc0*/  WARPSYNC.COLLECTIVE R21, `(.L_x_294) ;  /* 0x0000000015087348 */ /* 0x000fea0003c00000 */
[----:B------:R0:W1:Y:S02]  /*11bd0*/  SHFL.DOWN P3, R22, R20, R7, R6 ;  /* 0x0800000714167389 */ /* 0x0000640000060006 */
[----:B01----:R-:W-:Y:S05]  /*11be0*/  ENDCOLLECTIVE ;  /* 0x000000000000791b */ /* 0x003fea0003800000 */
.L_x_294:
[----:B------:R-:W-:Y:S05]  /*11bf0*/  BRA `(.L_x_295) ;  /* 0xffffffb0002c7947 */ /* 0x000fea000383ffff */
.L_x_114:
[----:B------:R-:W-:Y:S01]  /*11c00*/  BSSY B0, `(.L_x_296) ;  /* 0x0000007000007945 */ /* 0x000fe20003800000 */
[----:B------:R-:W-:Y:S02]  /*11c10*/  IMAD.MOV.U32 R20, RZ, RZ, R58 ;  /* 0x000000ffff147224 */ /* 0x000fe400078e003a */
[----:B------:R-:W-:Y:S02]  /*11c20*/  IMAD.MOV.U32 R7, RZ, RZ, 0x2 ;  /* 0x00000002ff077424 */ /* 0x000fe400078e00ff */
[----:B------:R-:W-:-:S07]  /*11c30*/  IMAD.MOV.U32 R21, RZ, RZ, -0x1 ;  /* 0xffffffffff157424 */ /* 0x000fce00078e00ff */
[----:B01--4-:R-:W-:Y:S05]  /*11c40*/  WARPSYNC.COLLECTIVE R21, `(.L_x_297) ;  /* 0x0000000015087348 */ /* 0x013fea0003c00000 */
[----:B0-----:R0:W2:Y:S02]  /*11c50*/  SHFL.DOWN P3, R22, R20, R7, R6 ;  /* 0x0800000714167389 */ /* 0x0010a40000060006 */
[----:B012-4-:R-:W-:Y:S05]  /*11c60*/  ENDCOLLECTIVE ;  /* 0x000000000000791b */ /* 0x017fea0003800000 */
.L_x_297:
[----:B------:R-:W-:Y:S05]  /*11c70*/  BSYNC B0 ;  /* 0x0000000000007941 */ /* 0x000fea0003800000 */
.L_x_296:
[----:B------:R-:W-:Y:S02]  /*11c80*/  IMAD.MOV.U32 R20, RZ, RZ, R59 ;  /* 0x000000ffff147224 */ /* 0x000fe400078e003b */
[----:B------:R-:W-:Y:S02]  /*11c90*/  IMAD.MOV.U32 R7, RZ, RZ, 0x2 ;  /* 0x00000002ff077424 */ /* 0x000fe400078e00ff */
[----:B------:R-:W-:Y:S02]  /*11ca0*/  IMAD.MOV.U32 R21, RZ, RZ, -0x1 ;  /* 0xffffffffff157424 */ /* 0x000fe400078e00ff */
[----:B------:R-:W-:-:S07]  /*11cb0*/  IMAD.MOV.U32 R51, RZ, RZ, R22 ;  /* 0x000000ffff337224 */ /* 0x000fce00078e0016 */
[----:B------:R-:W-:Y:S05]  /*11cc0*/  WARPSYNC.COLLECTIVE R21, `(.L_x_298) ;  /* 0x0000000015087348 */ /* 0x000fea0003c00000 */
[----:B------:R0:W1:Y:S02]  /*11cd0*/  SHFL.DOWN P3, R22, R20, R7, R6 ;  /* 0x0800000714167389 */ /* 0x0000640000060006 */
[----:B01----:R-:W-:Y:S05]  /*11ce0*/  ENDCOLLECTIVE ;  /* 0x000000000000791b */ /* 0x003fea0003800000 */
.L_x_298:
[----:B------:R-:W-:Y:S02]  /*11cf0*/  IMAD.MOV.U32 R20, RZ, RZ, R24 ;  /* 0x000000ffff147224 */ /* 0x000fe400078e0018 */
[----:B------:R-:W-:-:S07]  /*11d00*/  IMAD.MOV.U32 R50, RZ, RZ, R22 ;  /* 0x000000ffff327224 */ /* 0x000fce00078e0016 */
[----:B------:R-:W-:Y:S05]  /*11d10*/  WARPSYNC.COLLECTIVE R21, `(.L_x_299) ;  /* 0x0000000015087348 */ /* 0x000fea0003c00000 */
[----:B------:R0:W1:Y:S02]  /*11d20*/  SHFL.DOWN P3, R22, R20, R7, R6 ;  /* 0x0800000714167389 */ /* 0x0000640000060006 */
[----:B01----:R-:W-:Y:S05]  /*11d30*/  ENDCOLLECTIVE ;  /* 0x000000000000791b */ /* 0x003fea0003800000 */
.L_x_299:
[----:B------:R-:W-:Y:S02]  /*11d40*/  IMAD.MOV.U32 R20, RZ, RZ, R25 ;  /* 0x000000ffff147224 */ /* 0x000fe400078e0019 */
[----:B------:R-:W-:-:S07]  /*11d50*/  IMAD.MOV.U32 R30, RZ, RZ, R22 ;  /* 0x000000ffff1e7224 */ /* 0x000fce00078e0016 */
[----:B------:R-:W-:Y:S05]  /*11d60*/  WARPSYNC.COLLECTIVE R21, `(.L_x_300) ;  /* 0x0000000015087348 */ /* 0x000fea0003c00000 */
[----:B------:R0:W1:Y:S02]  /*11d70*/  SHFL.DOWN P3, R22, R20, R7, R6 ;  /* 0x0800000714167389 */ /* 0x0000640000060006 */
[----:B01----:R-:W-:Y:S05]  /*11d80*/  ENDCOLLECTIVE ;  /* 0x000000000000791b */ /* 0x003fea0003800000 */
.L_x_300:
[----:B------:R-:W-:Y:S02]  /*11d90*/  IMAD.MOV.U32 R20, RZ, RZ, R26 ;  /* 0x000000ffff147224 */ /* 0x000fe400078e001a */
[----:B------:R-:W-:-:S07]  /*11da0*/  IMAD.MOV.U32 R31, RZ, RZ, R22 ;  /* 0x000000ffff1f7224 */ /* 0x000fce00078e0016 */
[----:B------:R-:W-:Y:S05]  /*11db0*/  WARPSYNC.COLLECTIVE R21, `(.L_x_301) ;  /* 0x0000000015087348 */ /* 0x000fea0003c00000 */
[----:B------:R0:W1:Y:S02]  /*11dc0*/  SHFL.DOWN P3, R22, R20, R7, R6 ;  /* 0x0800000714167389 */ /* 0x0000640000060006 */
[----:B01----:R-:W-:Y:S05]  /*11dd0*/  ENDCOLLECTIVE ;  /* 0x000000000000791b */ /* 0x003fea0003800000 */
.L_x_301:
[----:B------:R-:W-:Y:S02]  /*11de0*/  IMAD.MOV.U32 R20, RZ, RZ, R27 ;  /* 0x000000ffff147224 */ /* 0x000fe400078e001b */
[----:B------:R-:W-:-:S07]  /*11df0*/  IMAD.MOV.U32 R32, RZ, RZ, R22 ;  /* 0x000000ffff207224 */ /* 0x000fce00078e0016 */
[----:B------:R-:W-:Y:S05]  /*11e00*/  WARPSYNC.COLLECTIVE R21, `(.L_x_302) ;  /* 0x0000000015087348 */ /* 0x000fea0003c00000 */
[----:B------:R0:W1:Y:S02]  /*11e10*/  SHFL.DOWN P3, R22, R20, R7, R6 ;  /* 0x0800000714167389 */ /* 0x0000640000060006 */
[----:B01----:R-:W-:Y:S05]  /*11e20*/  ENDCOLLECTIVE ;  /* 0x000000000000791b */ /* 0x003fea0003800000 */
.L_x_302:
[----:B------:R-:W-:Y:S02]  /*11e30*/  IMAD.MOV.U32 R20, RZ, RZ, R28 ;  /* 0x000000ffff147224 */ /* 0x000fe400078e001c */
[----:B------:R-:W-:-:S07]  /*11e40*/  IMAD.MOV.U32 R33, RZ, RZ, R22 ;  /* 0x000000ffff217224 */ /* 0x000fce00078e0016 */
[----:B------:R-:W-:Y:S05]  /*11e50*/  WARPSYNC.COLLECTIVE R21, `(.L_x_303) ;  /* 0x0000000015087348 */ /* 0x000fea0003c00000 */
[----:B------:R0:W1:Y:S02]  /*11e60*/  SHFL.DOWN P3, R22, R20, R7, R6 ;  /* 0x0800000714167389 */ /* 0x0000640000060006 */
[----:B01----:R-:W-:Y:S05]  /*11e70*/  ENDCOLLECTIVE ;  /* 0x000000000000791b */ /* 0x003fea0003800000 */
.L_x_303:
[----:B------:R-:W-:Y:S02]  /*11e80*/  IMAD.MOV.U32 R20, RZ, RZ, R29 ;  /* 0x000000ffff147224 */ /* 0x000fe400078e001d */
[----:B------:R-:W-:-:S07]  /*11e90*/  IMAD.MOV.U32 R52, RZ, RZ, R22 ;  /* 0x000000ffff347224 */ /* 0x000fce00078e0016 */
[----:B------:R-:W-:Y:S05]  /*11ea0*/  WARPSYNC.COLLECTIVE R21, `(.L_x_304) ;  /* 0x0000000015087348 */ /* 0x000fea0003c00000 */
[----:B------:R0:W1:Y:S02]  /*11eb0*/  SHFL.DOWN P3, R22, R20, R7, R6 ;  /* 0x0800000714167389 */ /* 0x0000640000060006 */
[----:B01----:R-:W-:Y:S05]  /*11ec0*/  ENDCOLLECTIVE ;  /* 0x000000000000791b */ /* 0x003fea0003800000 */
.L_x_304:
[----:B------:R-:W-:Y:S05]  /*11ed0*/  BRA `(.L_x_305) ;  /* 0xffffffac00f07947 */ /* 0x000fea000383ffff */
.L_x_117:
[----:B------:R-:W-:Y:S01]  /*11ee0*/  BSSY B0, `(.L_x_306) ;  /* 0x0000007000007945 */ /* 0x000fe20003800000 */
[----:B------:R-:W-:Y:S02]  /*11ef0*/  IMAD.MOV.U32 R20, RZ, RZ, R58 ;  /* 0x000000ffff147224 */ /* 0x000fe400078e003a */
[----:B------:R-:W-:Y:S02]  /*11f00*/  IMAD.MOV.U32 R7, RZ, RZ, 0x4 ;  /* 0x00000004ff077424 */ /* 0x000fe400078e00ff */
[----:B------:R-:W-:-:S07]  /*11f10*/  IMAD.MOV.U32 R21, RZ, RZ, -0x1 ;  /* 0xffffffffff157424 */ /* 0x000fce00078e00ff */
[----:B0-2-4-:R-:W-:Y:S05]  /*11f20*/  WARPSYNC.COLLECTIVE R21, `(.L_x_307) ;  /* 0x0000000015087348 */ /* 0x015fea0003c00000 */
[----:B0-----:R0:W1:Y:S02]  /*11f30*/  SHFL.DOWN P3, R22, R20, R7, R6 ;  /* 0x0800000714167389 */ /* 0x0010640000060006 */
[----:B012-4-:R-:W-:Y:S05]  /*11f40*/  ENDCOLLECTIVE ;  /* 0x000000000000791b */ /* 0x017fea0003800000 */
.L_x_307:
[----:B------:R-:W-:Y:S05]  /*11f50*/  BSYNC B0 ;  /* 0x0000000000007941 */ /* 0x000fea0003800000 */
.L_x_306:
[----:B------:R-:W-:Y:S02]  /*11f60*/  IMAD.MOV.U32 R20, RZ, RZ, R59 ;  /* 0x000000ffff147224 */ /* 0x000fe400078e003b */
[----:B------:R-:W-:Y:S02]  /*11f70*/  IMAD.MOV.U32 R7, RZ, RZ, 0x4 ;  /* 0x00000004ff077424 */ /* 0x000fe400078e00ff */
[----:B------:R-:W-:Y:S02]  /*11f80*/  IMAD.MOV.U32 R21, RZ, RZ, -0x1 ;  /* 0xffffffffff157424 */ /* 0x000fe400078e00ff */
[----:B------:R-:W-:-:S07]  /*11f90*/  IMAD.MOV.U32 R31, RZ, RZ, R22 ;  /* 0x000000ffff1f7224 */ /* 0x000fce00078e0016 */
[----:B------:R-:W-:Y:S05]  /*11fa0*/  WARPSYNC.COLLECTIVE R21, `(.L_x_308) ;  /* 0x0000000015087348 */ /* 0x000fea0003c00000 */
[----:B------:R0:W1:Y:S02]  /*11fb0*/  SHFL.DOWN P3, R22, R20, R7, R6 ;  /* 0x0800000714167389 */ /* 0x0000640000060006 */
[----:B01----:R-:W-:Y:S05]  /*11fc0*/  ENDCOLLECTIVE ;  /* 0x000000000000791b */ /* 0x003fea0003800000 */
.L_x_308:
[----:B------:R-:W-:Y:S02]  /*11fd0*/  IMAD.MOV.U32 R20, RZ, RZ, R24 ;  /* 0x000000ffff147224 */ /* 0x000fe400078e0018 */
[----:B------:R-:W-:-:S07]  /*11fe0*/  IMAD.MOV.U32 R52, RZ, RZ, R22 ;  /* 0x000000ffff347224 */ /* 0x000fce00078e0016 */
[----:B------:R-:W-:Y:S05]  /*11ff0*/  WARPSYNC.COLLECTIVE R21, `(.L_x_309) ;  /* 0x0000000015087348 */ /* 0x000fea0003c00000 */
[----:B------:R0:W1:Y:S02]  /*12000*/  SHFL.DOWN P3, R22, R20, R7, R6 ;  /* 0x0800000714167389 */ /* 0x0000640000060006 */
[----:B01----:R-:W-:Y:S05]  /*12010*/  ENDCOLLECTIVE ;  /* 0x000000000000791b */ /* 0x003fea0003800000 */
.L_x_309:
[----:B------:R-:W-:Y:S02]  /*12020*/  IMAD.MOV.U32 R20, RZ, RZ, R25 ;  /* 0x000000ffff147224 */ /* 0x000fe400078e0019 */
[----:B------:R-:W-:-:S07]  /*12030*/  IMAD.MOV.U32 R32, RZ, RZ, R22 ;  /* 0x000000ffff207224 */ /* 0x000fce00078e0016 */
[----:B------:R-:W-:Y:S05]  /*12040*/  WARPSYNC.COLLECTIVE R21, `(.L_x_310) ;  /* 0x0000000015087348 */ /* 0x000fea0003c00000 */
[----:B------:R0:W1:Y:S02]  /*12050*/  SHFL.DOWN P3, R22, R20, R7, R6 ;  /* 0x0800000714167389 */ /* 0x0000640000060006 */
[----:B01----:R-:W-:Y:S05]  /*12060*/  ENDCOLLECTIVE ;  /* 0x000000000000791b */ /* 0x003fea0003800000 */
.L_x_310:
[----:B------:R-:W-:Y:S02]  /*12070*/  IMAD.MOV.U32 R20, RZ, RZ, R26 ;  /* 0x000000ffff147224 */ /* 0x000fe400078e001a */
[----:B------:R-:W-:-:S07]  /*12080*/  IMAD.MOV.U32 R33, RZ, RZ, R22 ;  /* 0x000000ffff217224 */ /* 0x000fce00078e0016 */
[----:B------:R-:W-:Y:S05]  /*12090*/  WARPSYNC.COLLECTIVE R21, `(.L_x_311) ;  /* 0x0000000015087348 */ /* 0x000fea0003c00000 */
[----:B------:R0:W1:Y:S02]  /*120a0*/  SHFL.DOWN P3, R22, R20, R7, R6 ;  /* 0x0800000714167389 */ /* 0x0000640000060006 */
[----:B01----:R-:W-:Y:S05]  /*120b0*/  ENDCOLLECTIVE ;  /* 0x000000000000791b */ /* 0x003fea0003800000 */
.L_x_311:
[----:B------:R-:W-:Y:S02]  /*120c0*/  IMAD.MOV.U32 R20, RZ, RZ, R27 ;  /* 0x000000ffff147224 */ /* 0x000fe400078e001b */
[----:B------:R-:W-:-:S07]  /*120d0*/  IMAD.MOV.U32 R50, RZ, RZ, R22 ;  /* 0x000000ffff327224 */ /* 0x000fce00078e0016 */
[----:B------:R-:W-:Y:S05]  /*120e0*/  WARPSYNC.COLLECTIVE R21, `(.L_x_312) ;  /* 0x0000000015087348 */ /* 0x000fea0003c00000 */
[----:B------:R0:W1:Y:S02]  /*120f0*/  SHFL.DOWN P3, R22, R20, R7, R6 ;  /* 0x0800000714167389 */ /* 0x0000640000060006 */
[----:B01----:R-:W-:Y:S05]  /*12100*/  ENDCOLLECTIVE ;  /* 0x000000000000791b */ /* 0x003fea0003800000 */
.L_x_312:
[----:B------:R-:W-:Y:S02]  /*12110*/  IMAD.MOV.U32 R20, RZ, RZ, R28 ;  /* 0x000000ffff147224 */ /* 0x000fe400078e001c */
[----:B------:R-:W-:-:S07]  /*12120*/  IMAD.MOV.U32 R51, RZ, RZ, R22 ;  /* 0x000000ffff337224 */ /* 0x000fce00078e0016 */
[----:B------:R-:W-:Y:S05]  /*12130*/  WARPSYNC.COLLECTIVE R21, `(.L_x_313) ;  /* 0x0000000015087348 */ /* 0x000fea0003c00000 */
[----:B------:R0:W1:Y:S02]  /*12140*/  SHFL.DOWN P3, R22, R20, R7, R6 ;  /* 0x0800000714167389 */ /* 0x0000640000060006 */
[----:B01----:R-:W-:Y:S05]  /*12150*/  ENDCOLLECTIVE ;  /* 0x000000000000791b */ /* 0x003fea0003800000 */
.L_x_313:
[----:B------:R-:W-:Y:S02]  /*12160*/  IMAD.MOV.U32 R20, RZ, RZ, R29 ;  /* 0x000000ffff147224 */ /* 0x000fe400078e001d */
[----:B------:R-:W-:-:S07]  /*12170*/  IMAD.MOV.U32 R53, RZ, RZ, R22 ;  /* 0x000000ffff357224 */ /* 0x000fce00078e0016 */
[----:B------:R-:W-:Y:S05]  /*12180*/  WARPSYNC.COLLECTIVE R21, `(.L_x_314) ;  /* 0x0000000015087348 */ /* 0x000fea0003c00000 */
[----:B------:R0:W1:Y:S02]  /*12190*/  SHFL.DOWN P3, R22, R20, R7, R6 ;  /* 0x0800000714167389 */ /* 0x0000640000060006 */
[----:B01----:R-:W-:Y:S05]  /*121a0*/  ENDCOLLECTIVE ;  /* 0x000000000000791b */ /* 0x003fea0003800000 */
.L_x_314:
[----:B------:R-:W-:Y:S05]  /*121b0*/  BRA `(.L_x_315) ;  /* 0xffffffac00b87947 */ /* 0x000fea000383ffff */
.L_x_120:
[----:B------:R-:W-:Y:S01]  /*121c0*/  BSSY B0, `(.L_x_316) ;  /* 0x0000007000007945 */ /* 0x000fe20003800000 */
[----:B------:R-:W-:Y:S02]  /*121d0*/  IMAD.MOV.U32 R20, RZ, RZ, R58 ;  /* 0x000000ffff147224 */ /* 0x000fe400078e003a */
[----:B------:R-:W-:Y:S02]  /*121e0*/  IMAD.MOV.U32 R7, RZ, RZ, 0x8 ;  /* 0x00000008ff077424 */ /* 0x000fe400078e00ff */
[----:B------:R-:W-:-:S07]  /*121f0*/  IMAD.MOV.U32 R21, RZ, RZ, -0x1 ;  /* 0xffffffffff157424 */ /* 0x000fce00078e00ff */
[----:B0-2-4-:R-:W-:Y:S05]  /*12200*/  WARPSYNC.COLLECTIVE R21, `(.L_x_317) ;  /* 0x0000000015087348 */ /* 0x015fea0003c00000 */
[----:B0-----:R0:W1:Y:S02]  /*12210*/  SHFL.DOWN P3, R22, R20, R7, R6 ;  /* 0x0800000714167389 */ /* 0x0010640000060006 */
[----:B012-4-:R-:W-:Y:S05]  /*12220*/  ENDCOLLECTIVE ;  /* 0x000000000000791b */ /* 0x017fea0003800000 */
.L_x_317:
[----:B------:R-:W-:Y:S05]  /*12230*/  BSYNC B0 ;  /* 0x0000000000007941 */ /* 0x000fea0003800000 */
.L_x_316:
[----:B------:R-:W-:Y:S02]  /*12240*/  IMAD.MOV.U32 R20, RZ, RZ, R59 ;  /* 0x000000ffff147224 */ /* 0x000fe400078e003b */
[----:B------:R-:W-:Y:S02]  /*12250*/  IMAD.MOV.U32 R7, RZ, RZ, 0x8 ;  /* 0x00000008ff077424 */ /* 0x000fe400078e00ff */
[----:B------:R-:W-:Y:S02]  /*12260*/  IMAD.MOV.U32 R21, RZ, RZ, -0x1 ;  /* 0xffffffffff157424 */ /* 0x000fe400078e00ff */
[----:B------:R-:W-:-:S07]  /*12270*/  IMAD.MOV.U32 R53, RZ, RZ, R22 ;  /* 0x000000ffff357224 */ /* 0x000fce00078e0016 */
[----:B------:R-:W-:Y:S05]  /*12280*/  WARPSYNC.COLLECTIVE R21, `(.L_x_318) ;  /* 0x0000000015087348 */ /* 0x000fea0003c00000 */
[----:B------:R0:W1:Y:S02]  /*12290*/  SHFL.DOWN P3, R22, R20, R7, R6 ;  /* 0x0800000714167389 */ /* 0x0000640000060006 */
[----:B01----:R-:W-:Y:S05]  /*122a0*/  ENDCOLLECTIVE ;  /* 0x000000000000791b */ /* 0x003fea0003800000 */
.L_x_318:
[----:B------:R-:W-:Y:S02]  /*122b0*/  IMAD.MOV.U32 R20, RZ, RZ, R24 ;  /* 0x000000ffff147224 */ /* 0x000fe400078e0018 */
[----:B------:R-:W-:-:S07]  /*122c0*/  IMAD.MOV.U32 R52, RZ, RZ, R22 ;  /* 0x000000ffff347224 */ /* 0x000fce00078e0016 */
[----:B------:R-:W-:Y:S05]  /*122d0*/  WARPSYNC.COLLECTIVE R21, `(.L_x_319) ;  /* 0x0000000015087348 */ /* 0x000fea0003c00000 */
[----:B------:R0:W1:Y:S02]  /*122e0*/  SHFL.DOWN P3, R22, R20, R7, R6 ;  /* 0x0800000714167389 */ /* 0x0000640000060006 */
[----:B01----:R-:W-:Y:S05]  /*122f0*/  ENDCOLLECTIVE ;  /* 0x000000000000791b */ /* 0x003fea0003800000 */
.L_x_319:
[----:B------:R-:W-:Y:S02]  /*12300*/  IMAD.MOV.U32 R20, RZ, RZ, R25 ;  /* 0x000000ffff147224 */ /* 0x000fe400078e0019 */
[----:B------:R-:W-:-:S07]  /*12310*/  IMAD.MOV.U32 R32, RZ, RZ, R22 ;  /* 0x000000ffff207224 */ /* 0x000fce00078e0016 */
[----:B------:R-:W-:Y:S05]  /*12320*/  WARPSYNC.COLLECTIVE R21, `(.L_x_320) ;  /* 0x0000000015087348 */ /* 0x000fea0003c00000 */
[----:B------:R0:W1:Y:S02]  /*12330*/  SHFL.DOWN P3, R22, R20, R7, R6 ;  /* 0x0800000714167389 */ /* 0x0000640000060006 */
[----:B01----:R-:W-:Y:S05]  /*12340*/  ENDCOLLECTIVE ;  /* 0x000000000000791b */ /* 0x003fea0003800000 */
.L_x_320:
[----:B------:R-:W-:Y:S02]  /*12350*/  IMAD.MOV.U32 R20, RZ, RZ, R26 ;  /* 0x000000ffff147224 */ /* 0x000fe400078e001a */
[----:B------:R-:W-:-:S07]  /*12360*/  IMAD.MOV.U32 R33, RZ, RZ, R22 ;  /* 0x000000ffff217224 */ /* 0x000fce00078e0016 */
[----:B------:R-:W-:Y:S05]  /*12370*/  WARPSYNC.COLLECTIVE R21, `(.L_x_321) ;  /* 0x0000000015087348 */ /* 0x000fea0003c00000 */
[----:B------:R0:W1:Y:S02]  /*12380*/  SHFL.DOWN P3, R22, R20, R7, R6 ;  /* 0x0800000714167389 */ /* 0x0000640000060006 */
[----:B01----:R-:W-:Y:S05]  /*12390*/  ENDCOLLECTIVE ;  /* 0x000000000000791b */ /* 0x003fea0003800000 */
.L_x_321:
[----:B------:R-:W-:Y:S02]  /*123a0*/  IMAD.MOV.U32 R20, RZ, RZ, R27 ;  /* 0x000000ffff147224 */ /* 0x000fe400078e001b */
[----:B------:R-:W-:-:S07]  /*123b0*/  IMAD.MOV.U32 R50, RZ, RZ, R22 ;  /* 0x000000ffff327224 */ /* 0x000fce00078e0016 */
[----:B------:R-:W-:Y:S05]  /*123c0*/  WARPSYNC.COLLECTIVE R21, `(.L_x_322) ;  /* 0x0000000015087348 */ /* 0x000fea0003c00000 */
[----:B------:R0:W1:Y:S02]  /*123d0*/  SHFL.DOWN P3, R22, R20, R7, R6 ;  /* 0x0800000714167389 */ /* 0x0000640000060006 */
[----:B01----:R-:W-:Y:S05]  /*123e0*/  ENDCOLLECTIVE ;  /* 0x000000000000791b */ /* 0x003fea0003800000 */
.L_x_322:
[----:B------:R-:W-:Y:S02]  /*123f0*/  IMAD.MOV.U32 R20, RZ, RZ, R28 ;  /* 0x000000ffff147224 */ /* 0x000fe400078e001c */
[----:B------:R-:W-:-:S07]  /*12400*/  IMAD.MOV.U32 R51, RZ, RZ, R22 ;  /* 0x000000ffff337224 */ /* 0x000fce00078e0016 */
[----:B------:R-:W-:Y:S05]  /*12410*/  WARPSYNC.COLLECTIVE R21, `(.L_x_323) ;  /* 0x0000000015087348 */ /* 0x000fea0003c00000 */
[----:B------:R0:W1:Y:S02]  /*12420*/  SHFL.DOWN P3, R22, R20, R7, R6 ;  /* 0x0800000714167389 */ /* 0x0000640000060006 */
[----:B01----:R-:W-:Y:S05]  /*12430*/  ENDCOLLECTIVE ;  /* 0x000000000000791b */ /* 0x003fea0003800000 */
.L_x_323:
[----:B------:R-:W-:Y:S02]  /*12440*/  IMAD.MOV.U32 R20, RZ, RZ, R29 ;  /* 0x000000ffff147224 */ /* 0x000fe400078e001d */
[----:B------:R-:W-:-:S07]  /*12450*/  IMAD.MOV.U32 R54, RZ, RZ, R22 ;  /* 0x000000ffff367224 */ /* 0x000fce00078e0016 */
[----:B------:R-:W-:Y:S05]  /*12460*/  WARPSYNC.COLLECTIVE R21, `(.L_x_324) ;  /* 0x0000000015087348 */ /* 0x000fea0003c00000 */
[----:B------:R0:W1:Y:S02]  /*12470*/  SHFL.DOWN P3, R22, R20, R7, R6 ;  /* 0x0800000714167389 */ /* 0x0000640000060006 */
[----:B01----:R-:W-:Y:S05]  /*12480*/  ENDCOLLECTIVE ;  /* 0x000000000000791b */ /* 0x003fea0003800000 */
.L_x_324:
[----:B------:R-:W-:Y:S05]  /*12490*/  BRA `(.L_x_325) ;  /* 0xffffffac00807947 */ /* 0x000fea000383ffff */
.L_x_123:
[----:B------:R-:W-:Y:S01]  /*124a0*/  BSSY B0, `(.L_x_326) ;  /* 0x0000007000007945 */ /* 0x000fe20003800000 */
[----:B------:R-:W-:Y:S02]  /*124b0*/  IMAD.MOV.U32 R20, RZ, RZ, R58 ;  /* 0x000000ffff147224 */ /* 0x000fe400078e003a */
[----:B------:R-:W-:Y:S02]  /*124c0*/  IMAD.MOV.U32 R7, RZ, RZ, 0x10 ;  /* 0x00000010ff077424 */ /* 0x000fe400078e00ff */
[----:B------:R-:W-:-:S07]  /*124d0*/  IMAD.MOV.U32 R21, RZ, RZ, -0x1 ;  /* 0xffffffffff157424 */ /* 0x000fce00078e00ff */
[----:B0-2-4-:R-:W-:Y:S05]  /*124e0*/  WARPSYNC.COLLECTIVE R21, `(.L_x_327) ;  /* 0x0000000015087348 */ /* 0x015fea0003c00000 */
[----:B0-----:R0:W1:Y:S02]  /*124f0*/  SHFL.DOWN P3, R22, R20, R7, R6 ;  /* 0x0800000714167389 */ /* 0x0010640000060006 */
[----:B012-4-:R-:W-:Y:S05]  /*12500*/  ENDCOLLECTIVE ;  /* 0x000000000000791b */ /* 0x017fea0003800000 */
.L_x_327:
[----:B------:R-:W-:Y:S05]  /*12510*/  BSYNC B0 ;  /* 0x0000000000007941 */ /* 0x000fea0003800000 */
.L_x_326:
[----:B------:R-:W-:Y:S02]  /*12520*/  IMAD.MOV.U32 R20, RZ, RZ, R59 ;  /* 0x000000ffff147224 */ /* 0x000fe400078e003b */
[----:B------:R-:W-:Y:S02]  /*12530*/  IMAD.MOV.U32 R7, RZ, RZ, 0x10 ;  /* 0x00000010ff077424 */ /* 0x000fe400078e00ff */
[----:B------:R-:W-:Y:S02]  /*12540*/  IMAD.MOV.U32 R21, RZ, RZ, -0x1 ;  /* 0xffffffffff157424 */ /* 0x000fe400078e00ff */
[----:B------:R-:W-:-:S07]  /*12550*/  IMAD.MOV.U32 R33, RZ, RZ, R22 ;  /* 0x000000ffff217224 */ /* 0x000fce00078e0016 */
[----:B------:R-:W-:Y:S05]  /*12560*/  WARPSYNC.COLLECTIVE R21, `(.L_x_328) ;  /* 0x0000000015087348 */ /* 0x000fea0003c00000 */
[----:B------:R0:W1:Y:S02]  /*12570*/  SHFL.DOWN P3, R22, R20, R7, R6 ;  /* 0x0800000714167389 */ /* 0x0000640000060006 */
[----:B01----:R-:W-:Y:S05]  /*12580*/  ENDCOLLECTIVE ;  /* 0x000000000000791b */ /* 0x003fea0003800000 */
.L_x_328:
[----:B------:R-:W-:Y:S02]  /*12590*/  IMAD.MOV.U32 R20, RZ, RZ, R24 ;  /* 0x000000ffff147224 */ /* 0x000fe400078e0018 */
[----:B------:R-:W-:-:S07]  /*125a0*/  IMAD.MOV.U32 R52, RZ, RZ, R22 ;  /* 0x000000ffff347224 */ /* 0x000fce00078e0016 */
[----:B------:R-:W-:Y:S05]  /*125b0*/  WARPSYNC.COLLECTIVE R21, `(.L_x_329) ;  /* 0x0000000015087348 */ /* 0x000fea0003c00000 */
[----:B------:R0:W1:Y:S02]  /*125c0*/  SHFL.DOWN P3, R22, R20, R7, R6 ;  /* 0x0800000714167389 */ /* 0x0000640000060006 */
[----:B01----:R-:W-:Y:S05]  /*125d0*/  ENDCOLLECTIVE ;  /* 0x000000000000791b */ /* 0x003fea0003800000 */
.L_x_329:
[----:B------:R-:W-:Y:S02]  /*125e0*/  IMAD.MOV.U32 R20, RZ, RZ, R25 ;  /* 0x000000ffff147224 */ /* 0x000fe400078e0019 */
[----:B------:R-:W-:-:S07]  /*125f0*/  IMAD.MOV.U32 R50, RZ, RZ, R22 ;  /* 0x000000ffff327224 */ /* 0x000fce00078e0016 */
[----:B------:R-:W-:Y:S05]  /*12600*/  WARPSYNC.COLLECTIVE R21, `(.L_x_330) ;  /* 0x0000000015087348 */ /* 0x000fea0003c00000 */
[----:B------:R0:W1:Y:S02]  /*12610*/  SHFL.DOWN P3, R22, R20, R7, R6 ;  /* 0x0800000714167389 */ /* 0x0000640000060006 */
[----:B01----:R-:W-:Y:S05]  /*12620*/  ENDCOLLECTIVE ;  /* 0x000000000000791b */ /* 0x003fea0003800000 */
.L_x_330:
[----:B------:R-:W-:Y:S02]  /*12630*/  IMAD.MOV.U32 R20, RZ, RZ, R26 ;  /* 0x000000ffff147224 */ /* 0x000fe400078e001a */
[----:B------:R-:W-:-:S07]  /*12640*/  IMAD.MOV.U32 R51, RZ, RZ, R22 ;  /* 0x000000ffff337224 */ /* 0x000fce00078e0016 */
[----:B------:R-:W-:Y:S05]  /*12650*/  WARPSYNC.COLLECTIVE R21, `(.L_x_331) ;  /* 0x0000000015087348 */ /* 0x000fea0003c00000 */
[----:B------:R0:W1:Y:S02]  /*12660*/  SHFL.DOWN P3, R22, R20, R7, R6 ;  /* 0x0800000714167389 */ /* 0x0000640000060006 */
[----:B01----:R-:W-:Y:S05]  /*12670*/  ENDCOLLECTIVE ;  /* 0x000000000000791b */ /* 0x003fea0003800000 */
.L_x_331:
[----:B------:R-:W-:Y:S02]  /*12680*/  IMAD.MOV.U32 R20, RZ, RZ, R27 ;  /* 0x000000ffff147224 */ /* 0x000fe400078e001b */
[----:B------:R-:W-:-:S07]  /*12690*/  IMAD.MOV.U32 R53, RZ, RZ, R22 ;  /* 0x000000ffff357224 */ /* 0x000fce00078e0016 */
[----:B------:R-:W-:Y:S05]  /*126a0*/  WARPSYNC.COLLECTIVE R21, `(.L_x_332) ;  /* 0x0000000015087348 */ /* 0x000fea0003c00000 */
[----:B------:R0:W1:Y:S02]  /*126b0*/  SHFL.DOWN P3, R22, R20, R7, R6 ;  /* 0x0800000714167389 */ /* 0x0000640000060006 */
[----:B01----:R-:W-:Y:S05]  /*126c0*/  ENDCOLLECTIVE ;  /* 0x000000000000791b */ /* 0x003fea0003800000 */
.L_x_332:
[----:B------:R-:W-:Y:S02]  /*126d0*/  IMAD.MOV.U32 R20, RZ, RZ, R28 ;  /* 0x000000ffff147224 */ /* 0x000fe400078e001c */
[----:B------:R-:W-:-:S07]  /*126e0*/  IMAD.MOV.U32 R54, RZ, RZ, R22 ;  /* 0x000000ffff367224 */ /* 0x000fce00078e0016 */
[----:B------:R-:W-:Y:S05]  /*126f0*/  WARPSYNC.COLLECTIVE R21, `(.L_x_333) ;  /* 0x0000000015087348 */ /* 0x000fea0003c00000 */
[----:B------:R0:W1:Y:S02]  /*12700*/  SHFL.DOWN P3, R22, R20, R7, R6 ;  /* 0x0800000714167389 */ /* 0x0000640000060006 */
[----:B01----:R-:W-:Y:S05]  /*12710*/  ENDCOLLECTIVE ;  /* 0x000000000000791b */ /* 0x003fea0003800000 */
.L_x_333:
[----:B------:R-:W-:Y:S02]  /*12720*/  IMAD.MOV.U32 R20, RZ, RZ, R29 ;  /* 0x000000ffff147224 */ /* 0x000fe400078e001d */
[----:B------:R-:W-:-:S07]  /*12730*/  IMAD.MOV.U32 R55, RZ, RZ, R22 ;  /* 0x000000ffff377224 */ /* 0x000fce00078e0016 */
[----:B------:R-:W-:Y:S05]  /*12740*/  WARPSYNC.COLLECTIVE R21, `(.L_x_334) ;  /* 0x0000000015087348 */ /* 0x000fea0003c00000 */
[----:B------:R0:W1:Y:S02]  /*12750*/  SHFL.DOWN P3, R22, R20, R7, R6 ;  /* 0x0800000714167389 */ /* 0x0000640000060006 */
[----:B01----:R-:W-:Y:S05]  /*12760*/  ENDCOLLECTIVE ;  /* 0x000000000000791b */ /* 0x003fea0003800000 */
.L_x_334:
[----:B------:R-:W-:Y:S05]  /*12770*/  BRA `(.L_x_335) ;  /* 0xffffffac00487947 */ /* 0x000fea000383ffff */
.L_x_126:
[----:B------:R-:W-:Y:S01]  /*12780*/  BSSY B0, `(.L_x_336) ;  /* 0x0000005000007945 */ /* 0x000fe20003800000 */
[----:B------:R-:W-:-:S07]  /*12790*/  IMAD.MOV.U32 R21, RZ, RZ, -0x1 ;  /* 0xffffffffff157424 */ /* 0x000fce00078e00ff */
[----:B0-2---:R-:W-:Y:S05]  /*127a0*/  WARPSYNC.COLLECTIVE R21, `(.L_x_337) ;  /* 0x0000000015087348 */ /* 0x005fea0003c00000 */
[----:B------:R-:W-:Y:S01]  /*127b0*/  VOTE.ALL P3, P3 ;  /* 0x0000000000ff7806 */ /* 0x000fe20001860000 */
[----:B0-2---:R-:W-:-:S12]  /*127c0*/  ENDCOLLECTIVE ;  /* 0x000000000000791b */ /* 0x005fd80003800000 */
.L_x_337:
[----:B------:R-:W-:Y:S05]  /*127d0*/  BSYNC B0 ;  /* 0x0000000000007941 */ /* 0x000fea0003800000 */
.L_x_336:
[----:B------:R-:W-:Y:S05]  /*127e0*/  BRA `(.L_x_338) ;  /* 0xffffffac009c7947 */ /* 0x000fea000383ffff */
.L_x_128:
[----:B------:R-:W-:Y:S01]  /*127f0*/  BSSY B0, `(.L_x_339) ;  /* 0x0000006000007945 */ /* 0x000fe20003800000 */
[----:B------:R-:W-:Y:S01]  /*12800*/  PLOP3.LUT P3, PT, P3, PT, PT, 0x8, 0x80 ;  /* 0x000000000080781c */ /* 0x000fe20001f6e170 */
[----:B------:R-:W-:-:S12]  /*12810*/  IMAD.MOV.U32 R21, RZ, RZ, -0x1 ;  /* 0xffffffffff157424 */ /* 0x000fd800078e00ff */
[----:B------:R-:W-:Y:S05]  /*12820*/  WARPSYNC.COLLECTIVE R21, `(.L_x_340) ;  /* 0x0000000015087348 */ /* 0x000fea0003c00000 */
[----:B------:R-:W-:Y:S01]  /*12830*/  VOTE.ANY P3, P3 ;  /* 0x0000000000ff7806 */ /* 0x000fe20001860100 */
[----:B------:R-:W-:-:S12]  /*12840*/  ENDCOLLECTIVE ;  /* 0x000000000000791b */ /* 0x000fd80003800000 */
.L_x_340:
[----:B------:R-:W-:Y:S05]  /*12850*/  BSYNC B0 ;  /* 0x0000000000007941 */ /* 0x000fea0003800000 */
.L_x_339:
[----:B------:R-:W-:Y:S05]  /*12860*/  BRA `(.L_x_341) ;  /* 0xffffffac00b47947 */ /* 0x000fea000383ffff */
.L_x_133:
[----:B------:R-:W-:Y:S01]  /*12870*/  BSSY B0, `(.L_x_342) ;  /* 0x0000006000007945 */ /* 0x000fe20003800000 */
[----:B------:R-:W-:Y:S01]  /*12880*/  PLOP3.LUT P3, PT, P3, PT, PT, 0x8, 0x80 ;  /* 0x000000000080781c */ /* 0x000fe20001f6e170 */
[----:B------:R-:W-:-:S12]  /*12890*/  IMAD.MOV.U32 R21, RZ, RZ, -0x1 ;  /* 0xffffffffff157424 */ /* 0x000fd800078e00ff */
[----:B01---5:R-:W-:Y:S05]  /*128a0*/  WARPSYNC.COLLECTIVE R21, `(.L_x_343) ;  /* 0x0000000015087348 */ /* 0x023fea0003c00000 */
[----:B------:R-:W-:Y:S01]  /*128b0*/  VOTE.ANY R21, PT, P3 ;  /* 0x0000000000157806 */ /* 0x000fe200018e0100 */
[----:B01---5:R-:W-:Y:S06]  /*128c0*/  ENDCOLLECTIVE ;  /* 0x000000000000791b */ /* 0x023fec0003800000 */
.L_x_343:
[----:B------:R-:W-:Y:S05]  /*128d0*/  BSYNC B0 ;  /* 0x0000000000007941 */ /* 0x000fea0003800000 */
.L_x_342:
        /* <DEDUP_REMOVED lines=10> */
.L_x_344:
[----:B------:R-:W-:Y:S02]  /*12980*/  IMAD.MOV.U32 R20, RZ, RZ, R51 ;  /* 0x000000ffff147224 */ /* 0x000fe400078e0033 */
[----:B------:R-:W-:-:S07]  /*12990*/  IMAD.MOV.U32 R67, RZ, RZ, R22 ;  /* 0x000000ffff437224 */ /* 0x000fce00078e0016 */
[----:B------:R-:W-:Y:S05]  /*129a0*/  WARPSYNC.COLLECTIVE R21, `(.L_x_345) ;  /* 0x0000000015087348 */ /* 0x000fea0003c00000 */
[----:B------:R0:W1:Y:S02]  /*129b0*/  SHFL.DOWN P3, R22, R20, R7, R6 ;  /* 0x0800000714167389 */ /* 0x0000640000060006 */
[----:B01----:R-:W-:Y:S05]  /*129c0*/  ENDCOLLECTIVE ;  /* 0x000000000000791b */ /* 0x003fea0003800000 */
.L_x_345:
[----:B------:R-:W-:Y:S02]  /*129d0*/  IMAD.MOV.U32 R20, RZ, RZ, R56 ;  /* 0x000000ffff147224 */ /* 0x000fe400078e0038 */
[----:B------:R-:W-:-:S07]  /*129e0*/  IMAD.MOV.U32 R68, RZ, RZ, R22 ;  /* 0x000000ffff447224 */ /* 0x000fce00078e0016 */
[----:B------:R-:W-:Y:S05]  /*129f0*/  WARPSYNC.COLLECTIVE R21, `(.L_x_346) ;  /* 0x0000000015087348 */ /* 0x000fea0003c00000 */
[----:B------:R0:W1:Y:S02]  /*12a00*/  SHFL.DOWN P3, R22, R20, R7, R6 ;  /* 0x0800000714167389 */ /* 0x0000640000060006 */
[----:B01----:R-:W-:Y:S05]  /*12a10*/  ENDCOLLECTIVE ;  /* 0x000000000000791b */ /* 0x003fea0003800000 */
.L_x_346:
[----:B------:R-:W-:Y:S02]  /*12a20*/  IMAD.MOV.U32 R20, RZ, RZ, R57 ;  /* 0x000000ffff147224 */ /* 0x000fe400078e0039 */
[----:B------:R-:W-:-:S07]  /*12a30*/  IMAD.MOV.U32 R65, RZ, RZ, R22 ;  /* 0x000000ffff417224 */ /* 0x000fce00078e0016 */
[----:B------:R-:W-:Y:S05]  /*12a40*/  WARPSYNC.COLLECTIVE R21, `(.L_x_347) ;  /* 0x0000000015087348 */ /* 0x000fea0003c00000 */
[----:B------:R0:W1:Y:S02]  /*12a50*/  SHFL.DOWN P3, R22, R20, R7, R6 ;  /* 0x0800000714167389 */ /* 0x0000640000060006 */
[----:B01----:R-:W-:Y:S05]  /*12a60*/  ENDCOLLECTIVE ;  /* 0x000000000000791b */ /* 0x003fea0003800000 */
.L_x_347:
[----:B------:R-:W-:Y:S02]  /*12a70*/  IMAD.MOV.U32 R20, RZ, RZ, R54 ;  /* 0x000000ffff147224 */ /* 0x000fe400078e0036 */
[----:B------:R-:W-:-:S07]  /*12a80*/  IMAD.MOV.U32 R70, RZ, RZ, R22 ;  /* 0x000000ffff467224 */ /* 0x000fce00078e0016 */
[----:B------:R-:W-:Y:S05]  /*12a90*/  WARPSYNC.COLLECTIVE R21, `(.L_x_348) ;  /* 0x0000000015087348 */ /* 0x000fea0003c00000 */
[----:B------:R0:W1:Y:S02]  /*12aa0*/  SHFL.DOWN P3, R22, R20, R7, R6 ;  /* 0x0800000714167389 */ /* 0x0000640000060006 */
[----:B01----:R-:W-:Y:S05]  /*12ab0*/  ENDCOLLECTIVE ;  /* 0x000000000000791b */ /* 0x003fea0003800000 */
.L_x_348:
[----:B------:R-:W-:Y:S02]  /*12ac0*/  IMAD.MOV.U32 R20, RZ, RZ, R55 ;  /* 0x000000ffff147224 */ /* 0x000fe400078e0037 */
[----:B------:R-:W-:-:S07]  /*12ad0*/  IMAD.MOV.U32 R62, RZ, RZ, R22 ;  /* 0x000000ffff3e7224 */ /* 0x000fce00078e0016 */
[----:B------:R-:W-:Y:S05]  /*12ae0*/  WARPSYNC.COLLECTIVE R21, `(.L_x_349) ;  /* 0x0000000015087348 */ /* 0x000fea0003c00000 */
[----:B------:R0:W1:Y:S02]  /*12af0*/  SHFL.DOWN P3, R22, R20, R7, R6 ;  /* 0x0800000714167389 */ /* 0x0000640000060006 */
[----:B01----:R-:W-:Y:S05]  /*12b00*/  ENDCOLLECTIVE ;  /* 0x000000000000791b */ /* 0x003fea0003800000 */
.L_x_349:
[----:B------:R-:W-:Y:S02]  /*12b10*/  IMAD.MOV.U32 R20, RZ, RZ, R52 ;  /* 0x000000ffff147224 */ /* 0x000fe400078e0034 */
[----:B------:R-:W-:-:S07]  /*12b20*/  IMAD.MOV.U32 R63, RZ, RZ, R22 ;  /* 0x000000ffff3f7224 */ /* 0x000fce00078e0016 */
[----:B------:R-:W-:Y:S05]  /*12b30*/  WARPSYNC.COLLECTIVE R21, `(.L_x_350) ;  /* 0x0000000015087348 */ /* 0x000fea0003c00000 */
[----:B------:R0:W1:Y:S02]  /*12b40*/  SHFL.DOWN P3, R22, R20, R7, R6 ;  /* 0x0800000714167389 */ /* 0x0000640000060006 */
[----:B01----:R-:W-:Y:S05]  /*12b50*/  ENDCOLLECTIVE ;  /* 0x000000000000791b */ /* 0x003fea0003800000 */
.L_x_350:
[----:B------:R-:W-:Y:S02]  /*12b60*/  IMAD.MOV.U32 R20, RZ, RZ, R53 ;  /* 0x000000ffff147224 */ /* 0x000fe400078e0035 */
[----:B------:R-:W-:-:S07]  /*12b70*/  IMAD.MOV.U32 R64, RZ, RZ, R22 ;  /* 0x000000ffff407224 */ /* 0x000fce00078e0016 */
[----:B------:R-:W-:Y:S05]  /*12b80*/  WARPSYNC.COLLECTIVE R21, `(.L_x_351) ;  /* 0x0000000015087348 */ /* 0x000fea0003c00000 */
[----:B------:R0:W1:Y:S02]  /*12b90*/  SHFL.DOWN P3, R22, R20, R7, R6 ;  /* 0x0800000714167389 */ /* 0x0000640000060006 */
[----:B01----:R-:W-:Y:S05]  /*12ba0*/  ENDCOLLECTIVE ;  /* 0x000000000000791b */ /* 0x003fea0003800000 */
.L_x_351:
[----:B------:R-:W-:Y:S05]  /*12bb0*/  BRA `(.L_x_352) ;  /* 0xffffffac00787947 */ /* 0x000fea000383ffff */
.L_x_136:
[----:B------:R-:W-:Y:S01]  /*12bc0*/  BSSY B0, `(.L_x_353) ;  /* 0x0000007000007945 */ /* 0x000fe20003800000 */
[----:B------:R-:W-:Y:S02]  /*12bd0*/  IMAD.MOV.U32 R20, RZ, RZ, R49 ;  /* 0x000000ffff147224 */ /* 0x000fe400078e0031 */
[----:B------:R-:W-:Y:S02]  /*12be0*/  IMAD.MOV.U32 R7, RZ, RZ, 0x2 ;  /* 0x00000002ff077424 */ /* 0x000fe400078e00ff */
[----:B------:R-:W-:-:S07]  /*12bf0*/  IMAD.MOV.U32 R21, RZ, RZ, -0x1 ;  /* 0xffffffffff157424 */ /* 0x000fce00078e00ff */
[----:B0--34-:R-:W-:Y:S05]  /*12c00*/  WARPSYNC.COLLECTIVE R21, `(.L_x_354) ;  /* 0x0000000015087348 */ /* 0x019fea0003c00000 */
[----:B0-----:R0:W1:Y:S02]  /*12c10*/  SHFL.DOWN P3, R22, R20, R7, R6 ;  /* 0x0800000714167389 */ /* 0x0010640000060006 */
[----:B01-34-:R-:W-:Y:S05]  /*12c20*/  ENDCOLLECTIVE ;  /* 0x000000000000791b */ /* 0x01bfea0003800000 */
.L_x_354:
[----:B------:R-:W-:Y:S05]  /*12c30*/  BSYNC B0 ;  /* 0x0000000000007941 */ /* 0x000fea0003800000 */
.L_x_353:
[----:B------:R-:W-:Y:S02]  /*12c40*/  IMAD.MOV.U32 R20, RZ, RZ, R60 ;  /* 0x000000ffff147224 */ /* 0x000fe400078e003c */
[----:B------:R-:W-:Y:S02]  /*12c50*/  IMAD.MOV.U32 R7, RZ, RZ, 0x2 ;  /* 0x00000002ff077424 */ /* 0x000fe400078e00ff */
[----:B------:R-:W-:Y:S02]  /*12c60*/  IMAD.MOV.U32 R21, RZ, RZ, -0x1 ;  /* 0xffffffffff157424 */ /* 0x000fe400078e00ff */
[----:B------:R-:W-:-:S07]  /*12c70*/  IMAD.MOV.U32 R67, RZ, RZ, R22 ;  /* 0x000000ffff437224 */ /* 0x000fce00078e0016 */
[----:B------:R-:W-:Y:S05]  /*12c80*/  WARPSYNC.COLLECTIVE R21, `(.L_x_355) ;  /* 0x0000000015087348 */ /* 0x000fea0003c00000 */
[----:B------:R0:W1:Y:S02]  /*12c90*/  SHFL.DOWN P3, R22, R20, R7, R6 ;  /* 0x0800000714167389 */ /* 0x0000640000060006 */
[----:B01----:R-:W-:Y:S05]  /*12ca0*/  ENDCOLLECTIVE ;  /* 0x000000000000791b */ /* 0x003fea0003800000 */
.L_x_355:
[----:B------:R-:W-:Y:S02]  /*12cb0*/  IMAD.MOV.U32 R20, RZ, RZ, R56 ;  /* 0x000000ffff147224 */ /* 0x000fe400078e0038 */
[----:B------:R-:W-:-:S07]  /*12cc0*/  IMAD.MOV.U32 R68, RZ, RZ, R22 ;  /* 0x000000ffff447224 */ /* 0x000fce00078e0016 */
[----:B------:R-:W-:Y:S05]  /*12cd0*/  WARPSYNC.COLLECTIVE R21, `(.L_x_356) ;  /* 0x0000000015087348 */ /* 0x000fea0003c00000 */
[----:B------:R0:W1:Y:S02]  /*12ce0*/  SHFL.DOWN P3, R22, R20, R7, R6 ;  /* 0x0800000714167389 */ /* 0x0000640000060006 */
[----:B01----:R-:W-:Y:S05]  /*12cf0*/  ENDCOLLECTIVE ;  /* 0x000000000000791b */ /* 0x003fea0003800000 */
.L_x_356:
[----:B------:R-:W-:Y:S02]  /*12d00*/  IMAD.MOV.U32 R20, RZ, RZ, R57 ;  /* 0x000000ffff147224 */ /* 0x000fe400078e0039 */
[----:B------:R-:W-:-:S07]  /*12d10*/  IMAD.MOV.U32 R62, RZ, RZ, R22 ;  /* 0x000000ffff3e7224 */ /* 0x000fce00078e0016 */
[----:B------:R-:W-:Y:S05]  /*12d20*/  WARPSYNC.COLLECTIVE R21, `(.L_x_357) ;  /* 0x0000000015087348 */ /* 0x000fea0003c00000 */
[----:B------:R0:W1:Y:S02]  /*12d30*/  SHFL.DOWN P3, R22, R20, R7, R6 ;  /* 0x0800000714167389 */ /* 0x0000640000060006 */
[----:B01----:R-:W-:Y:S05]  /*12d40*/  ENDCOLLECTIVE ;  /* 0x000000000000791b */ /* 0x003fea0003800000 */
.L_x_357:
[----:B------:R-:W-:Y:S02]  /*12d50*/  IMAD.MOV.U32 R20, RZ, RZ, R54 ;  /* 0x000000ffff147224 */ /* 0x000fe400078e0036 */
[----:B------:R-:W-:-:S07]  /*12d60*/  IMAD.MOV.U32 R63, RZ, RZ, R22 ;  /* 0x000000ffff3f7224 */ /* 0x000fce00078e0016 */
[----:B------:R-:W-:Y:S05]  /*12d70*/  WARPSYNC.COLLECTIVE R21, `(.L_x_358) ;  /* 0x0000000015087348 */ /* 0x000fea0003c00000 */
[----:B------:R0:W1:Y:S02]  /*12d80*/  SHFL.DOWN P3, R22, R20, R7, R6 ;  /* 0x0800000714167389 */ /* 0x0000640000060006 */
[----:B01----:R-:W-:Y:S05]  /*12d90*/  ENDCOLLECTIVE ;  /* 0x000000000000791b */ /* 0x003fea0003800000 */
.L_x_358:
[----:B------:R-:W-:Y:S02]  /*12da0*/  IMAD.MOV.U32 R20, RZ, RZ, R55 ;  /* 0x000000ffff147224 */ /* 0x000fe400078e0037 */
[----:B------:R-:W-:-:S07]  /*12db0*/  IMAD.MOV.U32 R65, RZ, RZ, R22 ;  /* 0x000000ffff417224 */ /* 0x000fce00078e0016 */
[----:B------:R-:W-:Y:S05]  /*12dc0*/  WARPSYNC.COLLECTIVE R21, `(.L_x_359) ;  /* 0x0000000015087348 */ /* 0x000fea0003c00000 */
[----:B------:R0:W1:Y:S02]  /*12dd0*/  SHFL.DOWN P3, R22, R20, R7, R6 ;  /* 0x0800000714167389 */ /* 0x0000640000060006 */
[----:B01----:R-:W-:Y:S05]  /*12de0*/  ENDCOLLECTIVE ;  /* 0x000000000000791b */ /* 0x003fea0003800000 */
.L_x_359:
[----:B------:R-:W-:Y:S02]  /*12df0*/  IMAD.MOV.U32 R20, RZ, RZ, R52 ;  /* 0x000000ffff147224 */ /* 0x000fe400078e0034 */
[----:B------:R-:W-:-:S07]  /*12e00*/  IMAD.MOV.U32 R70, RZ, RZ, R22 ;  /* 0x000000ffff467224 */ /* 0x000fce00078e0016 */
[----:B------:R-:W-:Y:S05]  /*12e10*/  WARPSYNC.COLLECTIVE R21, `(.L_x_360) ;  /* 0x0000000015087348 */ /* 0x000fea0003c00000 */
[----:B------:R0:W1:Y:S02]  /*12e20*/  SHFL.DOWN P3, R22, R20, R7, R6 ;  /* 0x0800000714167389 */ /* 0x0000640000060006 */
[----:B01----:R-:W-:Y:S05]  /*12e30*/  ENDCOLLECTIVE ;  /* 0x000000000000791b */ /* 0x003fea0003800000 */
.L_x_360:
[----:B------:R-:W-:Y:S02]  /*12e40*/  IMAD.MOV.U32 R20, RZ, RZ, R53 ;  /* 0x000000ffff147224 */ /* 0x000fe400078e0035 */
[----:B------:R-:W-:-:S07]  /*12e50*/  IMAD.MOV.U32 R64, RZ, RZ, R22 ;  /* 0x000000ffff407224 */ /* 0x000fce00078e0016 */
[----:B------:R-:W-:Y:S05]  /*12e60*/  WARPSYNC.COLLECTIVE R21, `(.L_x_361) ;  /* 0x0000000015087348 */ /* 0x000fea0003c00000 */
[----:B------:R0:W1:Y:S02]  /*12e70*/  SHFL.DOWN P3, R22, R20, R7, R6 ;  /* 0x0800000714167389 */ /* 0x0000640000060006 */
[----:B01----:R-:W-:Y:S05]  /*12e80*/  ENDCOLLECTIVE ;  /* 0x000000000000791b */ /* 0x003fea0003800000 */
.L_x_361:
[----:B------:R-:W-:Y:S05]  /*12e90*/  BRA `(.L_x_362) ;  /* 0xffffffac00407947 */ /* 0x000fea000383ffff */
.L_x_139:
[----:B------:R-:W-:Y:S01]  /*12ea0*/  BSSY B0, `(.L_x_363) ;  /* 0x0000007000007945 */ /* 0x000fe20003800000 */
[----:B------:R-:W-:Y:S02]  /*12eb0*/  IMAD.MOV.U32 R20, RZ, RZ, R49 ;  /* 0x000000ffff147224 */ /* 0x000fe400078e0031 */
[----:B------:R-:W-:Y:S02]  /*12ec0*/  IMAD.MOV.U32 R7, RZ, RZ, 0x4 ;  /* 0x00000004ff077424 */ /* 0x000fe400078e00ff */
[----:B------:R-:W-:-:S07]  /*12ed0*/  IMAD.MOV.U32 R21, RZ, RZ, -0x1 ;  /* 0xffffffffff157424 */ /* 0x000fce00078e00ff */
[----:B0--34-:R-:W-:Y:S05]  /*12ee0*/  WARPSYNC.COLLECTIVE R21, `(.L_x_364) ;  /* 0x0000000015087348 */ /* 0x019fea0003c00000 */
[----:B0-----:R0:W1:Y:S02]  /*12ef0*/  SHFL.DOWN P3, R22, R20, R7, R6 ;  /* 0x0800000714167389 */ /* 0x0010640000060006 */
[----:B01-34-:R-:W-:Y:S05]  /*12f00*/  ENDCOLLECTIVE ;  /* 0x000000000000791b */ /* 0x01bfea0003800000 */
.L_x_364:
[----:B------:R-:W-:Y:S05]  /*12f10*/  BSYNC B0 ;  /* 0x0000000000007941 */ /* 0x000fea0003800000 */
.L_x_363:
[----:B------:R-:W-:Y:S02]  /*12f20*/  IMAD.MOV.U32 R20, RZ, RZ, R60 ;  /* 0x000000ffff147224 */ /* 0x000fe400078e003c */
[----:B------:R-:W-:Y:S02]  /*12f30*/  IMAD.MOV.U32 R7, RZ, RZ, 0x4 ;  /* 0x00000004ff077424 */ /* 0x000fe400078e00ff */
[----:B------:R-:W-:Y:S02]  /*12f40*/  IMAD.MOV.U32 R21, RZ, RZ, -0x1 ;  /* 0xffffffffff157424 */ /* 0x000fe400078e00ff */
[----:B------:R-:W-:-:S07]  /*12f50*/  IMAD.MOV.U32 R67, RZ, RZ, R22 ;  /* 0x000000ffff437224 */ /* 0x000fce00078e0016 */
[----:B------:R-:W-:Y:S05]  /*12f60*/  WARPSYNC.COLLECTIVE R21, `(.L_x_365) ;  /* 0x0000000015087348 */ /* 0x000fea0003c00000 */
[----:B------:R0:W1:Y:S02]  /*12f70*/  SHFL.DOWN P3, R22, R20, R7, R6 ;  /* 0x0800000714167389 */ /* 0x0000640000060006 */
[----:B01----:R-:W-:Y:S05]  /*12f80*/  ENDCOLLECTIVE ;  /* 0x000000000000791b */ /* 0x003fea0003800000 */
.L_x_365:
[----:B------:R-:W-:Y:S02]  /*12f90*/  IMAD.MOV.U32 R20, RZ, RZ, R56 ;  /* 0x000000ffff147224 */ /* 0x000fe400078e0038 */
[----:B------:R-:W-:-:S07]  /*12fa0*/  IMAD.MOV.U32 R68, RZ, RZ, R22 ;  /* 0x000000ffff447224 */ /* 0x000fce00078e0016 */
[----:B------:R-:W-:Y:S05]  /*12fb0*/  WARPSYNC.COLLECTIVE R21, `(.L_x_366) ;  /* 0x0000000015087348 */ /* 0x000fea0003c00000 */
[----:B------:R0:W1:Y:S02]  /*12fc0*/  SHFL.DOWN P3, R22, R20, R7, R6 ;  /* 0x0800000714167389 */ /* 0x0000640000060006 */
[----:B01----:R-:W-:Y:S05]  /*12fd0*/  ENDCOLLECTIVE ;  /* 0x000000000000791b */ /* 0x003fea0003800000 */
.L_x_366:
[----:B------:R-:W-:Y:S02]  /*12fe0*/  IMAD.MOV.U32 R20, RZ, RZ, R57 ;  /* 0x000000ffff147224 */ /* 0x000fe400078e0039 */
[----:B------:R-:W-:-:S07]  /*12ff0*/  IMAD.MOV.U32 R62, RZ, RZ, R22 ;  /* 0x000000ffff3e7224 */ /* 0x000fce00078e0016 */
[----:B------:R-:W-:Y:S05]  /*13000*/  WARPSYNC.COLLECTIVE R21, `(.L_x_367) ;  /* 0x0000000015087348 */ /* 0x000fea0003c00000 */
[----:B------:R0:W1:Y:S02]  /*13010*/  SHFL.DOWN P3, R22, R20, R7, R6 ;  /* 0x0800000714167389 */ /* 0x0000640000060006 */
[----:B01----:R-:W-:Y:S05]  /*13020*/  ENDCOLLECTIVE ;  /* 0x000000000000791b */ /* 0x003fea0003800000 */
.L_x_367:
[----:B------:R-:W-:Y:S02]  /*13030*/  IMAD.MOV.U32 R20, RZ, RZ, R54 ;  /* 0x000000ffff147224 */ /* 0x000fe400078e0036 */
[----:B------:R-:W-:-:S07]  /*13040*/  IMAD.MOV.U32 R63, RZ, RZ, R22 ;  /* 0x000000ffff3f7224 */ /* 0x000fce00078e0016 */
[----:B------:R-:W-:Y:S05]  /*13050*/  WARPSYNC.COLLECTIVE R21, `(.L_x_368) ;  /* 0x0000000015087348 */ /* 0x000fea0003c00000 */
[----:B------:R0:W1:Y:S02]  /*13060*/  SHFL.DOWN P3, R22, R20, R7, R6 ;  /* 0x0800000714167389 */ /* 0x0000640000060006 */
[----:B01----:R-:W-:Y:S05]  /*13070*/  ENDCOLLECTIVE ;  /* 0x000000000000791b */ /* 0x003fea0003800000 */
.L_x_368:
[----:B------:R-:W-:Y:S02]  /*13080*/  IMAD.MOV.U32 R20, RZ, RZ, R55 ;  /* 0x000000ffff147224 */ /* 0x000fe400078e0037 */
[----:B------:R-:W-:-:S07]  /*13090*/  IMAD.MOV.U32 R65, RZ, RZ, R22 ;  /* 0x000000ffff417224 */ /* 0x000fce00078e0016 */
[----:B------:R-:W-:Y:S05]  /*130a0*/  WARPSYNC.COLLECTIVE R21, `(.L_x_369) ;  /* 0x0000000015087348 */ /* 0x000fea0003c00000 */
[----:B------:R0:W1:Y:S02]  /*130b0*/  SHFL.DOWN P3, R22, R20, R7, R6 ;  /* 0x0800000714167389 */ /* 0x0000640000060006 */
[----:B01----:R-:W-:Y:S05]  /*130c0*/  ENDCOLLECTIVE ;  /* 0x000000000000791b */ /* 0x003fea0003800000 */
.L_x_369:
[----:B------:R-:W-:Y:S02]  /*130d0*/  IMAD.MOV.U32 R20, RZ, RZ, R52 ;  /* 0x000000ffff147224 */ /* 0x000fe400078e0034 */
[----:B------:R-:W-:-:S07]  /*130e0*/  IMAD.MOV.U32 R70, RZ, RZ, R22 ;  /* 0x000000ffff467224 */ /* 0x000fce00078e0016 */
[----:B------:R-:W-:Y:S05]  /*130f0*/  WARPSYNC.COLLECTIVE R21, `(.L_x_370) ;  /* 0x0000000015087348 */ /* 0x000fea0003c00000 */
[----:B------:R0:W1:Y:S02]  /*13100*/  SHFL.DOWN P3, R22, R20, R7, R6 ;  /* 0x0800000714167389 */ /* 0x0000640000060006 */
[----:B01----:R-:W-:Y:S05]  /*13110*/  ENDCOLLECTIVE ;  /* 0x000000000000791b */ /* 0x003fea0003800000 */
.L_x_370:
[----:B------:R-:W-:Y:S02]  /*13120*/  IMAD.MOV.U32 R20, RZ, RZ, R53 ;  /* 0x000000ffff147224 */ /* 0x000fe400078e0035 */
[----:B------:R-:W-:-:S07]  /*13130*/  IMAD.MOV.U32 R64, RZ, RZ, R22 ;  /* 0x000000ffff407224 */ /* 0x000fce00078e0016 */
[----:B------:R-:W-:Y:S05]  /*13140*/  WARPSYNC.COLLECTIVE R21, `(.L_x_371) ;  /* 0x0000000015087348 */ /* 0x000fea0003c00000 */
[----:B------:R0:W1:Y:S02]  /*13150*/  SHFL.DOWN P3, R22, R20, R7, R6 ;  /* 0x0800000714167389 */ /* 0x0000640000060006 */
[----:B01----:R-:W-:Y:S05]  /*13160*/  ENDCOLLECTIVE ;  /* 0x000000000000791b */ /* 0x003fea0003800000 */
.L_x_371:
[----:B------:R-:W-:Y:S05]  /*13170*/  BRA `(.L_x_372) ;  /* 0xffffffac00007947 */ /* 0x000fea000383ffff */
.L_x_142:
[----:B------:R-:W-:Y:S01]  /*13180*/  BSSY B0, `(.L_x_373) ;  /* 0x0000007000007945 */ /* 0x000fe20003800000 */
[----:B------:R-:W-:Y:S02]  /*13190*/  IMAD.MOV.U32 R20, RZ, RZ, R49 ;  /* 0x000000ffff147224 */ /* 0x000fe400078e0031 */
[----:B------:R-:W-:Y:S02]  /*131a0*/  IMAD.MOV.U32 R7, RZ, RZ, 0x8 ;  /* 0x00000008ff077424 */ /* 0x000fe400078e00ff */
[----:B------:R-:W-:-:S07]  /*131b0*/  IMAD.MOV.U32 R21, RZ, RZ, -0x1 ;  /* 0xffffffffff157424 */ /* 0x000fce00078e00ff */
[----:B0--34-:R-:W-:Y:S05]  /*131c0*/  WARPSYNC.COLLECTIVE R21, `(.L_x_374) ;  /* 0x0000000015087348 */ /* 0x019fea0003c00000 */
[----:B0-----:R0:W1:Y:S02]  /*131d0*/  SHFL.DOWN P3, R22, R20, R7, R6 ;  /* 0x0800000714167389 */ /* 0x0010640000060006 */
[----:B01-34-:R-:W-:Y:S05]  /*131e0*/  ENDCOLLECTIVE ;  /* 0x000000000000791b */ /* 0x01bfea0003800000 */
.L_x_374:
[----:B------:R-:W-:Y:S05]  /*131f0*/  BSYNC B0 ;  /* 0x0000000000007941 */ /* 0x000fea0003800000 */
.L_x_373:
[----:B------:R-:W-:Y:S02]  /*13200*/  IMAD.MOV.U32 R20, RZ, RZ, R60 ;  /* 0x000000ffff147224 */ /* 0x000fe400078e003c */
[----:B------:R-:W-:Y:S02]  /*13210*/  IMAD.MOV.U32 R7, RZ, RZ, 0x8 ;  /* 0x00000008ff077424 */ /* 0x000fe400078e00ff */
[----:B------:R-:W-:Y:S02]  /*13220*/  IMAD.MOV.U32 R21, RZ, RZ, -0x1 ;  /* 0xffffffffff157424 */ /* 0x000fe400078e00ff */
[----:B------:R-:W-:-:S07]  /*13230*/  IMAD.MOV.U32 R67, RZ, RZ, R22 ;  /* 0x000000ffff437224 */ /* 0x000fce00078e0016 */
[----:B------:R-:W-:Y:S05]  /*13240*/  WARPSYNC.COLLECTIVE R21, `(.L_x_375) ;  /* 0x0000000015087348 */ /* 0x000fea0003c00000 */
[----:B------:R0:W1:Y:S02]  /*13250*/  SHFL.DOWN P3, R22, R20, R7, R6 ;  /* 0x0800000714167389 */ /* 0x0000640000060006 */
[----:B01----:R-:W-:Y:S05]  /*13260*/  ENDCOLLECTIVE ;  /* 0x000000000000791b */ /* 0x003fea0003800000 */
.L_x_375:
[----:B------:R-:W-:Y:S02]  /*13270*/  IMAD.MOV.U32 R20, RZ, RZ, R56 ;  /* 0x000000ffff147224 */ /* 0x000fe400078e0038 */
[----:B------:R-:W-:-:S07]  /*13280*/  IMAD.MOV.U32 R68, RZ, RZ, R22 ;  /* 0x000000ffff447224 */ /* 0x000fce00078e0016 */
[----:B------:R-:W-:Y:S05]  /*13290*/  WARPSYNC.COLLECTIVE R21, `(.L_x_376) ;  /* 0x0000000015087348 */ /* 0x000fea0003c00000 */
[----:B------:R0:W1:Y:S02]  /*132a0*/  SHFL.DOWN P3, R22, R20, R7, R6 ;  /* 0x0800000714167389 */ /* 0x0000640000060006 */
[----:B01----:R-:W-:Y:S05]  /*132b0*/  ENDCOLLECTIVE ;  /* 0x000000000000791b */ /* 0x003fea0003800000 */
.L_x_376:
[----:B------:R-:W-:Y:S02]  /*132c0*/  IMAD.MOV.U32 R20, RZ, RZ, R57 ;  /* 0x000000ffff147224 */ /* 0x000fe400078e0039 */
[----:B------:R-:W-:-:S07]  /*132d0*/  IMAD.MOV.U32 R62, RZ, RZ, R22 ;  /* 0x000000ffff3e7224 */ /* 0x000fce00078e0016 */
[----:B------:R-:W-:Y:S05]  /*132e0*/  WARPSYNC.COLLECTIVE R21, `(.L_x_377) ;  /* 0x0000000015087348 */ /* 0x000fea0003c00000 */
[----:B------:R0:W1:Y:S02]  /*132f0*/  SHFL.DOWN P3, R22, R20, R7, R6 ;  /* 0x0800000714167389 */ /* 0x0000640000060006 */
[----:B01----:R-:W-:Y:S05]  /*13300*/  ENDCOLLECTIVE ;  /* 0x000000000000791b */ /* 0x003fea0003800000 */
.L_x_377:
[----:B------:R-:W-:Y:S02]  /*13310*/  IMAD.MOV.U32 R20, RZ, RZ, R54 ;  /* 0x000000ffff147224 */ /* 0x000fe400078e0036 */
[----:B------:R-:W-:-:S07]  /*13320*/  IMAD.MOV.U32 R63, RZ, RZ, R22 ;  /* 0x000000ffff3f7224 */ /* 0x000fce00078e0016 */
[----:B------:R-:W-:Y:S05]  /*13330*/  WARPSYNC.COLLECTIVE R21, `(.L_x_378) ;  /* 0x0000000015087348 */ /* 0x000fea0003c00000 */
[----:B------:R0:W1:Y:S02]  /*13340*/  SHFL.DOWN P3, R22, R20, R7, R6 ;  /* 0x0800000714167389 */ /* 0x0000640000060006 */
[----:B01----:R-:W-:Y:S05]  /*13350*/  ENDCOLLECTIVE ;  /* 0x000000000000791b */ /* 0x003fea0003800000 */
.L_x_378:
[----:B------:R-:W-:Y:S02]  /*13360*/  IMAD.MOV.U32 R20, RZ, RZ, R55 ;  /* 0x000000ffff147224 */ /* 0x000fe400078e0037 */
[----:B------:R-:W-:-:S07]  /*13370*/  IMAD.MOV.U32 R65, RZ, RZ, R22 ;  /* 0x000000ffff417224 */ /* 0x000fce00078e0016 */
[----:B------:R-:W-:Y:S05]  /*13380*/  WARPSYNC.COLLECTIVE R21, `(.L_x_379) ;  /* 0x0000000015087348 */ /* 0x000fea0003c00000 */
[----:B------:R0:W1:Y:S02]  /*13390*/  SHFL.DOWN P3, R22, R20, R7, R6 ;  /* 0x0800000714167389 */ /* 0x0000640000060006 */
[----:B01----:R-:W-:Y:S05]  /*133a0*/  ENDCOLLECTIVE ;  /* 0x000000000000791b */ /* 0x003fea0003800000 */
.L_x_379:
[----:B------:R-:W-:Y:S02]  /*133b0*/  IMAD.MOV.U32 R20, RZ, RZ, R52 ;  /* 0x000000ffff147224 */ /* 0x000fe400078e0034 */
[----:B------:R-:W-:-:S07]  /*133c0*/  IMAD.MOV.U32 R70, RZ, RZ, R22 ;  /* 0x000000ffff467224 */ /* 0x000fce00078e0016 */
[----:B------:R-:W-:Y:S05]  /*133d0*/  WARPSYNC.COLLECTIVE R21, `(.L_x_380) ;  /* 0x0000000015087348 */ /* 0x000fea0003c00000 */
[----:B------:R0:W1:Y:S02]  /*133e0*/  SHFL.DOWN P3, R22, R20, R7, R6 ;  /* 0x0800000714167389 */ /* 0x0000640000060006 */
[----:B01----:R-:W-:Y:S05]  /*133f0*/  ENDCOLLECTIVE ;  /* 0x000000000000791b */ /* 0x003fea0003800000 */
.L_x_380:
[----:B------:R-:W-:Y:S02]  /*13400*/  IMAD.MOV.U32 R20, RZ, RZ, R53 ;  /* 0x000000ffff147224 */ /* 0x000fe400078e0035 */
[----:B------:R-:W-:-:S07]  /*13410*/  IMAD.MOV.U32 R64, RZ, RZ, R22 ;  /* 0x000000ffff407224 */ /* 0x000fce00078e0016 */
[----:B------:R-:W-:Y:S05]  /*13420*/  WARPSYNC.COLLECTIVE R21, `(.L_x_381) ;  /* 0x0000000015087348 */ /* 0x000fea0003c00000 */
[----:B------:R0:W1:Y:S02]  /*13430*/  SHFL.DOWN P3, R22, R20, R7, R6 ;  /* 0x0800000714167389 */ /* 0x0000640000060006 */
[----:B01----:R-:W-:Y:S05]  /*13440*/  ENDCOLLECTIVE ;  /* 0x000000000000791b */ /* 0x003fea0003800000 */
.L_x_381:
[----:B------:R-:W-:Y:S05]  /*13450*/  BRA `(.L_x_382) ;  /* 0xffffffa800c07947 */ /* 0x000fea000383ffff */
.L_x_145:
[----:B------:R-:W-:Y:S01]  /*13460*/  BSSY B0, `(.L_x_383) ;  /* 0x0000007000007945 */ /* 0x000fe20003800000 */
[----:B------:R-:W-:Y:S02]  /*13470*/  IMAD.MOV.U32 R20, RZ, RZ, R49 ;  /* 0x000000ffff147224 */ /* 0x000fe400078e0031 */
[----:B------:R-:W-:Y:S02]  /*13480*/  IMAD.MOV.U32 R7, RZ, RZ, 0x10 ;  /* 0x00000010ff077424 */ /* 0x000fe400078e00ff */
[----:B------:R-:W-:-:S07]  /*13490*/  IMAD.MOV.U32 R21, RZ, RZ, -0x1 ;  /* 0xffffffffff157424 */ /* 0x000fce00078e00ff */
[----:B0--34-:R-:W-:Y:S05]  /*134a0*/  WARPSYNC.COLLECTIVE R21, `(.L_x_384) ;  /* 0x0000000015087348 */ /* 0x019fea0003c00000 */
[----:B0-----:R0:W1:Y:S02]  /*134b0*/  SHFL.DOWN P3, R22, R20, R7, R6 ;  /* 0x0800000714167389 */ /* 0x0010640000060006 */
[----:B01-34-:R-:W-:Y:S05]  /*134c0*/  ENDCOLLECTIVE ;  /* 0x000000000000791b */ /* 0x01bfea0003800000 */
.L_x_384:
[----:B------:R-:W-:Y:S05]  /*134d0*/  BSYNC B0 ;  /* 0x0000000000007941 */ /* 0x000fea0003800000 */
.L_x_383:
[----:B------:R-:W-:Y:S02]  /*134e0*/  IMAD.MOV.U32 R20, RZ, RZ, R60 ;  /* 0x000000ffff147224 */ /* 0x000fe400078e003c */
[----:B------:R-:W-:Y:S02]  /*134f0*/  IMAD.MOV.U32 R7, RZ, RZ, 0x10 ;  /* 0x00000010ff077424 */ /* 0x000fe400078e00ff */
[----:B------:R-:W-:Y:S02]  /*13500*/  IMAD.MOV.U32 R21, RZ, RZ, -0x1 ;  /* 0xffffffffff157424 */ /* 0x000fe400078e00ff */
[----:B------:R-:W-:-:S07]  /*13510*/  IMAD.MOV.U32 R64, RZ, RZ, R22 ;  /* 0x000000ffff407224 */ /* 0x000fce00078e0016 */
[----:B------:R-:W-:Y:S05]  /*13520*/  WARPSYNC.COLLECTIVE R21, `(.L_x_385) ;  /* 0x0000000015087348 */ /* 0x000fea0003c00000 */
[----:B------:R0:W1:Y:S02]  /*13530*/  SHFL.DOWN P3, R22, R20, R7, R6 ;  /* 0x0800000714167389 */ /* 0x0000640000060006 */
[----:B01----:R-:W-:Y:S05]  /*13540*/  ENDCOLLECTIVE ;  /* 0x000000000000791b */ /* 0x003fea0003800000 */
.L_x_385:
[----:B------:R-:W-:Y:S02]  /*13550*/  IMAD.MOV.U32 R20, RZ, RZ, R56 ;  /* 0x000000ffff147224 */ /* 0x000fe400078e0038 */
[----:B------:R-:W-:-:S07]  /*13560*/  IMAD.MOV.U32 R65, RZ, RZ, R22 ;  /* 0x000000ffff417224 */ /* 0x000fce00078e0016 */
[----:B------:R-:W-:Y:S05]  /*13570*/  WARPSYNC.COLLECTIVE R21, `(.L_x_386) ;  /* 0x0000000015087348 */ /* 0x000fea0003c00000 */
[----:B------:R0:W1:Y:S02]  /*13580*/  SHFL.DOWN P3, R22, R20, R7, R6 ;  /* 0x0800000714167389 */ /* 0x0000640000060006 */
[----:B01----:R-:W-:Y:S05]  /*13590*/  ENDCOLLECTIVE ;  /* 0x000000000000791b */ /* 0x003fea0003800000 */
.L_x_386:
[----:B------:R-:W-:Y:S02]  /*135a0*/  IMAD.MOV.U32 R20, RZ, RZ, R57 ;  /* 0x000000ffff147224 */ /* 0x000fe400078e0039 */
[----:B------:R-:W-:-:S07]  /*135b0*/  IMAD.MOV.U32 R63, RZ, RZ, R22 ;  /* 0x000000ffff3f7224 */ /* 0x000fce00078e0016 */
[----:B------:R-:W-:Y:S05]  /*135c0*/  WARPSYNC.COLLECTIVE R21, `(.L_x_387) ;  /* 0x0000000015087348 */ /* 0x000fea0003c00000 */
[----:B------:R0:W1:Y:S02]  /*135d0*/  SHFL.DOWN P3, R22, R20, R7, R6 ;  /* 0x0800000714167389 */ /* 0x0000640000060006 */
[----:B01----:R-:W-:Y:S05]  /*135e0*/  ENDCOLLECTIVE ;  /* 0x000000000000791b */ /* 0x003fea0003800000 */
.L_x_387:
[----:B------:R-:W-:Y:S02]  /*135f0*/  IMAD.MOV.U32 R20, RZ, RZ, R54 ;  /* 0x000000ffff147224 */ /* 0x000fe400078e0036 */
[----:B------:R-:W-:-:S07]  /*13600*/  IMAD.MOV.U32 R68, RZ, RZ, R22 ;  /* 0x000000ffff447224 */ /* 0x000fce00078e0016 */
[----:B------:R-:W-:Y:S05]  /*13610*/  WARPSYNC.COLLECTIVE R21, `(.L_x_388) ;  /* 0x0000000015087348 */ /* 0x000fea0003c00000 */
[----:B------:R0:W1:Y:S02]  /*13620*/  SHFL.DOWN P3, R22, R20, R7, R6 ;  /* 0x0800000714167389 */ /* 0x0000640000060006 */
[----:B01----:R-:W-:Y:S05]  /*13630*/  ENDCOLLECTIVE ;  /* 0x000000000000791b */ /* 0x003fea0003800000 */
.L_x_388:
[----:B------:R-:W-:Y:S02]  /*13640*/  IMAD.MOV.U32 R20, RZ, RZ, R55 ;  /* 0x000000ffff147224 */ /* 0x000fe400078e0037 */
[----:B------:R-:W-:-:S07]  /*13650*/  IMAD.MOV.U32 R67, RZ, RZ, R22 ;  /* 0x000000ffff437224 */ /* 0x000fce00078e0016 */
[----:B------:R-:W-:Y:S05]  /*13660*/  WARPSYNC.COLLECTIVE R21, `(.L_x_389) ;  /* 0x0000000015087348 */ /* 0x000fea0003c00000 */
[----:B------:R0:W1:Y:S02]  /*13670*/  SHFL.DOWN P3, R22, R20, R7, R6 ;  /* 0x0800000714167389 */ /* 0x0000640000060006 */
[----:B01----:R-:W-:Y:S05]  /*13680*/  ENDCOLLECTIVE ;  /* 0x000000000000791b */ /* 0x003fea0003800000 */
.L_x_389:
[----:B------:R-:W-:Y:S02]  /*13690*/  IMAD.MOV.U32 R20, RZ, RZ, R52 ;  /* 0x000000ffff147224 */ /* 0x000fe400078e0034 */
[----:B------:R-:W-:-:S07]  /*136a0*/  IMAD.MOV.U32 R70, RZ, RZ, R22 ;  /* 0x000000ffff467224 */ /* 0x000fce00078e0016 */
[----:B------:R-:W-:Y:S05]  /*136b0*/  WARPSYNC.COLLECTIVE R21, `(.L_x_390) ;  /* 0x0000000015087348 */ /* 0x000fea0003c00000 */
[----:B------:R0:W1:Y:S02]  /*136c0*/  SHFL.DOWN P3, R22, R20, R7, R6 ;  /* 0x0800000714167389 */ /* 0x0000640000060006 */
[----:B01----:R-:W-:Y:S05]  /*136d0*/  ENDCOLLECTIVE ;  /* 0x000000000000791b */ /* 0x003fea0003800000 */
.L_x_390:
[----:B------:R-:W-:Y:S02]  /*136e0*/  IMAD.MOV.U32 R20, RZ, RZ, R53 ;  /* 0x000000ffff147224 */ /* 0x000fe400078e0035 */
[----:B------:R-:W-:-:S07]  /*136f0*/  IMAD.MOV.U32 R62, RZ, RZ, R22 ;  /* 0x000000ffff3e7224 */ /* 0x000fce00078e0016 */
[----:B------:R-:W-:Y:S05]  /*13700*/  WARPSYNC.COLLECTIVE R21, `(.L_x_391) ;  /* 0x0000000015087348 */ /* 0x000fea0003c00000 */
[----:B------:R0:W1:Y:S02]  /*13710*/  SHFL.DOWN P3, R22, R20, R7, R6 ;  /* 0x0800000714167389 */ /* 0x0000640000060006 */
[----:B01----:R-:W-:Y:S05]  /*13720*/  ENDCOLLECTIVE ;  /* 0x000000000000791b */ /* 0x003fea0003800000 */
.L_x_391:
[----:B------:R-:W-:Y:S05]  /*13730*/  BRA `(.L_x_392) ;  /* 0xffffffa800807947 */ /* 0x000fea000383ffff */
.L_x_148:
[----:B------:R-:W-:Y:S01]  /*13740*/  BSSY B0, `(.L_x_393) ;  /* 0x0000005000007945 */ /* 0x000fe20003800000 */
[----:B------:R-:W-:-:S07]  /*13750*/  IMAD.MOV.U32 R21, RZ, RZ, -0x1 ;  /* 0xffffffffff157424 */ /* 0x000fce00078e00ff */
[----:B------:R-:W-:Y:S05]  /*13760*/  WARPSYNC.COLLECTIVE R21, `(.L_x_394) ;  /* 0x0000000015087348 */ /* 0x000fea0003c00000 */
[----:B------:R-:W-:Y:S01]  /*13770*/  VOTE.ALL P3, P3 ;  /* 0x0000000000ff7806 */ /* 0x000fe20001860000 */
[----:B------:R-:W-:-:S12]  /*13780*/  ENDCOLLECTIVE ;  /* 0x000000000000791b */ /* 0x000fd80003800000 */
.L_x_394:
[----:B------:R-:W-:Y:S05]  /*13790*/  BSYNC B0 ;  /* 0x0000000000007941 */ /* 0x000fea0003800000 */
.L_x_393:
[----:B------:R-:W-:Y:S05]  /*137a0*/  BRA `(.L_x_395) ;  /* 0xffffffac00047947 */ /* 0x000fea000383ffff */
.L_x_396:
        /* <DEDUP_REMOVED lines=13> */
.L_x_912:


//--------------------- .text._ZN6thrust24THRUST_300001_SM_1000_NS8cuda_cub4core6detail13_kernel_agentINS1_15__reduce_by_key9InitAgentIN3cub18CUB_300001_SM_100024ReduceByKeyScanTileStateI5VoxellLb0EEElPlEEJSB_lSC_EEEvDpT0_ --------------------------
	.section	.text._ZN6thrust24THRUST_300001_SM_1000_NS8cuda_cub4core6detail13_kernel_agentINS1_15__reduce_by_key9InitAgentIN3cub18CUB_300001_SM_100024ReduceByKeyScanTileStateI5VoxellLb0EEElPlEEJSB_lSC_EEEvDpT0_,"ax",@progbits
	.align	128
        .global         _ZN6thrust24THRUST_300001_SM_1000_NS8cuda_cub4core6detail13_kernel_agentINS1_15__reduce_by_key9InitAgentIN3cub18CUB_300001_SM_100024ReduceByKeyScanTileStateI5VoxellLb0EEElPlEEJSB_lSC_EEEvDpT0_
        .type           _ZN6thrust24THRUST_300001_SM_1000_NS8cuda_cub4core6detail13_kernel_agentINS1_15__reduce_by_key9InitAgentIN3cub18CUB_300001_SM_100024ReduceByKeyScanTileStateI5VoxellLb0EEElPlEEJSB_lSC_EEEvDpT0_,@function
        .size           _ZN6thrust24THRUST_300001_SM_1000_NS8cuda_cub4core6detail13_kernel_agentINS1_15__reduce_by_key9InitAgentIN3cub18CUB_300001_SM_100024ReduceByKeyScanTileStateI5VoxellLb0EEElPlEEJSB_lSC_EEEvDpT0_,(.L_x_913 - _ZN6thrust24THRUST_300001_SM_1000_NS8cuda_cub4core6detail13_kernel_agentINS1_15__reduce_by_key9InitAgentIN3cub18CUB_300001_SM_100024ReduceByKeyScanTileStateI5VoxellLb0EEElPlEEJSB_lSC_EEEvDpT0_)
        .other          _ZN6thrust24THRUST_300001_SM_1000_NS8cuda_cub4core6detail13_kernel_agentINS1_15__reduce_by_key9InitAgentIN3cub18CUB_300001_SM_100024ReduceByKeyScanTileStateI5VoxellLb0EEElPlEEJSB_lSC_EEEvDpT0_,@"STO_CUDA_ENTRY STV_DEFAULT"
_ZN6thrust24THRUST_300001_SM_1000_NS8cuda_cub4core6detail13_kernel_agentINS1_15__reduce_by_key9InitAgentIN3cub18CUB_300001_SM_100024ReduceByKeyScanTileStateI5VoxellLb0EEElPlEEJSB_lSC_EEEvDpT0_:
.text._ZN6thrust24THRUST_300001_SM_1000_NS8cuda_cub4core6detail13_kernel_agentINS1_15__reduce_by_key9InitAgentIN3cub18CUB_300001_SM_100024ReduceByKeyScanTileStateI5VoxellLb0EEElPlEEJSB_lSC_EEEvDpT0_:
[----:B------:R-:W-:Y:S01]  /*0000*/  LDC R1, c[0x0][0x37c] ;  /* 0x0000df00ff017b82 */ /* 0x000fe20000000800 */
[----:B------:R-:W0:Y:S07]  /*0010*/  S2R R0, SR_TID.X ;  /* 0x0000000000007919 */ /* 0x000e2e0000002100 */
[----:B------:R-:W1:Y:S01]  /*0020*/  S2UR UR6, SR_CTAID.X ;  /* 0x00000000000679c3 */ /* 0x000e620000002500 */
[----:B------:R-:W2:Y:S07]  /*0030*/  LDCU UR4, c[0x0][0x398] ;  /* 0x00007300ff0477ac */ /* 0x000eae0008000800 */
[----:B------:R-:W1:Y:S01]  /*0040*/  LDC R7, c[0x0][0x360] ;  /* 0x0000d800ff077b82 */ /* 0x000e620000000800 */
[C---:B0-----:R-:W-:Y:S01]  /*0050*/  ISETP.GT.U32.AND P0, PT, R0.reuse, 0x1f, PT ;  /* 0x0000001f0000780c */ /* 0x041fe20003f04070 */
[----:B-1----:R-:W-:Y:S01]  /*0060*/  IMAD R7, R7, UR6, R0 ;  /* 0x0000000607077c24 */ /* 0x002fe2000f8e0200 */
[----:B------:R-:W-:-:S02]  /*0070*/  LOP3.LUT P2, RZ, R0, UR6, RZ, 0xfc, !PT ;  /* 0x0000000600ff7c12 */ /* 0x000fc4000f84fcff */
[----:B------:R-:W-:Y:S02]  /*0080*/  ISETP.NE.OR P0, PT, RZ, UR6, P0 ;  /* 0x00000006ff007c0c */ /* 0x000fe40008705670 */
[----:B--2---:R-:W-:Y:S01]  /*0090*/  ISETP.GE.AND P1, PT, R7, UR4, PT ;  /* 0x0000000407007c0c */ /* 0x004fe2000bf26270 */
[----:B------:R-:W0:Y:S10]  /*00a0*/  LDCU.64 UR4, c[0x0][0x358] ;  /* 0x00006b00ff0477ac */ /* 0x000e340008000a00 */
[----:B------:R-:W1:Y:S08]  /*00b0*/  @!P0 LDC.64 R4, c[0x0][0x380] ;  /* 0x0000e000ff048b82 */ /* 0x000e700000000a00 */
[----:B------:R-:W2:Y:S01]  /*00c0*/  @!P1 LDC.64 R2, c[0x0][0x380] ;  /* 0x0000e000ff029b82 */ /* 0x000ea20000000a00 */
[----:B-1----:R-:W-:-:S04]  /*00d0*/  @!P0 IMAD.WIDE.U32 R4, R0, 0x4, R4 ;  /* 0x0000000400048825 */ /* 0x002fc800078e0004 */
[----:B--2---:R-:W-:Y:S01]  /*00e0*/  @!P1 IMAD.WIDE R2, R7, 0x4, R2 ;  /* 0x0000000407029825 */ /* 0x004fe200078e0202 */
[----:B------:R-:W-:-:S05]  /*00f0*/  @!P1 MOV R7, 0x63 ;  /* 0x0000006300079802 */ /* 0x000fca0000000f00 */
[----:B0-----:R0:W-:Y:S04]  /*0100*/  @!P1 STG.E desc[UR4][R2.64+0x80], R7 ;  /* 0x0000800702009986 */ /* 0x0011e8000c101904 */
[----:B------:R0:W-:Y:S01]  /*0110*/  @!P0 STG.E desc[UR4][R4.64], RZ ;  /* 0x000000ff04008986 */ /* 0x0001e2000c101904 */
[----:B------:R-:W-:Y:S05]  /*0120*/  @P2 EXIT ;  /* 0x000000000000294d */ /* 0x000fea0003800000 */
[----:B0-----:R-:W0:Y:S02]  /*0130*/  LDC.64 R2, c[0x0][0x3a0] ;  /* 0x0000e800ff027b82 */ /* 0x001e240000000a00 */
[----:B0-----:R-:W-:Y:S01]  /*0140*/  STG.E.64 desc[UR4][R2.64], RZ ;  /* 0x000000ff02007986 */ /* 0x001fe2000c101b04 */
[----:B------:R-:W-:Y:S05]  /*0150*/  EXIT ;  /* 0x000000000000794d */ /* 0x000fea0003800000 */
.L_x_397:
        /* <DEDUP_REMOVED lines=10> */
.L_x_913:


//--------------------- .text._ZN6thrust24THRUST_300001_SM_1000_NS8cuda_cub4core6detail13_kernel_agentINS1_15__reduce_by_key16ReduceByKeyAgentINS0_10device_ptrIiEENS7_I5VoxelEES8_SA_N4cuda3std3__48equal_toIiEENSD_4plusIS9_EEPiiEEJS8_SA_S8_SA_SI_N3cub18CUB_300001_SM_100024ReduceByKeyScanTileStateIS9_iLb0EEESF_SH_iiEEEvDpT0_ --------------------------
	.section	.text._ZN6thrust24THRUST_300001_SM_1000_NS8cuda_cub4core6detail13_kernel_agentINS1_15__reduce_by_key16ReduceByKeyAgentINS0_10device_ptrIiEENS7_I5VoxelEES8_SA_N4cuda3std3__48equal_toIiEENSD_4plusIS9_EEPiiEEJS8_SA_S8_SA_SI_N3cub18CUB_300001_SM_100024ReduceByKeyScanTileStateIS9_iLb0EEESF_SH_iiEEEvDpT0_,"ax",@progbits
	.align	128
        .global         _ZN6thrust24THRUST_300001_SM_1000_NS8cuda_cub4core6detail13_kernel_agentINS1_15__reduce_by_key16ReduceByKeyAgentINS0_10device_ptrIiEENS7_I5VoxelEES8_SA_N4cuda3std3__48equal_toIiEENSD_4plusIS9_EEPiiEEJS8_SA_S8_SA_SI_N3cub18CUB_300001_SM_100024ReduceByKeyScanTileStateIS9_iLb0EEESF_SH_iiEEEvDpT0_
        .type           _ZN6thrust24THRUST_300001_SM_1000_NS8cuda_cub4core6detail13_kernel_agentINS1_15__reduce_by_key16ReduceByKeyAgentINS0_10device_ptrIiEENS7_I5VoxelEES8_SA_N4cuda3std3__48equal_toIiEENSD_4plusIS9_EEPiiEEJS8_SA_S8_SA_SI_N3cub18CUB_300001_SM_100024ReduceByKeyScanTileStateIS9_iLb0EEESF_SH_iiEEEvDpT0_,@function
        .size           _ZN6thrust24THRUST_300001_SM_1000_NS8cuda_cub4core6detail13_kernel_agentINS1_15__reduce_by_key16ReduceByKeyAgentINS0_10device_ptrIiEENS7_I5VoxelEES8_SA_N4cuda3std3__48equal_toIiEENSD_4plusIS9_EEPiiEEJS8_SA_S8_SA_SI_N3cub18CUB_300001_SM_100024ReduceByKeyScanTileStateIS9_iLb0EEESF_SH_iiEEEvDpT0_,(.L_x_914 - _ZN6thrust24THRUST_300001_SM_1000_NS8cuda_cub4core6detail13_kernel_agentINS1_15__reduce_by_key16ReduceByKeyAgentINS0_10device_ptrIiEENS7_I5VoxelEES8_SA_N4cuda3std3__48equal_toIiEENSD_4plusIS9_EEPiiEEJS8_SA_S8_SA_SI_N3cub18CUB_300001_SM_100024ReduceByKeyScanTileStateIS9_iLb0EEESF_SH_iiEEEvDpT0_)
        .other          _ZN6thrust24THRUST_300001_SM_1000_NS8cuda_cub4core6detail13_kernel_agentINS1_15__reduce_by_key16ReduceByKeyAgentINS0_10device_ptrIiEENS7_I5VoxelEES8_SA_N4cuda3std3__48equal_toIiEENSD_4plusIS9_EEPiiEEJS8_SA_S8_SA_SI_N3cub18CUB_300001_SM_100024ReduceByKeyScanTileStateIS9_iLb0EEESF_SH_iiEEEvDpT0_,@"STO_CUDA_ENTRY STV_DEFAULT"
_ZN6thrust24THRUST_300001_SM_1000_NS8cuda_cub4core6detail13_kernel_agentINS1_15__reduce_by_key16ReduceByKeyAgentINS0_10device_ptrIiEENS7_I5VoxelEES8_SA_N4cuda3std3__48equal_toIiEENSD_4plusIS9_EEPiiEEJS8_SA_S8_SA_SI_N3cub18CUB_300001_SM_100024ReduceByKeyScanTileStateIS9_iLb0EEESF_SH_iiEEEvDpT0_:
.text._ZN6thrust24THRUST_300001_SM_1000_NS8cuda_cub4core6detail13_kernel_agentINS1_15__reduce_by_key16ReduceByKeyAgentINS0_10device_ptrIiEENS7_I5VoxelEES8_SA_N4cuda3std3__48equal_toIiEENSD_4plusIS9_EEPiiEEJS8_SA_S8_SA_SI_N3cub18CUB_300001_SM_100024ReduceByKeyScanTileStateIS9_iLb0EEESF_SH_iiEEEvDpT0_:
[----:B------:R-:W-:Y:S01]  /*0000*/  LDC R1, c[0x0][0x37c] ;  /* 0x0000df00ff017b82 */ /* 0x000fe20000000800 */
[----:B------:R-:W0:Y:S01]  /*0010*/  S2R R0, SR_CTAID.X ;  /* 0x0000000000007919 */ /* 0x000e220000002500 */
[----:B------:R-:W1:Y:S01]  /*0020*/  LDCU UR4, c[0x0][0x3c4] ;  /* 0x00007880ff0477ac */ /* 0x000e620008000800 */
[----:B------:R-:W2:Y:S01]  /*0030*/  LDCU.64 UR8, c[0x0][0x358] ;  /* 0x00006b00ff0877ac */ /* 0x000ea20008000a00 */
[----:B0-----:R-:W-:-:S05]  /*0040*/  IMAD R2, R0, 0x300, RZ ;  /* 0x0000030000027824 */ /* 0x001fca00078e02ff */
[----:B-1----:R-:W-:-:S04]  /*0050*/  IADD3 R4, PT, PT, -R2, UR4, RZ ;  /* 0x0000000402047c10 */ /* 0x002fc8000fffe1ff */
[----:B------:R-:W-:-:S13]  /*0060*/  ISETP.GE.AND P0, PT, R4, 0x301, PT ;  /* 0x000003010400780c */ /* 0x000fda0003f06270 */
[----:B--2---:R-:W-:Y:S05]  /*0070*/  @!P0 BRA `(.L_x_398) ;  /* 0x0000008400788947 */ /* 0x004fea0003800000 */
[----:B------:R-:W-:-:S13]  /*0080*/  ISETP.NE.AND P0, PT, R0, RZ, PT ;  /* 0x000000ff0000720c */ /* 0x000fda0003f05270 */
[----:B------:R-:W-:Y:S05]  /*0090*/  @P0 BRA `(.L_x_399) ;  /* 0x0000003000800947 */ /* 0x000fea0003800000 */
[----:B------:R-:W0:Y:S01]  /*00a0*/  S2R R41, SR_TID.X ;  /* 0x0000000000297919 */ /* 0x000e220000002100 */
[----:B------:R-:W1:Y:S08]  /*00b0*/  LDC.64 R4, c[0x0][0x380] ;  /* 0x0000e000ff047b82 */ /* 0x000e700000000a00 */
[----:B------:R-:W2:Y:S01]  /*00c0*/  LDC.64 R6, c[0x0][0x388] ;  /* 0x0000e200ff067b82 */ /* 0x000ea20000000a00 */
[----:B0-----:R-:W-:-:S02]  /*00d0*/  LOP3.LUT R3, R41, 0x1f, RZ, 0xc0, !PT ;  /* 0x0000001f29037812 */ /* 0x001fc400078ec0ff */
[----:B------:R-:W-:-:S03]  /*00e0*/  LOP3.LUT R0, R41, 0x3e0, RZ, 0xc0, !PT ;  /* 0x000003e029007812 */ /* 0x000fc600078ec0ff */
[----:B------:R-:W-:-:S04]  /*00f0*/  IMAD.IADD R3, R2, 0x1, R3 ;  /* 0x0000000102037824 */ /* 0x000fc800078e0203 */
[----:B------:R-:W-:-:S04]  /*0100*/  IMAD R9, R0, 0x3, R3 ;  /* 0x0000000300097824 */ /* 0x000fc800078e0203 */
[----:B-1----:R-:W-:-:S05]  /*0110*/  IMAD.WIDE.U32 R2, R9, 0x4, R4 ;  /* 0x0000000409027825 */ /* 0x002fca00078e0004 */
[----:B------:R-:W3:Y:S04]  /*0120*/  LDG.E.CONSTANT R20, desc[UR8][R2.64] ;  /* 0x0000000802147981 */ /* 0x000ee8000c1e9900 */
[----:B------:R-:W4:Y:S04]  /*0130*/  LDG.E.CONSTANT R21, desc[UR8][R2.64+0x80] ;  /* 0x0000800802157981 */ /* 0x000f28000c1e9900 */
[----:B------:R0:W5:Y:S01]  /*0140*/  LDG.E.CONSTANT R22, desc[UR8][R2.64+0x100] ;  /* 0x0001000802167981 */ /* 0x000162000c1e9900 */
[----:B--2---:R-:W-:-:S05]  /*0150*/  IMAD.WIDE.U32 R4, R9, 0x18, R6 ;  /* 0x0000001809047825 */ /* 0x004fca00078e0006 */
        /* <DEDUP_REMOVED lines=8> */
[----:B------:R-:W2:Y:S01]  /*01e0*/  LDG.E.64.CONSTANT R28, desc[UR8][R4.64+0x610] ;  /* 0x00061008041c7981 */ /* 0x000ea2000c1e9b00 */
[----:B------:R-:W1:Y:S01]  /*01f0*/  S2UR UR5, SR_CgaCtaId ;  /* 0x00000000000579c3 */ /* 0x000e620000008800 */
[----:B------:R-:W-:Y:S01]  /*0200*/  SHF.R.U32.HI R55, RZ, 0x5, R41 ;  /* 0x00000005ff377819 */ /* 0x000fe20000011629 */
[----:B------:R-:W-:Y:S01]  /*0210*/  UMOV UR4, 0x400 ;  /* 0x0000040000047882 */ /* 0x000fe20000000000 */
[----:B------:R-:W0:Y:S01]  /*0220*/  S2R R0, SR_LANEID ;  /* 0x0000000000007919 */ /* 0x000e220000000000 */
[----:B------:R-:W-:Y:S01]  /*0230*/  ISETP.NE.AND P3, PT, R41, RZ, PT ;  /* 0x000000ff2900720c */ /* 0x000fe20003f65270 */
[----:B------:R-:W-:Y:S01]  /*0240*/  IMAD.MOV.U32 R38, RZ, RZ, RZ ;  /* 0x000000ffff267224 */ /* 0x000fe200078e00ff */
[C---:B------:R-:W-:Y:S01]  /*0250*/  ISETP.NE.AND P6, PT, R55.reuse, 0x2, PT ;  /* 0x000000023700780c */ /* 0x040fe20003fc5270 */
[----:B------:R-:W-:Y:S01]  /*0260*/  BSSY.RECONVERGENT B0, `(.L_x_400) ;  /* 0x0000178000007945 */ /* 0x000fe20003800200 */
[C---:B------:R-:W-:Y:S01]  /*0270*/  ISETP.NE.AND P4, PT, R55.reuse, 0x3, PT ;  /* 0x000000033700780c */ /* 0x040fe20003f85270 */
[----:B-1----:R-:W-:Y:S01]  /*0280*/  ULEA UR4, UR5, UR4, 0x18 ;  /* 0x0000000405047291 */ /* 0x002fe2000f8ec0ff */
[----:B0-----:R-:W-:-:S04]  /*0290*/  IMAD R3, R55, 0x60, R0 ;  /* 0x0000006037037824 */ /* 0x001fc800078e0200 */
[----:B------:R-:W-:Y:S01]  /*02a0*/  IMAD R2, R0, 0x2, R3 ;  /* 0x0000000200027824 */ /* 0x000fe200078e0203 */
[----:B------:R-:W-:-:S05]  /*02b0*/  LEA R23, R3, UR4, 0x2 ;  /* 0x0000000403177c11 */ /* 0x000fca000f8e10ff */
[--C-:B------:R-:W-:Y:S02]  /*02c0*/  IMAD R25, R0, 0x8, R23.reuse ;  /* 0x0000000800197824 */ /* 0x100fe400078e0217 */
[----:B------:R-:W-:Y:S02]  /*02d0*/  IMAD R31, R3, 0x14, R23 ;  /* 0x00000014031f7824 */ /* 0x000fe400078e0217 */
[----:B------:R-:W-:Y:S01]  /*02e0*/  IMAD R30, R2, 0x14, R25 ;  /* 0x00000014021e7824 */ /* 0x000fe200078e0219 */
        /* <DEDUP_REMOVED lines=18> */
[----:B------:R0:W-:Y:S04]  /*0410*/  STS.64 [R31+0x608], R26 ;  /* 0x0006081a1f007388 */ /* 0x0001e80000000a00 */
[----:B------:R-:W-:Y:S01]  /*0420*/  STS.64 [R31+0x610], R28 ;  /* 0x0006101c1f007388 */ /* 0x000fe20000000a00 */
[----:B------:R-:W-:-:S03]  /*0430*/  NOP ;  /* 0x0000000000007918 */ /* 0x000fc60000000000 */
[----:B------:R-:W-:Y:S01]  /*0440*/  LDS.64 R2, [R30+0x20] ;  /* 0x000020001e027984 */ /* 0x000fe20000000a00 */
[----:B0-----:R-:W-:-:S03]  /*0450*/  LEA R27, R41, UR4, 0x2 ;  /* 0x00000004291b7c11 */ /* 0x001fc6000f8e10ff */
        /* <DEDUP_REMOVED lines=27> */
[----:B------:R-:W-:Y:S01]  /*0610*/  FSEL R45, R11, R17, P2 ;  /* 0x000000110b2d7208 */ /* 0x000fe20001000000 */
[----:B------:R-:W-:Y:S02]  /*0620*/  IMAD.MOV.U32 R14, RZ, RZ, R40 ;  /* 0x000000ffff0e7224 */ /* 0x000fe400078e0028 */
[----:B------:R-:W-:Y:S01]  /*0630*/  @P3 LDS R37, [R27+0x5a4] ;  /* 0x0005a4001b253984 */ /* 0x000fe20000000800 */
[----:B------:R-:W-:Y:S01]  /*0640*/  FSEL R42, R12, R18, P2 ;  /* 0x000000120c2a7208 */ /* 0x000fe20001000000 */
[----:B------:R-:W-:Y:S01]  /*0650*/  IMAD.MOV.U32 R15, RZ, RZ, R33 ;  /* 0x000000ffff0f7224 */ /* 0x000fe200078e0021 */
[----:B------:R-:W-:Y:S01]  /*0660*/  FSEL R43, R13, R19, P2 ;  /* 0x000000130d2b7208 */ /* 0x000fe20001000000 */
[----:B------:R-:W-:Y:S01]  /*0670*/  SHFL.UP PT, R8, R40, 0x1, RZ ;  /* 0x0420000028087989 */ /* 0x000fe200000e00ff */
[----:B------:R-:W-:-:S03]  /*0680*/  IMAD.MOV.U32 R44, RZ, RZ, R32 ;  /* 0x000000ffff2c7224 */ /* 0x000fc600078e0020 */
[----:B------:R-:W0:Y:S04]  /*0690*/  SHFL.UP PT, R9, R33, 0x1, RZ ;  /* 0x0420000021097989 */ /* 0x000e2800000e00ff */
[----:B------:R-:W1:Y:S04]  /*06a0*/  SHFL.UP PT, R11, R45, 0x1, RZ ;  /* 0x042000002d0b7989 */ /* 0x000e6800000e00ff */
[----:B------:R-:W-:Y:S04]  /*06b0*/  SHFL.UP PT, R12, R42, 0x1, RZ ;  /* 0x042000002a0c7989 */ /* 0x000fe800000e00ff */
[----:B------:R-:W2:Y:S01]  /*06c0*/  SHFL.UP PT, R13, R43, 0x1, RZ ;  /* 0x042000002b0d7989 */ /* 0x000ea200000e00ff */
[----:B0-----:R-:W-:-:S02]  /*06d0*/  DADD R8, R8, R14 ;  /* 0x0000000008087229 */ /* 0x001fc4000000000e */
[----:B-1----:R-:W-:Y:S01]  /*06e0*/  DADD R10, R10, R44 ;  /* 0x000000000a0a7229 */ /* 0x002fe2000000002c */
[----:B------:R-:W-:-:S04]  /*06f0*/  @P3 ISETP.NE.AND P1, PT, R37, R34, PT ;  /* 0x000000222500320c */ /* 0x000fc80003f25270 */
[----:B------:R-:W-:Y:S01]  /*0700*/  @P3 SEL R38, RZ, 0x1, !P1 ;  /* 0x00000001ff263807 */ /* 0x000fe20004800000 */
[----:B--2---:R-:W-:Y:S01]  /*0710*/  DADD R12, R12, R42 ;  /* 0x000000000c0c7229 */ /* 0x004fe2000000002a */
[----:B------:R-:W-:-:S03]  /*0720*/  ISETP.GE.AND P3, PT, R0, 0x1, PT ;  /* 0x000000010000780c */ /* 0x000fc60003f66270 */
[----:B------:R-:W-:-:S04]  /*0730*/  IMAD.IADD R16, R39, 0x1, R38 ;  /* 0x0000000127107824 */ /* 0x000fc800078e0226 */
[----:B------:R-:W-:Y:S02]  /*0740*/  VIADD R17, R16, 0x1 ;  /* 0x0000000110117836 */ /* 0x000fe40000000000 */
[----:B------:R-:W-:Y:S01]  /*0750*/  @!P2 IMAD.MOV R17, RZ, RZ, R16 ;  /* 0x000000ffff11a224 */ /* 0x000fe200078e0210 */
[----:B------:R-:W-:-:S04]  /*0760*/  ISETP.GE.AND P2, PT, R0, 0x2, PT ;  /* 0x000000020000780c */ /* 0x000fc80003f46270 */
[----:B------:R-:W0:Y:S01]  /*0770*/  SHFL.UP PT, R14, R17, 0x1, RZ ;  /* 0x04200000110e7989 */ /* 0x000e2200000e00ff */
[----:B------:R-:W-:-:S04]  /*0780*/  ISETP.NE.AND P1, PT, R17, RZ, PT ;  /* 0x000000ff1100720c */ /* 0x000fc80003f25270 */
[----:B------:R-:W-:Y:S02]  /*0790*/  @P3 FSEL R40, R8, R40, !P1 ;  /* 0x0000002808283208 */ /* 0x000fe40004800000 */
[----:B------:R-:W-:Y:S02]  /*07a0*/  @P3 FSEL R33, R9, R33, !P1 ;  /* 0x0000002109213208 */ /* 0x000fe40004800000 */
[----:B------:R-:W-:Y:S01]  /*07b0*/  @P3 FSEL R32, R10, R32, !P1 ;  /* 0x000000200a203208 */ /* 0x000fe20004800000 */
[----:B------:R-:W-:Y:S01]  /*07c0*/  SHFL.UP PT, R8, R40, 0x2, RZ ;  /* 0x0440000028087989 */ /* 0x000fe200000e00ff */
[----:B------:R-:W-:Y:S01]  /*07d0*/  @P3 FSEL R45, R11, R45, !P1 ;  /* 0x0000002d0b2d3208 */ /* 0x000fe20004800000 */
[----:B------:R-:W-:Y:S01]  /*07e0*/  IMAD.MOV.U32 R15, RZ, RZ, R33 ;  /* 0x000000ffff0f7224 */ /* 0x000fe200078e0021 */
[----:B------:R-:W-:Y:S01]  /*07f0*/  @P3 FSEL R42, R12, R42, !P1 ;  /* 0x0000002a0c2a3208 */ /* 0x000fe20004800000 */
[----:B------:R-:W1:Y:S01]  /*0800*/  SHFL.UP PT, R9, R33, 0x2, RZ ;  /* 0x0440000021097989 */ /* 0x000e6200000e00ff */
[----:B------:R-:W-:Y:S01]  /*0810*/  @P3 FSEL R43, R13, R43, !P1 ;  /* 0x0000002b0d2b3208 */ /* 0x000fe20004800000 */
[----:B------:R-:W-:-:S02]  /*0820*/  IMAD.MOV.U32 R44, RZ, RZ, R32 ;  /* 0x000000ffff2c7224 */ /* 0x000fc400078e0020 */
[----:B------:R-:W-:Y:S04]  /*0830*/  SHFL.UP PT, R10, R32, 0x2, RZ ;  /* 0x04400000200a7989 */ /* 0x000fe800000e00ff */
[----:B------:R-:W2:Y:S01]  /*0840*/  SHFL.UP PT, R11, R45, 0x2, RZ ;  /* 0x044000002d0b7989 */ /* 0x000ea200000e00ff */
[----:B0-----:R-:W-:-:S03]  /*0850*/  SEL R14, R14, RZ, P3 ;  /* 0x000000ff0e0e7207 */ /* 0x001fc60001800000 */
[----:B------:R-:W-:Y:S01]  /*0860*/  SHFL.UP PT, R12, R42, 0x2, RZ ;  /* 0x044000002a0c7989 */ /* 0x000fe200000e00ff */
[----:B------:R-:W-:Y:S01]  /*0870*/  ISETP.NE.AND P3, PT, R0, 0x1f, PT ;  /* 0x0000001f0000780c */ /* 0x000fe20003f65270 */
[----:B------:R-:W-:Y:S02]  /*0880*/  IMAD.IADD R17, R14, 0x1, R17 ;  /* 0x000000010e117824 */ /* 0x000fe400078e0211 */
[----:B------:R-:W0:Y:S01]  /*0890*/  SHFL.UP PT, R13, R43, 0x2, RZ ;  /* 0x044000002b0d7989 */ /* 0x000e2200000e00ff */
[----:B------:R-:W-:Y:S02]  /*08a0*/  IMAD.MOV.U32 R14, RZ, RZ, R40 ;  /* 0x000000ffff0e7224 */ /* 0x000fe400078e0028 */
[----:B------:R-:W-:-:S04]  /*08b0*/  ISETP.NE.AND P1, PT, R17, RZ, PT ;  /* 0x000000ff1100720c */ /* 0x000fc80003f25270 */
[----:B-1----:R-:W-:Y:S01]  /*08c0*/  DADD R8, R8, R14 ;  /* 0x0000000008087229 */ /* 0x002fe2000000000e */
[----:B------:R-:W1:Y:S02]  /*08d0*/  SHFL.UP PT, R14, R17, 0x2, RZ ;  /* 0x04400000110e7989 */ /* 0x000e6400000e00ff */
[----:B------:R-:W-:Y:S01]  /*08e0*/  @!P3 LEA R47, R55, UR4, 0x5 ;  /* 0x00000004372fbc11 */ /* 0x000fe2000f8e28ff */
[----:B--2---:R-:W-:-:S06]  /*08f0*/  DADD R10, R10, R44 ;  /* 0x000000000a0a7229 */ /* 0x004fcc000000002c */
[----:B------:R-:W-:Y:S02]  /*0900*/  @P2 FSEL R40, R8, R40, !P1 ;  /* 0x0000002808282208 */ /* 0x000fe40004800000 */
[----:B------:R-:W-:-:S03]  /*0910*/  @P2 FSEL R33, R9, R33, !P1 ;  /* 0x0000002109212208 */ /* 0x000fc60004800000 */
[----:B------:R-:W-:Y:S01]  /*0920*/  SHFL.UP PT, R8, R40, 0x4, RZ ;  /* 0x0480000028087989 */ /* 0x000fe200000e00ff */
[----:B0-----:R-:W-:Y:S01]  /*0930*/  DADD R12, R12, R42 ;  /* 0x000000000c0c7229 */ /* 0x001fe2000000002a */
[----:B------:R-:W-:Y:S01]  /*0940*/  IMAD.MOV.U32 R15, RZ, RZ, R33 ;  /* 0x000000ffff0f7224 */ /* 0x000fe200078e0021 */
[----:B------:R-:W-:Y:S01]  /*0950*/  @P2 FSEL R32, R10, R32, !P1 ;  /* 0x000000200a202208 */ /* 0x000fe20004800000 */
[----:B------:R-:W0:Y:S01]  /*0960*/  SHFL.UP PT, R9, R33, 0x4, RZ ;  /* 0x0480000021097989 */ /* 0x000e2200000e00ff */
[----:B------:R-:W-:-:S03]  /*0970*/  @P2 FSEL R45, R11, R45, !P1 ;  /* 0x0000002d0b2d2208 */ /* 0x000fc60004800000 */
[----:B------:R-:W-:Y:S01]  /*0980*/  SHFL.UP PT, R10, R32, 0x4, RZ ;  /* 0x04800000200a7989 */ /* 0x000fe200000e00ff */
[----:B------:R-:W-:Y:S02]  /*0990*/  IMAD.MOV.U32 R44, RZ, RZ, R32 ;  /* 0x000000ffff2c7224 */ /* 0x000fe400078e0020 */
[----:B------:R-:W-:Y:S01]  /*09a0*/  @P2 FSEL R42, R12, R42, !P1 ;  /* 0x0000002a0c2a2208 */ /* 0x000fe20004800000 */
[----:B------:R-:W2:Y:S01]  /*09b0*/  SHFL.UP PT, R11, R45, 0x4, RZ ;  /* 0x048000002d0b7989 */ /* 0x000ea200000e00ff */
[----:B------:R-:W-:Y:S02]  /*09c0*/  @P2 FSEL R43, R13, R43, !P1 ;  /* 0x0000002b0d2b2208 */ /* 0x000fe40004800000 */
[----:B-1----:R-:W-:Y:S01]  /*09d0*/  SEL R14, R14, RZ, P2 ;  /* 0x000000ff0e0e7207 */ /* 0x002fe20001000000 */
[----:B------:R-:W-:Y:S01]  /*09e0*/  SHFL.UP PT, R12, R42, 0x4, RZ ;  /* 0x048000002a0c7989 */ /* 0x000fe200000e00ff */
[----:B------:R-:W-:-:S03]  /*09f0*/  ISETP.GE.AND P2, PT, R0, 0x4, PT ;  /* 0x000000040000780c */ /* 0x000fc60003f46270 */
[----:B------:R-:W1:Y:S01]  /*0a00*/  SHFL.UP PT, R13, R43, 0x4, RZ ;  /* 0x048000002b0d7989 */ /* 0x000e6200000e00ff */
[----:B------:R-:W-:Y:S02]  /*0a10*/  IMAD.IADD R17, R17, 0x1, R14 ;  /* 0x0000000111117824 */ /* 0x000fe400078e020e */
[----:B------:R-:W-:-:S03]  /*0a20*/  IMAD.MOV.U32 R14, RZ, RZ, R40 ;  /* 0x000000ffff0e7224 */ /* 0x000fc600078e0028 */
[----:B------:R-:W-:-:S03]  /*0a30*/  ISETP.NE.AND P1, PT, R17, RZ, PT ;  /* 0x000000ff1100720c */ /* 0x000fc60003f25270 */
[----:B0-----:R-:W-:Y:S01]  /*0a40*/  DADD R8, R8, R14 ;  /* 0x0000000008087229 */ /* 0x001fe2000000000e */
[----:B------:R-:W0:Y:S01]  /*0a50*/  SHFL.UP PT, R14, R17, 0x4, RZ ;  /* 0x04800000110e7989 */ /* 0x000e2200000e00ff */
[----:B--2---:R-:W-:-:S08]  /*0a60*/  DADD R10, R10, R44 ;  /* 0x000000000a0a7229 */ /* 0x004fd0000000002c */
[----:B------:R-:W-:Y:S02]  /*0a70*/  @P2 FSEL R40, R8, R40, !P1 ;  /* 0x0000002808282208 */ /* 0x000fe40004800000 */
[----:B------:R-:W-:Y:S01]  /*0a80*/  @P2 FSEL R33, R9, R33, !P1 ;  /* 0x0000002109212208 */ /* 0x000fe20004800000 */
[----:B-1----:R-:W-:Y:S02]  /*0a90*/  DADD R12, R12, R42 ;  /* 0x000000000c0c7229 */ /* 0x002fe4000000002a */
[----:B------:R-:W-:Y:S01]  /*0aa0*/  SHFL.UP PT, R8, R40, 0x8, RZ ;  /* 0x0500000028087989 */ /* 0x000fe200000e00ff */
[----:B------:R-:W-:Y:S01]  /*0ab0*/  @P2 FSEL R32, R10, R32, !P1 ;  /* 0x000000200a202208 */ /* 0x000fe20004800000 */
[----:B------:R-:W-:Y:S01]  /*0ac0*/  IMAD.MOV.U32 R15, RZ, RZ, R33 ;  /* 0x000000ffff0f7224 */ /* 0x000fe200078e0021 */
[----:B------:R-:W-:Y:S01]  /*0ad0*/  @P2 FSEL R45, R11, R45, !P1 ;  /* 0x0000002d0b2d2208 */ /* 0x000fe20004800000 */
[----:B------:R-:W1:Y:S02]  /*0ae0*/  SHFL.UP PT, R9, R33, 0x8, RZ ;  /* 0x0500000021097989 */ /* 0x000e6400000e00ff */
[----:B------:R-:W-:-:S02]  /*0af0*/  IMAD.MOV.U32 R44, RZ, RZ, R32 ;  /* 0x000000ffff2c7224 */ /* 0x000fc400078e0020 */
[----:B------:R-:W-:Y:S01]  /*0b00*/  SHFL.UP PT, R10, R32, 0x8, RZ ;  /* 0x05000000200a7989 */ /* 0x000fe200000e00ff */
[----:B------:R-:W-:Y:S02]  /*0b10*/  @P2 FSEL R42, R12, R42, !P1 ;  /* 0x0000002a0c2a2208 */ /* 0x000fe40004800000 */
[----:B------:R-:W-:Y:S01]  /*0b20*/  @P2 FSEL R43, R13, R43, !P1 ;  /* 0x0000002b0d2b2208 */ /* 0x000fe20004800000 */
[----:B------:R-:W2:Y:S01]  /*0b30*/  SHFL.UP PT, R11, R45, 0x8, RZ ;  /* 0x050000002d0b7989 */ /* 0x000ea200000e00ff */
[----:B0-----:R-:W-:Y:S02]  /*0b40*/  SEL R14, R14, RZ, P2 ;  /* 0x000000ff0e0e7207 */ /* 0x001fe40001000000 */
[----:B------:R-:W-:Y:S01]  /*0b50*/  ISETP.GE.AND P2, PT, R0, 0x8, PT ;  /* 0x000000080000780c */ /* 0x000fe20003f46270 */
[----:B------:R-:W-:Y:S02]  /*0b60*/  SHFL.UP PT, R12, R42, 0x8, RZ ;  /* 0x050000002a0c7989 */ /* 0x000fe400000e00ff */
[----:B------:R-:W-:-:S02]  /*0b70*/  IMAD.IADD R17, R17, 0x1, R14 ;  /* 0x0000000111117824 */ /* 0x000fc400078e020e */
[----:B------:R-:W0:Y:S01]  /*0b80*/  SHFL.UP PT, R13, R43, 0x8, RZ ;  /* 0x050000002b0d7989 */ /* 0x000e2200000e00ff */
[----:B------:R-:W-:Y:S02]  /*0b90*/  IMAD.MOV.U32 R14, RZ, RZ, R40 ;  /* 0x000000ffff0e7224 */ /* 0x000fe400078e0028 */
[----:B------:R-:W-:Y:S01]  /*0ba0*/  ISETP.NE.AND P1, PT, R17, RZ, PT ;  /* 0x000000ff1100720c */ /* 0x000fe20003f25270 */
[----:B------:R-:W3:Y:S03]  /*0bb0*/  SHFL.UP PT, R16, R17, 0x8, RZ ;  /* 0x0500000011107989 */ /* 0x000ee600000e00ff */
[----:B-1----:R-:W-:Y:S02]  /*0bc0*/  DADD R8, R8, R14 ;  /* 0x0000000008087229 */ /* 0x002fe4000000000e */
[----:B--2---:R-:W-:-:S08]  /*0bd0*/  DADD R10, R10, R44 ;  /* 0x000000000a0a7229 */ /* 0x004fd0000000002c */
[----:B------:R-:W-:Y:S02]  /*0be0*/  @P2 FSEL R40, R8, R40, !P1 ;  /* 0x0000002808282208 */ /* 0x000fe40004800000 */
[----:B------:R-:W-:-:S03]  /*0bf0*/  @P2 FSEL R33, R9, R33, !P1 ;  /* 0x0000002109212208 */ /* 0x000fc60004800000 */
[----:B------:R-:W-:Y:S01]  /*0c00*/  SHFL.UP PT, R8, R40, 0x10, RZ ;  /* 0x0600000028087989 */ /* 0x000fe200000e00ff */
[----:B0-----:R-:W-:Y:S01]  /*0c10*/  DADD R12, R12, R42 ;  /* 0x000000000c0c7229 */ /* 0x001fe2000000002a */
[----:B------:R-:W-:Y:S01]  /*0c20*/  IMAD.MOV.U32 R14, RZ, RZ, R40 ;  /* 0x000000ffff0e7224 */ /* 0x000fe200078e0028 */
[----:B------:R-:W-:Y:S01]  /*0c30*/  @P2 FSEL R32, R10, R32, !P1 ;  /* 0x000000200a202208 */ /* 0x000fe20004800000 */
[----:B------:R-:W0:Y:S01]  /*0c40*/  SHFL.UP PT, R9, R33, 0x10, RZ ;  /* 0x0600000021097989 */ /* 0x000e2200000e00ff */
[----:B------:R-:W-:Y:S01]  /*0c50*/  @P2 FSEL R45, R11, R45, !P1 ;  /* 0x0000002d0b2d2208 */ /* 0x000fe20004800000 */
[----:B------:R-:W-:Y:S01]  /*0c60*/  IMAD.MOV.U32 R15, RZ, RZ, R33 ;  /* 0x000000ffff0f7224 */ /* 0x000fe200078e0021 */
[----:B---3--:R-:W-:Y:S01]  /*0c70*/  SEL R16, R16, RZ, P2 ;  /* 0x000000ff10107207 */ /* 0x008fe20001000000 */
[----:B------:R-:W-:Y:S01]  /*0c80*/  SHFL.UP PT, R10, R32, 0x10, RZ ;  /* 0x06000000200a7989 */ /* 0x000fe200000e00ff */
[----:B------:R-:W-:Y:S02]  /*0c90*/  IMAD.MOV.U32 R44, RZ, RZ, R32 ;  /* 0x000000ffff2c7224 */ /* 0x000fe400078e0020 */
[----:B------:R-:W-:Y:S01]  /*0ca0*/  @P2 FSEL R42, R12, R42, !P1 ;  /* 0x0000002a0c2a2208 */ /* 0x000fe20004800000 */
[----:B------:R-:W1:Y:S01]  /*0cb0*/  SHFL.UP PT, R11, R45, 0x10, RZ ;  /* 0x060000002d0b7989 */ /* 0x000e6200000e00ff */
[----:B------:R-:W-:Y:S01]  /*0cc0*/  @P2 FSEL R43, R13, R43, !P1 ;  /* 0x0000002b0d2b2208 */ /* 0x000fe20004800000 */
[----:B------:R-:W-:Y:S01]  /*0cd0*/  IMAD.IADD R16, R17, 0x1, R16 ;  /* 0x0000000111107824 */ /* 0x000fe200078e0210 */
[----:B------:R-:W-:Y:S01]  /*0ce0*/  ISETP.GE.AND P2, PT, R0, 0x10, PT ;  /* 0x000000100000780c */ /* 0x000fe20003f46270 */
[----:B------:R-:W-:Y:S03]  /*0cf0*/  SHFL.UP PT, R12, R42, 0x10, RZ ;  /* 0x060000002a0c7989 */ /* 0x000fe600000e00ff */
[----:B------:R-:W-:Y:S01]  /*0d00*/  ISETP.NE.AND P1, PT, R16, RZ, PT ;  /* 0x000000ff1000720c */ /* 0x000fe20003f25270 */
[----:B------:R-:W2:Y:S04]  /*0d10*/  SHFL.UP PT, R13, R43, 0x10, RZ ;  /* 0x060000002b0d7989 */ /* 0x000ea800000e00ff */
[----:B------:R-:W3:Y:S01]  /*0d20*/  SHFL.UP PT, R17, R16, 0x10, RZ ;  /* 0x0600000010117989 */ /* 0x000ee200000e00ff */
[----:B0-----:R-:W-:-:S02]  /*0d30*/  DADD R8, R8, R14 ;  /* 0x0000000008087229 */ /* 0x001fc4000000000e */
[----:B-1----:R-:W-:-:S08]  /*0d40*/  DADD R10, R10, R44 ;  /* 0x000000000a0a7229 */ /* 0x002fd0000000002c */
[----:B------:R-:W-:Y:S02]  /*0d50*/  FSEL R26, R8, R40, !P1 ;  /* 0x00000028081a7208 */ /* 0x000fe40004800000 */
[----:B------:R-:W-:Y:S01]  /*0d60*/  FSEL R27, R9, R33, !P1 ;  /* 0x00000021091b7208 */ /* 0x000fe20004800000 */
[----:B--2---:R-:W-:-:S04]  /*0d70*/  DADD R12, R12, R42 ;  /* 0x000000000c0c7229 */ /* 0x004fc8000000002a */
[----:B------:R-:W-:Y:S01]  /*0d80*/  @!P3 STS.64 [R47+0x8], R26 ;  /* 0x0000081a2f00b388 */ /* 0x000fe20000000a00 */
[----:B------:R-:W-:Y:S02]  /*0d90*/  FSEL R48, R10, R32, !P1 ;  /* 0x000000200a307208 */ /* 0x000fe40004800000 */
[----:B---3--:R-:W-:Y:S02]  /*0da0*/  SEL R17, R17, RZ, P2 ;  /* 0x000000ff11117207 */ /* 0x008fe40001000000 */
[----:B------:R-:W-:-:S03]  /*0db0*/  FSEL R49, R11, R45, !P1 ;  /* 0x0000002d0b317208 */ /* 0x000fc60004800000 */
[----:B------:R-:W-:Y:S01]  /*0dc0*/  IMAD.IADD R46, R16, 0x1, R17 ;  /* 0x00000001102e7824 */ /* 0x000fe200078e0211 */
[----:B------:R-:W-:Y:S02]  /*0dd0*/  FSEL R50, R12, R42, !P1 ;  /* 0x0000002a0c327208 */ /* 0x000fe40004800000 */
[----:B------:R-:W-:Y:S02]  /*0de0*/  FSEL R51, R13, R43, !P1 ;  /* 0x0000002b0d337208 */ /* 0x000fe40004800000 */
[----:B------:R-:W-:Y:S01]  /*0df0*/  @!P3 STS [R47], R46 ;  /* 0x0000002e2f00b388 */ /* 0x000fe20000000800 */
[----:B------:R-:W-:Y:S02]  /*0e00*/  ISETP.NE.AND P1, PT, R55, 0x1, PT ;  /* 0x000000013700780c */ /* 0x000fe40003f25270 */
[----:B------:R-:W-:Y:S01]  /*0e10*/  FSEL R44, R43, R51, !P2 ;  /* 0x000000332b2c7208 */ /* 0x000fe20005000000 */
[----:B------:R0:W-:Y:S01]  /*0e20*/  @!P3 STS.128 [R47+0x10], R48 ;  /* 0x000010302f00b388 */ /* 0x0001e20000000c00 */
[----:B------:R-:W-:-:S02]  /*0e30*/  FSEL R43, R40, R26, !P2 ;  /* 0x0000001a282b7208 */ /* 0x000fc40005000000 */
[----:B------:R-:W-:Y:S01]  /*0e40*/  FSEL R40, R33, R27, !P2 ;  /* 0x0000001b21287208 */ /* 0x000fe20005000000 */
[----:B------:R-:W-:Y:S01]  /*0e50*/  BAR.SYNC.DEFER_BLOCKING 0x0 ;  /* 0x0000000000007b1d */ /* 0x000fe20000010000 */
[----:B------:R-:W-:Y:S02]  /*0e60*/  FSEL R45, R45, R49, !P2 ;  /* 0x000000312d2d7208 */ /* 0x000fe40005000000 */
[----:B------:R-:W-:Y:S02]  /*0e70*/  FSEL R42, R42, R50, !P2 ;  /* 0x000000322a2a7208 */ /* 0x000fe40005000000 */
[----:B------:R-:W-:Y:S02]  /*0e80*/  ISETP.NE.AND P3, PT, R55, 0x4, PT ;  /* 0x000000043700780c */ /* 0x000fe40003f65270 */
[----:B0-----:R-:W-:-:S06]  /*0e90*/  FSEL R47, R32, R48, !P2 ;  /* 0x00000030202f7208 */ /* 0x001fcc0005000000 */
[----:B------:R-:W-:Y:S04]  /*0ea0*/  SHFL.UP PT, R47, R47, 0x1, RZ ;  /* 0x042000002f2f7989 */ /* 0x000fe800000e00ff */
[----:B------:R-:W0:Y:S04]  /*0eb0*/  LDS.128 R8, [UR4+0x10] ;  /* 0x00001004ff087984 */ /* 0x000e280008000c00 */
[----:B------:R-:W1:Y:S04]  /*0ec0*/  LDS.128 R16, [UR4+0x30] ;  /* 0x00003004ff107984 */ /* 0x000e680008000c00 */
[----:B------:R-:W2:Y:S04]  /*0ed0*/  LDS R54, [UR4+0x20] ;  /* 0x00002004ff367984 */ /* 0x000ea80008000800 */
[----:B------:R-:W3:Y:S04]  /*0ee0*/  LDS.64 R28, [UR4+0x8] ;  /* 0x00000804ff1c7984 */ /* 0x000ee80008000a00 */
[----:B------:R-:W4:Y:S04]  /*0ef0*/  LDS.64 R30, [UR4+0x28] ;  /* 0x00002804ff1e7984 */ /* 0x000f280008000a00 */
[----:B------:R-:W5:Y:S04]  /*0f00*/  LDS.128 R12, [UR4+0x50] ;  /* 0x00005004ff0c7984 */ /* 0x000f680008000c00 */
[----:B------:R-:W-:Y:S04]  /*0f10*/  LDS R52, [UR4+0x40] ;  /* 0x00004004ff347984 */ /* 0x000fe80008000800 */
[----:B------:R-:W-:Y:S04]  /*0f20*/  LDS.64 R26, [UR4+0x48] ;  /* 0x00004804ff1a7984 */ /* 0x000fe80008000a00 */
[----:B------:R-:W5:Y:S04]  /*0f30*/  LDS R53, [UR4] ;  /* 0x00000004ff357984 */ /* 0x000f680008000800 */
[----:B------:R-:W-:Y:S01]  /*0f40*/  LDS R56, [UR4+0x60] ;  /* 0x00006004ff387984 */ /* 0x000fe20008000800 */
[----:B0-----:R-:W-:-:S02]  /*0f50*/  FSEL R61, R10, RZ, !P1 ;  /* 0x000000ff0a3d7208 */ /* 0x001fc40004800000 */
[----:B------:R-:W-:Y:S01]  /*0f60*/  FSEL R59, R11, RZ, !P1 ;  /* 0x000000ff0b3b7208 */ /* 0x000fe20004800000 */
[----:B-1----:R-:W-:Y:S01]  /*0f70*/  DADD R48, R10, R18 ;  /* 0x000000000a307229 */ /* 0x002fe20000000012 */
[----:B------:R-:W-:Y:S01]  /*0f80*/  FSEL R57, R8, RZ, !P1 ;  /* 0x000000ff08397208 */ /* 0x000fe20004800000 */
[----:B------:R-:W-:Y:S01]  /*0f90*/  DADD R32, R8, R16 ;  /* 0x0000000008207229 */ /* 0x000fe20000000010 */
[----:B------:R-:W-:Y:S02]  /*0fa0*/  FSEL R63, R9, RZ, !P1 ;  /* 0x000000ff093f7208 */ /* 0x000fe40004800000 */
[----:B------:R-:W0:Y:S01]  /*0fb0*/  LDS.128 R8, [UR4+0x70] ;  /* 0x00007004ff087984 */ /* 0x000e220008000c00 */
[----:B--2---:R-:W-:Y:S02]  /*0fc0*/  ISETP.NE.AND P2, PT, R54, RZ, PT ;  /* 0x000000ff3600720c */ /* 0x004fe40003f45270 */
[----:B---3--:R-:W-:Y:S02]  /*0fd0*/  FSEL R65, R28, RZ, !P1 ;  /* 0x000000ff1c417208 */ /* 0x008fe40004800000 */
[----:B------:R-:W-:-:S02]  /*0fe0*/  FSEL R18, R48, R18, !P2 ;  /* 0x0000001230127208 */ /* 0x000fc40005000000 */
[----:B------:R-:W-:Y:S01]  /*0ff0*/  FSEL R19, R49, R19, !P2 ;  /* 0x0000001331137208 */ /* 0x000fe20005000000 */
[----:B----4-:R-:W-:Y:S01]  /*1000*/  DADD R50, R28, R30 ;  /* 0x000000001c327229 */ /* 0x010fe2000000001e */
[----:B------:R-:W-:Y:S02]  /*1010*/  FSEL R48, R32, R16, !P2 ;  /* 0x0000001020307208 */ /* 0x000fe40005000000 */
[----:B------:R-:W-:Y:S02]  /*1020*/  FSEL R49, R33, R17, !P2 ;  /* 0x0000001121317208 */ /* 0x000fe40005000000 */
[----:B------:R-:W1:Y:S01]  /*1030*/  LDS.64 R32, [UR4+0x68] ;  /* 0x00006804ff207984 */ /* 0x000e620008000a00 */
[----:B------:R-:W-:Y:S02]  /*1040*/  FSEL R61, R18, R61, !P6 ;  /* 0x0000003d123d7208 */ /* 0x000fe40007000000 */
[----:B------:R-:W-:Y:S01]  /*1050*/  FSEL R59, R19, R59, !P6 ;  /* 0x0000003b133b7208 */ /* 0x000fe20007000000 */
[----:B-----5:R-:W-:Y:S01]  /*1060*/  DADD R16, R12, R48 ;  /* 0x000000000c107229 */ /* 0x020fe20000000030 */
[----:B------:R-:W-:Y:S01]  /*1070*/  FSEL R28, R50, R30, !P2 ;  /* 0x0000001e321c7208 */ /* 0x000fe20005000000 */
[----:B------:R-:W-:Y:S01]  /*1080*/  DADD R18, R14, R18 ;  /* 0x000000000e127229 */ /* 0x000fe20000000012 */
[----:B------:R-:W-:-:S02]  /*1090*/  FSEL R49, R49, R63, !P6 ;  /* 0x0000003f31317208 */ /* 0x000fc40007000000 */
[----:B------:R-:W-:Y:S01]  /*10a0*/  FSEL R63, R29, RZ, !P1 ;  /* 0x000000ff1d3f7208 */ /* 0x000fe20004800000 */
[----:B------:R-:W-:Y:S01]  /*10b0*/  IMAD.IADD R54, R53, 0x1, R54 ;  /* 0x0000000135367824 */ /* 0x000fe200078e0236 */
[----:B------:R-:W-:Y:S02]  /*10c0*/  FSEL R29, R51, R31, !P2 ;  /* 0x0000001f331d7208 */ /* 0x000fe40005000000 */
[----:B------:R-:W-:Y:S01]  /*10d0*/  ISETP.NE.AND P5, PT, R52, RZ, PT ;  /* 0x000000ff3400720c */ /* 0x000fe20003fa5270 */
[----:B------:R-:W-:Y:S01]  /*10e0*/  IMAD.IADD R52, R54, 0x1, R52 ;  /* 0x0000000136347824 */ /* 0x000fe200078e0234 */
[----:B------:R-:W-:Y:S02]  /*10f0*/  FSEL R65, R28, R65, !P6 ;  /* 0x000000411c417208 */ /* 0x000fe40007000000 */
[----:B------:R-:W-:Y:S01]  /*1100*/  DADD R30, R26, R28 ;  /* 0x000000001a1e7229 */ /* 0x000fe2000000001c */
[----:B------:R-:W-:Y:S02]  /*1110*/  FSEL R18, R18, R14, !P5 ;  /* 0x0000000e12127208 */ /* 0x000fe40006800000 */
[----:B------:R-:W-:-:S02]  /*1120*/  FSEL R19, R19, R15, !P5 ;  /* 0x0000000f13137208 */ /* 0x000fc40006800000 */
[----:B------:R-:W-:Y:S02]  /*1130*/  FSEL R16, R16, R12, !P5 ;  /* 0x0000000c10107208 */ /* 0x000fe40006800000 */
[----:B------:R-:W-:Y:S02]  /*1140*/  FSEL R17, R17, R13, !P5 ;  /* 0x0000000d11117208 */ /* 0x000fe40006800000 */
[----:B------:R-:W2:Y:S01]  /*1150*/  LDS.128 R12, [UR4+0x90] ;  /* 0x00009004ff0c7984 */ /* 0x000ea20008000c00 */
[----:B------:R-:W-:Y:S01]  /*1160*/  FSEL R63, R29, R63, !P6 ;  /* 0x0000003f1d3f7208 */ /* 0x000fe20007000000 */
[----:B0-----:R-:W-:Y:S01]  /*1170*/  DADD R50, R10, R18 ;  /* 0x000000000a327229 */ /* 0x001fe20000000012 */
[----:B------:R-:W-:Y:S01]  /*1180*/  FSEL R57, R48, R57, !P6 ;  /* 0x0000003930397208 */ /* 0x000fe20007000000 */
[----:B------:R-:W0:Y:S01]  /*1190*/  LDS.64 R28, [UR4+0x88] ;  /* 0x00008804ff1c7984 */ /* 0x000e220008000a00 */
[----:B------:R-:W-:Y:S02]  /*11a0*/  FSEL R26, R30, R26, !P5 ;  /* 0x0000001a1e1a7208 */ /* 0x000fe40006800000 */
[----:B------:R-:W-:Y:S01]  /*11b0*/  FSEL R27, R31, R27, !P5 ;  /* 0x0000001b1f1b7208 */ /* 0x000fe20006800000 */
[----:B------:R-:W3:Y:S01]  /*11c0*/  LDS R48, [UR4+0x80] ;  /* 0x00008004ff307984 */ /* 0x000ee20008000800 */
[----:B------:R-:W-:Y:S01]  /*11d0*/  DADD R30, R8, R16 ;  /* 0x00000000081e7229 */ /* 0x000fe20000000010 */
[----:B------:R-:W-:-:S02]  /*11e0*/  SEL R53, R54, R53, !P6 ;  /* 0x0000003536357207 */ /* 0x000fc40007000000 */
[----:B------:R-:W-:Y:S02]  /*11f0*/  ISETP.NE.AND P5, PT, R56, RZ, PT ;  /* 0x000000ff3800720c */ /* 0x000fe40003fa5270 */
[C---:B------:R-:W-:Y:S02]  /*1200*/  ISETP.NE.AND P2, PT, R55.reuse, 0x5, PT ;  /* 0x000000053700780c */ /* 0x040fe40003f45270 */
[C---:B------:R-:W-:Y:S02]  /*1210*/  ISETP.NE.AND P1, PT, R55.reuse, 0x6, PT ;  /* 0x000000063700780c */ /* 0x040fe40003f25270 */
[----:B------:R-:W-:Y:S02]  /*1220*/  ISETP.NE.AND P6, PT, R55, 0x7, PT ;  /* 0x000000073700780c */ /* 0x000fe40003fc5270 */
[----:B------:R-:W-:Y:S02]  /*1230*/  FSEL R55, R16, R57, !P4 ;  /* 0x0000003910377208 */ /* 0x000fe40006000000 */
[----:B------:R-:W-:-:S02]  /*1240*/  FSEL R61, R18, R61, !P4 ;  /* 0x0000003d123d7208 */ /* 0x000fc40006000000 */
[----:B------:R-:W-:Y:S02]  /*1250*/  FSEL R59, R19, R59, !P4 ;  /* 0x0000003b133b7208 */ /* 0x000fe40006000000 */
[----:B------:R-:W-:Y:S02]  /*1260*/  FSEL R57, R17, R49, !P4 ;  /* 0x0000003111397208 */ /* 0x000fe40006000000 */
[----:B------:R-:W4:Y:S01]  /*1270*/  LDS.128 R16, [UR4+0xb0] ;  /* 0x0000b004ff107984 */ /* 0x000f220008000c00 */
[----:B------:R-:W-:Y:S02]  /*1280*/  FSEL R8, R30, R8, !P5 ;  /* 0x000000081e087208 */ /* 0x000fe40006800000 */
[----:B------:R-:W-:Y:S01]  /*1290*/  FSEL R9, R31, R9, !P5 ;  /* 0x000000091f097208 */ /* 0x000fe20006800000 */
[----:B------:R-:W-:Y:S01]  /*12a0*/  LDS R49, [UR4+0xa0] ;  /* 0x0000a004ff317984 */ /* 0x000fe20008000800 */
[----:B------:R-:W-:Y:S02]  /*12b0*/  FSEL R10, R50, R10, !P5 ;  /* 0x0000000a320a7208 */ /* 0x000fe40006800000 */
[----:B------:R-:W-:Y:S01]  /*12c0*/  FSEL R11, R51, R11, !P5 ;  /* 0x0000000b330b7208 */ /* 0x000fe20006800000 */
[----:B------:R-:W5:Y:S01]  /*12d0*/  LDS.64 R30, [UR4+0xa8] ;  /* 0x0000a804ff1e7984 */ /* 0x000f620008000a00 */
[----:B-1----:R-:W-:Y:S01]  /*12e0*/  DADD R50, R32, R26 ;  /* 0x0000000020327229 */ /* 0x002fe2000000001a */
[----:B------:R-:W-:-:S02]  /*12f0*/  SEL R54, R52, R53, !P4 ;  /* 0x0000003534367207 */ /* 0x000fc40006000000 */
[----:B------:R-:W-:Y:S02]  /*1300*/  FSEL R53, R11, R59, !P3 ;  /* 0x0000003b0b357208 */ /* 0x000fe40005800000 */
[----:B------:R-:W-:Y:S02]  /*1310*/  FSEL R55, R8, R55, !P3 ;  /* 0x0000003708377208 */ /* 0x000fe40005800000 */
[----:B------:R-:W-:Y:S01]  /*1320*/  FSEL R57, R9, R57, !P3 ;  /* 0x0000003909397208 */ /* 0x000fe20005800000 */
[----:B--2---:R-:W-:Y:S01]  /*1330*/  DADD R8, R12, R8 ;  /* 0x000000000c087229 */ /* 0x004fe20000000008 */
[----:B------:R-:W-:Y:S02]  /*1340*/  FSEL R65, R26, R65, !P4 ;  /* 0x000000411a417208 */ /* 0x000fe40006000000 */
[----:B------:R-:W-:Y:S02]  /*1350*/  FSEL R32, R50, R32, !P5 ;  /* 0x0000002032207208 */ /* 0x000fe40006800000 */
[----:B------:R-:W-:-:S02]  /*1360*/  FSEL R33, R51, R33, !P5 ;  /* 0x0000002133217208 */ /* 0x000fc40006800000 */
[----:B------:R-:W-:Y:S01]  /*1370*/  FSEL R51, R10, R61, !P3 ;  /* 0x0000003d0a337208 */ /* 0x000fe20005800000 */
[----:B------:R-:W-:Y:S01]  /*1380*/  DADD R10, R14, R10 ;  /* 0x000000000e0a7229 */ /* 0x000fe2000000000a */
[----:B------:R-:W-:Y:S01]  /*1390*/  FSEL R67, R27, R63, !P4 ;  /* 0x0000003f1b437208 */ /* 0x000fe20006000000 */
[----:B------:R-:W-:Y:S01]  /*13a0*/  IMAD.IADD R63, R52, 0x1, R56 ;  /* 0x00000001343f7824 */ /* 0x000fe200078e0238 */
[----:B0-----:R-:W-:Y:S01]  /*13b0*/  DADD R26, R28, R32 ;  /* 0x000000001c1a7229 */ /* 0x001fe20000000020 */
[----:B---3--:R-:W-:Y:S01]  /*13c0*/  ISETP.NE.AND P4, PT, R48, RZ, PT ;  /* 0x000000ff3000720c */ /* 0x008fe20003f85270 */
[----:B------:R-:W-:Y:S01]  /*13d0*/  SHFL.UP PT, R56, R45, 0x1, RZ ;  /* 0x042000002d387989 */ /* 0x000fe200000e00ff */
[----:B------:R-:W-:Y:S01]  /*13e0*/  FSEL R61, R32, R65, !P3 ;  /* 0x00000041203d7208 */ /* 0x000fe20005800000 */
[----:B------:R-:W-:Y:S01]  /*13f0*/  IMAD.IADD R52, R63, 0x1, R48 ;  /* 0x000000013f347824 */ /* 0x000fe200078e0230 */
[----:B------:R-:W-:Y:S01]  /*1400*/  FSEL R59, R33, R67, !P3 ;  /* 0x00000043213b7208 */ /* 0x000fe20005800000 */
[----:B------:R-:W-:Y:S01]  /*1410*/  LDS R48, [UR4+0xc0] ;  /* 0x0000c004ff307984 */ /* 0x000fe20008000800 */
[----:B------:R-:W-:-:S02]  /*1420*/  FSEL R32, R10, R14, !P4 ;  /* 0x0000000e0a207208 */ /* 0x000fc40006000000 */
[----:B------:R-:W-:Y:S02]  /*1430*/  FSEL R33, R11, R15, !P4 ;  /* 0x0000000f0b217208 */ /* 0x000fe40006000000 */
[----:B------:R-:W-:Y:S02]  /*1440*/  FSEL R12, R8, R12, !P4 ;  /* 0x0000000c080c7208 */ /* 0x000fe40006000000 */
[----:B------:R-:W-:Y:S02]  /*1450*/  FSEL R13, R9, R13, !P4 ;  /* 0x0000000d090d7208 */ /* 0x000fe40006000000 */
[----:B------:R-:W0:Y:S01]  /*1460*/  LDS.128 R8, [UR4+0xd0] ;  /* 0x0000d004ff087984 */ /* 0x000e220008000c00 */
[----:B------:R-:W-:Y:S02]  /*1470*/  FSEL R14, R26, R28, !P4 ;  /* 0x0000001c1a0e7208 */ /* 0x000fe40006000000 */
[----:B------:R-:W-:Y:S01]  /*1480*/  FSEL R15, R27, R29, !P4 ;  /* 0x0000001d1b0f7208 */ /* 0x000fe20006000000 */
[----:B----4-:R-:W-:Y:S01]  /*1490*/  DADD R28, R16, R12 ;  /* 0x00000000101c7229 */ /* 0x010fe2000000000c */
[----:B------:R-:W1:Y:S01]  /*14a0*/  LDS.64 R26, [UR4+0xc8] ;  /* 0x0000c804ff1a7984 */ /* 0x000e620008000a00 */
[----:B------:R-:W-:-:S02]  /*14b0*/  FSEL R51, R32, R51, !P2 ;  /* 0x0000003320337208 */ /* 0x000fc40005000000 */
[----:B------:R-:W-:Y:S01]  /*14c0*/  FSEL R53, R33, R53, !P2 ;  /* 0x0000003521357208 */ /* 0x000fe20005000000 */
[----:B------:R-:W-:Y:S01]  /*14d0*/  DADD R32, R18, R32 ;  /* 0x0000000012207229 */ /* 0x000fe20000000020 */
[----:B------:R-:W-:Y:S02]  /*14e0*/  FSEL R55, R12, R55, !P2 ;  /* 0x000000370c377208 */ /* 0x000fe40005000000 */
[----:B------:R-:W-:Y:S01]  /*14f0*/  FSEL R57, R13, R57, !P2 ;  /* 0x000000390d397208 */ /* 0x000fe20005000000 */
[----:B-----5:R-:W-:Y:S01]  /*1500*/  DADD R12, R30, R14 ;  /* 0x000000001e0c7229 */ /* 0x020fe2000000000e */
[----:B------:R-:W-:Y:S02]  /*1510*/  SEL R50, R63, R54, !P3 ;  /* 0x000000363f327207 */ /* 0x000fe40005800000 */
[----:B------:R-:W-:Y:S01]  /*1520*/  ISETP.NE.AND P3, PT, R49, RZ, PT ;  /* 0x000000ff3100720c */ /* 0x000fe20003f65270 */
[----:B------:R-:W-:Y:S01]  /*1530*/  IMAD.IADD R49, R52, 0x1, R49 ;  /* 0x0000000134317824 */ /* 0x000fe200078e0231 */
[----:B------:R-:W-:Y:S01]  /*1540*/  FSEL R61, R14, R61, !P2 ;  /* 0x0000003d0e3d7208 */ /* 0x000fe20005000000 */
[----:B------:R-:W2:Y:S01]  /*1550*/  SHFL.UP PT, R54, R42, 0x1, RZ ;  /* 0x042000002a367989 */ /* 0x000ea200000e00ff */
[----:B------:R-:W-:-:S02]  /*1560*/  FSEL R16, R28, R16, !P3 ;  /* 0x000000101c107208 */ /* 0x000fc40005800000 */
[----:B------:R-:W-:Y:S01]  /*1570*/  FSEL R17, R29, R17, !P3 ;  /* 0x000000111d117208 */ /* 0x000fe20005800000 */
[----:B------:R-:W3:Y:S01]  /*1580*/  SHFL.UP PT, R63, R44, 0x1, RZ ;  /* 0x042000002c3f7989 */ /* 0x000ee200000e00ff */
[----:B------:R-:W-:Y:S02]  /*1590*/  FSEL R59, R15, R59, !P2 ;  /* 0x0000003b0f3b7208 */ /* 0x000fe40005000000 */
[----:B------:R-:W-:Y:S02]  /*15a0*/  SEL R50, R52, R50, !P2 ;  /* 0x0000003234327207 */ /* 0x000fe40005000000 */
[----:B------:R-:W-:Y:S01]  /*15b0*/  FSEL R18, R32, R18, !P3 ;  /* 0x0000001220127208 */ /* 0x000fe20005800000 */
[----:B------:R-:W4:Y:S01]  /*15c0*/  LDS R52, [UR4+0xe0] ;  /* 0x0000e004ff347984 */ /* 0x000f220008000800 */
[----:B------:R-:W-:Y:S02]  /*15d0*/  FSEL R19, R33, R19, !P3 ;  /* 0x0000001321137208 */ /* 0x000fe40005800000 */
[----:B------:R-:W-:Y:S01]  /*15e0*/  FSEL R28, R12, R30, !P3 ;  /* 0x0000001e0c1c7208 */ /* 0x000fe20005800000 */
[----:B------:R-:W4:Y:S01]  /*15f0*/  LDS.64 R32, [UR4+0xe8] ;  /* 0x0000e804ff207984 */ /* 0x000f220008000a00 */
[----:B------:R-:W-:-:S02]  /*1600*/  FSEL R29, R13, R31, !P3 ;  /* 0x0000001f0d1d7208 */ /* 0x000fc40005800000 */
[----:B------:R-:W-:Y:S01]  /*1610*/  FSEL R51, R18, R51, !P1 ;  /* 0x0000003312337208 */ /* 0x000fe20004800000 */
[----:B------:R-:W4:Y:S01]  /*1620*/  LDS.128 R12, [UR4+0xf0] ;  /* 0x0000f004ff0c7984 */ /* 0x000f220008000c00 */
[----:B------:R-:W-:Y:S02]  /*1630*/  FSEL R53, R19, R53, !P1 ;  /* 0x0000003513357208 */ /* 0x000fe40004800000 */
[----:B------:R-:W-:Y:S01]  /*1640*/  FSEL R55, R16, R55, !P1 ;  /* 0x0000003710377208 */ /* 0x000fe20004800000 */
[----:B------:R5:W4:Y:S01]  /*1650*/  SHFL.UP PT, R30, R43, 0x1, RZ ;  /* 0x042000002b1e7989 */ /* 0x000b2200000e00ff */
[----:B------:R-:W-:Y:S01]  /*1660*/  FSEL R57, R17, R57, !P1 ;  /* 0x0000003911397208 */ /* 0x000fe20004800000 */
[----:B0-----:R-:W-:Y:S01]  /*1670*/  DADD R18, R10, R18 ;  /* 0x000000000a127229 */ /* 0x001fe20000000012 */
[----:B------:R-:W-:Y:S01]  /*1680*/  FSEL R61, R28, R61, !P1 ;  /* 0x0000003d1c3d7208 */ /* 0x000fe20004800000 */
[----:B------:R0:W0:Y:S01]  /*1690*/  SHFL.UP PT, R31, R40, 0x1, RZ ;  /* 0x04200000281f7989 */ /* 0x00002200000e00ff */
[----:B------:R-:W-:-:S02]  /*16a0*/  FSEL R59, R29, R59, !P1 ;  /* 0x0000003b1d3b7208 */ /* 0x000fc40004800000 */
[----:B------:R-:W-:Y:S01]  /*16b0*/  SEL R50, R49, R50, !P1 ;  /* 0x0000003231327207 */ /* 0x000fe20004800000 */
[----:B-----5:R-:W-:Y:S01]  /*16c0*/  DADD R42, R8, R16 ;  /* 0x00000000082a7229 */ /* 0x020fe20000000010 */
[----:B------:R-:W-:Y:S01]  /*16d0*/  ISETP.GE.U32.AND P1, PT, R41, 0x20, PT ;  /* 0x000000202900780c */ /* 0x000fe20003f26070 */
[----:B-1----:R-:W-:Y:S01]  /*16e0*/  DADD R16, R26, R28 ;  /* 0x000000001a107229 */ /* 0x002fe2000000001c */
[----:B------:R-:W-:Y:S01]  /*16f0*/  ISETP.NE.AND P2, PT, R48, RZ, PT ;  /* 0x000000ff3000720c */ /* 0x000fe20003f45270 */
[----:B------:R-:W-:Y:S01]  /*1700*/  IMAD.IADD R49, R49, 0x1, R48 ;  /* 0x0000000131317824 */ /* 0x000fe200078e0230 */
[----:B------:R-:W-:Y:S02]  /*1710*/  ISETP.NE.AND P3, PT, R41, RZ, PT ;  /* 0x000000ff2900720c */ /* 0x000fe40003f65270 */
[----:B------:R-:W-:Y:S01]  /*1720*/  FSEL R18, R18, R10, !P2 ;  /* 0x0000000a12127208 */ /* 0x000fe20005000000 */
[----:B--2---:R-:W-:Y:S01]  /*1730*/  IMAD.MOV.U32 R10, RZ, RZ, R54 ;  /* 0x000000ffff0a7224 */ /* 0x004fe200078e0036 */
[----:B------:R-:W-:Y:S01]  /*1740*/  FSEL R19, R19, R11, !P2 ;  /* 0x0000000b13137208 */ /* 0x000fe20005000000 */
[----:B---3--:R-:W-:Y:S01]  /*1750*/  IMAD.MOV.U32 R11, RZ, RZ, R63 ;  /* 0x000000ffff0b7224 */ /* 0x008fe200078e003f */
[----:B------:R-:W-:Y:S01]  /*1760*/  FSEL R28, R42, R8, !P2 ;  /* 0x000000082a1c7208 */ /* 0x000fe20005000000 */
[----:B------:R-:W-:Y:S01]  /*1770*/  IMAD.MOV.U32 R8, RZ, RZ, R47 ;  /* 0x000000ffff087224 */ /* 0x000fe200078e002f */
[----:B------:R-:W-:Y:S01]  /*1780*/  FSEL R29, R43, R9, !P2 ;  /* 0x000000092b1d7208 */ /* 0x000fe20005000000 */
[----:B------:R-:W-:Y:S01]  /*1790*/  IMAD.MOV.U32 R9, RZ, RZ, R56 ;  /* 0x000000ffff097224 */ /* 0x000fe200078e0038 */
[----:B------:R-:W-:-:S02]  /*17a0*/  FSEL R16, R16, R26, !P2 ;  /* 0x0000001a10107208 */ /* 0x000fc40005000000 */
[----:B------:R-:W-:Y:S02]  /*17b0*/  FSEL R17, R17, R27, !P2 ;  /* 0x0000001b11117208 */ /* 0x000fe40005000000 */
[----:B------:R1:W2:Y:S01]  /*17c0*/  SHFL.UP PT, R27, R46, 0x1, RZ ;  /* 0x042000002e1b7989 */ /* 0x0002a200000e00ff */
[----:B------:R-:W-:Y:S02]  /*17d0*/  SEL R50, R49, R50, !P6 ;  /* 0x0000003231327207 */ /* 0x000fe40007000000 */
[----:B------:R-:W-:Y:S02]  /*17e0*/  FSEL R51, R18, R51, !P6 ;  /* 0x0000003312337208 */ /* 0x000fe40007000000 */
[----:B------:R-:W-:Y:S02]  /*17f0*/  FSEL R48, R19, R53, !P6 ;  /* 0x0000003513307208 */ /* 0x000fe40007000000 */
[----:B------:R-:W-:Y:S02]  /*1800*/  FSEL R55, R28, R55, !P6 ;  /* 0x000000371c377208 */ /* 0x000fe40007000000 */
[----:B0-----:R-:W-:-:S02]  /*1810*/  FSEL R40, R29, R57, !P6 ;  /* 0x000000391d287208 */ /* 0x001fc40007000000 */
[----:B------:R-:W-:Y:S02]  /*1820*/  FSEL R61, R16, R61, !P6 ;  /* 0x0000003d103d7208 */ /* 0x000fe40007000000 */
[----:B------:R-:W-:Y:S01]  /*1830*/  FSEL R26, R17, R59, !P6 ;  /* 0x0000003b111a7208 */ /* 0x000fe20007000000 */
[----:B-1--4-:R-:W-:Y:S06]  /*1840*/  @!P1 BRA `(.L_x_401) ;  /* 0x0000000000649947 */ /* 0x012fec0003800000 */
[----:B------:R-:W-:Y:S01]  /*1850*/  IMAD.MOV.U32 R42, RZ, RZ, R51 ;  /* 0x000000ffff2a7224 */ /* 0x000fe200078e0033 */
[----:B------:R-:W-:Y:S01]  /*1860*/  ISETP.NE.AND P2, PT, R0, RZ, PT ;  /* 0x000000ff0000720c */ /* 0x000fe20003f45270 */
[----:B------:R-:W-:Y:S01]  /*1870*/  IMAD.MOV.U32 R43, RZ, RZ, R48 ;  /* 0x000000ffff2b7224 */ /* 0x000fe200078e0030 */
[C---:B--2---:R-:W-:Y:S02]  /*1880*/  ISETP.NE.AND P1, PT, R27.reuse, RZ, PT ;  /* 0x000000ff1b00720c */ /* 0x044fe40003f25270 */
[----:B------:R-:W-:-:S03]  /*1890*/  SEL R27, R27, RZ, P2 ;  /* 0x000000ff1b1b7207 */ /* 0x000fc60001000000 */
[----:B------:R-:W-:Y:S01]  /*18a0*/  DADD R46, R10, R42 ;  /* 0x000000000a2e7229 */ /* 0x000fe2000000002a */
[----:B------:R-:W-:Y:S02]  /*18b0*/  IMAD.MOV.U32 R42, RZ, RZ, R55 ;  /* 0x000000ffff2a7224 */ /* 0x000fe400078e0037 */
[----:B------:R-:W-:Y:S02]  /*18c0*/  IMAD.MOV.U32 R43, RZ, RZ, R40 ;  /* 0x000000ffff2b7224 */ /* 0x000fe400078e0028 */
[----:B------:R-:W-:-:S04]  /*18d0*/  IMAD.IADD R27, R50, 0x1, R27 ;  /* 0x00000001321b7824 */ /* 0x000fc800078e021b */
[----:B------:R-:W-:Y:S01]  /*18e0*/  DADD R44, R8, R42 ;  /* 0x00000000082c7229 */ /* 0x000fe2000000002a */
[----:B------:R-:W-:Y:S01]  /*18f0*/  @P2 FSEL R51, R46, R10, !P1 ;  /* 0x0000000a2e332208 */ /* 0x000fe20004800000 */
[----:B------:R-:W-:Y:S01]  /*1900*/  IMAD.MOV.U32 R42, RZ, RZ, R61 ;  /* 0x000000ffff2a7224 */ /* 0x000fe200078e003d */
[----:B------:R-:W-:Y:S01]  /*1910*/  @P2 FSEL R48, R47, R11, !P1 ;  /* 0x0000000b2f302208 */ /* 0x000fe20004800000 */
[----:B------:R-:W-:Y:S02]  /*1920*/  IMAD.MOV.U32 R43, RZ, RZ, R26 ;  /* 0x000000ffff2b7224 */ /* 0x000fe400078e001a */
[----:B------:R-:W-:Y:S02]  /*1930*/  IMAD.MOV.U32 R10, RZ, RZ, R51 ;  /* 0x000000ffff0a7224 */ /* 0x000fe400078e0033 */
[----:B------:R-:W-:Y:S02]  /*1940*/  IMAD.MOV.U32 R11, RZ, RZ, R48 ;  /* 0x000000ffff0b7224 */ /* 0x000fe400078e0030 */
[----:B------:R-:W-:Y:S01]  /*1950*/  DADD R42, R30, R42 ;  /* 0x000000001e2a7229 */ /* 0x000fe2000000002a */
[----:B------:R-:W-:-:S02]  /*1960*/  @P2 FSEL R55, R44, R8, !P1 ;  /* 0x000000082c372208 */ /* 0x000fc40004800000 */
[----:B------:R-:W-:-:S03]  /*1970*/  @P2 FSEL R40, R45, R9, !P1 ;  /* 0x000000092d282208 */ /* 0x000fc60004800000 */
[----:B------:R-:W-:Y:S02]  /*1980*/  IMAD.MOV.U32 R8, RZ, RZ, R55 ;  /* 0x000000ffff087224 */ /* 0x000fe400078e0037 */
[----:B------:R-:W-:Y:S02]  /*1990*/  IMAD.MOV.U32 R9, RZ, RZ, R40 ;  /* 0x000000ffff097224 */ /* 0x000fe400078e0028 */
[----:B------:R-:W-:Y:S02]  /*19a0*/  @P2 FSEL R61, R42, R30, !P1 ;  /* 0x0000001e2a3d2208 */ /* 0x000fe40004800000 */
[----:B------:R-:W-:-:S03]  /*19b0*/  @P2 FSEL R26, R43, R31, !P1 ;  /* 0x0000001f2b1a2208 */ /* 0x000fc60004800000 */
[----:B------:R-:W-:Y:S02]  /*19c0*/  IMAD.MOV.U32 R30, RZ, RZ, R61 ;  /* 0x000000ffff1e7224 */ /* 0x000fe400078e003d */
[----:B------:R-:W-:-:S07]  /*19d0*/  IMAD.MOV.U32 R31, RZ, RZ, R26 ;  /* 0x000000ffff1f7224 */ /* 0x000fce00078e001a */
.L_x_401:
[----:B------:R-:W-:Y:S05]  /*19e0*/  BSYNC.RECONVERGENT B0 ;  /* 0x0000000000007941 */ /* 0x000fea0003800200 */
.L_x_400:
[----:B------:R-:W-:Y:S01]  /*19f0*/  BSSY.RECONVERGENT B0, `(.L_x_402) ;  /* 0x000000e000007945 */ /* 0x000fe20003800200 */
[----:B------:R-:W-:-:S03]  /*1a00*/  IMAD.MOV.U32 R0, RZ, RZ, R38 ;  /* 0x000000ffff007224 */ /* 0x000fc600078e0026 */
[----:B------:R-:W-:Y:S05]  /*1a10*/  @!P3 BRA `(.L_x_403) ;  /* 0x00000000002cb947 */ /* 0x000fea0003800000 */
[----:B------:R-:W-:Y:S01]  /*1a20*/  DADD R44, R4, R8 ;  /* 0x00000000042c7229 */ /* 0x000fe20000000008 */
[----:B------:R-:W-:Y:S01]  /*1a30*/  ISETP.NE.AND P1, PT, R38, RZ, PT ;  /* 0x000000ff2600720c */ /* 0x000fe20003f25270 */
[----:B------:R-:W-:Y:S01]  /*1a40*/  DADD R46, R6, R10 ;  /* 0x00000000062e7229 */ /* 0x000fe2000000000a */
[----:B--2---:R-:W-:Y:S01]  /*1a50*/  IMAD.IADD R0, R27, 0x1, R38 ;  /* 0x000000011b007824 */ /* 0x004fe200078e0226 */
[----:B------:R-:W-:-:S06]  /*1a60*/  DADD R42, R20, R30 ;  /* 0x00000000142a7229 */ /* 0x000fcc000000001e */
[----:B------:R-:W-:Y:S02]  /*1a70*/  FSEL R4, R44, R4, !P1 ;  /* 0x000000042c047208 */ /* 0x000fe40004800000 */
[----:B------:R-:W-:Y:S02]  /*1a80*/  FSEL R5, R45, R5, !P1 ;  /* 0x000000052d057208 */ /* 0x000fe40004800000 */
[----:B------:R-:W-:Y:S02]  /*1a90*/  FSEL R6, R46, R6, !P1 ;  /* 0x000000062e067208 */ /* 0x000fe40004800000 */
[----:B------:R-:W-:Y:S02]  /*1aa0*/  FSEL R7, R47, R7, !P1 ;  /* 0x000000072f077208 */ /* 0x000fe40004800000 */
[----:B------:R-:W-:Y:S02]  /*1ab0*/  FSEL R20, R42, R20, !P1 ;  /* 0x000000142a147208 */ /* 0x000fe40004800000 */
[----:B------:R-:W-:-:S07]  /*1ac0*/  FSEL R21, R43, R21, !P1 ;  /* 0x000000152b157208 */ /* 0x000fce0004800000 */
.L_x_403:
[----:B------:R-:W-:Y:S05]  /*1ad0*/  BSYNC.RECONVERGENT B0 ;  /* 0x0000000000007941 */ /* 0x000fea0003800200 */
.L_x_402:
[----:B------:R-:W-:Y:S01]  /*1ae0*/  DADD R42, R2, R4 ;  /* 0x00000000022a7229 */ /* 0x000fe20000000004 */
[----:B------:R-:W-:Y:S01]  /*1af0*/  ISETP.NE.AND P2, PT, R41, RZ, PT ;  /* 0x000000ff2900720c */ /* 0x000fe20003f45270 */
[----:B------:R-:W-:Y:S01]  /*1b00*/  DADD R44, R24, R6 ;  /* 0x00000000182c7229 */ /* 0x000fe20000000006 */
[----:B------:R-:W-:Y:S01]  /*1b10*/  ISETP.NE.AND P1, PT, R52, RZ, PT ;  /* 0x000000ff3400720c */ /* 0x000fe20003f25270 */
[----:B------:R-:W-:Y:S01]  /*1b20*/  DADD R28, R12, R28 ;  /* 0x000000000c1c7229 */ /* 0x000fe2000000001c */
[----:B------:R-:W-:Y:S05]  /*1b30*/  BSSY.RECONVERGENT B0, `(.L_x_404) ;  /* 0x000001f000007945 */ /* 0x000fea0003800200 */
[----:B------:R-:W-:Y:S01]  /*1b40*/  FSEL R40, R2, R42, P0 ;  /* 0x0000002a02287208 */ /* 0x000fe20000000000 */
[----:B------:R-:W-:Y:S01]  /*1b50*/  IMAD.IADD R2, R49, 0x1, R52 ;  /* 0x0000000131027824 */ /* 0x000fe200078e0234 */
[----:B------:R-:W-:Y:S01]  /*1b60*/  FSEL R47, R3, R43, P0 ;  /* 0x0000002b032f7208 */ /* 0x000fe20000000000 */
[----:B------:R-:W-:Y:S01]  /*1b70*/  DADD R42, R22, R20 ;  /* 0x00000000162a7229 */ /* 0x000fe20000000014 */
[----:B------:R-:W-:-:S02]  /*1b80*/  FSEL R26, R24, R44, P0 ;  /* 0x0000002c181a7208 */ /* 0x000fc40000000000 */
[----:B------:R-:W-:Y:S01]  /*1b90*/  FSEL R45, R25, R45, P0 ;  /* 0x0000002d192d7208 */ /* 0x000fe20000000000 */
[----:B------:R-:W-:Y:S01]  /*1ba0*/  DADD R24, R14, R18 ;  /* 0x000000000e187229 */ /* 0x000fe20000000012 */
[----:B------:R-:W-:Y:S01]  /*1bb0*/  ISETP.GE.AND P3, PT, R2, 0x101, PT ;  /* 0x000001010200780c */ /* 0x000fe20003f66270 */
[----:B------:R-:W-:-:S04]  /*1bc0*/  DADD R18, R32, R16 ;  /* 0x0000000020127229 */ /* 0x000fc80000000010 */
[----:B------:R-:W-:Y:S02]  /*1bd0*/  FSEL R16, R22, R42, P0 ;  /* 0x0000002a16107208 */ /* 0x000fe40000000000 */
[----:B------:R-:W-:Y:S02]  /*1be0*/  FSEL R17, R23, R43, P0 ;  /* 0x0000002b17117208 */ /* 0x000fe40000000000 */
[----:B------:R-:W-:Y:S02]  /*1bf0*/  FSEL R24, R24, R14, !P1 ;  /* 0x0000000e18187208 */ /* 0x000fe40004800000 */
[----:B------:R-:W-:Y:S02]  /*1c00*/  FSEL R25, R25, R15, !P1 ;  /* 0x0000000f19197208 */ /* 0x000fe40004800000 */
[----:B------:R-:W-:Y:S02]  /*1c10*/  FSEL R22, R28, R12, !P1 ;  /* 0x0000000c1c167208 */ /* 0x000fe40004800000 */
[----:B------:R-:W-:-:S02]  /*1c20*/  FSEL R23, R29, R13, !P1 ;  /* 0x0000000d1d177208 */ /* 0x000fc40004800000 */
[----:B------:R-:W-:Y:S02]  /*1c30*/  FSEL R18, R18, R32, !P1 ;  /* 0x0000002012127208 */ /* 0x000fe40004800000 */
[----:B------:R-:W-:Y:S01]  /*1c40*/  FSEL R19, R19, R33, !P1 ;  /* 0x0000002113137208 */ /* 0x000fe20004800000 */
[----:B------:R-:W-:Y:S06]  /*1c50*/  @P2 BRA `(.L_x_405) ;  /* 0x0000000000302947 */ /* 0x000fec0003800000 */
[----:B------:R-:W0:Y:S01]  /*1c60*/  LDC.64 R12, c[0x0][0x3b8] ;  /* 0x0000ee00ff0c7b82 */ /* 0x000e220000000a00 */
[----:B------:R-:W-:Y:S02]  /*1c70*/  IMAD.MOV.U32 R29, RZ, RZ, 0x65 ;  /* 0x00000065ff1d7424 */ /* 0x000fe400078e00ff */
[----:B--2---:R-:W-:-:S05]  /*1c80*/  IMAD.MOV.U32 R27, RZ, RZ, RZ ;  /* 0x000000ffff1b7224 */ /* 0x004fca00078e00ff */
        /* <DEDUP_REMOVED lines=9> */
.L_x_405:
[----:B------:R-:W-:Y:S05]  /*1d20*/  BSYNC.RECONVERGENT B0 ;  /* 0x0000000000007941 */ /* 0x000fea0003800200 */
.L_x_404:
[----:B------:R-:W-:Y:S02]  /*1d30*/  IMAD.IADD R39, R39, 0x1, R0 ;  /* 0x0000000127277824 */ /* 0x000fe400078e0200 */
[----:B0-----:R-:W-:Y:S02]  /*1d40*/  IMAD.MOV.U32 R12, RZ, RZ, R40 ;  /* 0x000000ffff0c7224 */ /* 0x001fe400078e0028 */
[----:B------:R-:W-:Y:S02]  /*1d50*/  IMAD.MOV.U32 R13, RZ, RZ, R47 ;  /* 0x000000ffff0d7224 */ /* 0x000fe400078e002f */
[----:B------:R-:W-:Y:S02]  /*1d60*/  IMAD.MOV.U32 R14, RZ, RZ, R26 ;  /* 0x000000ffff0e7224 */ /* 0x000fe400078e001a */
[----:B------:R-:W-:Y:S01]  /*1d70*/  IMAD.MOV.U32 R15, RZ, RZ, R45 ;  /* 0x000000ffff0f7224 */ /* 0x000fe200078e002d */
[----:B------:R-:W-:Y:S06]  /*1d80*/  @!P3 BRA `(.L_x_406) ;  /* 0x0000001000d0b947 */ /* 0x000fec0003800000 */
[----:B------:R-:W-:Y:S01]  /*1d90*/  BAR.SYNC.DEFER_BLOCKING 0x0 ;  /* 0x0000000000007b1d */ /* 0x000fe20000010000 */
[----:B------:R-:W-:Y:S02]  /*1da0*/  ISETP.NE.AND P2, PT, R38, RZ, PT ;  /* 0x000000ff2600720c */ /* 0x000fe40003f45270 */
[----:B------:R-:W-:Y:S02]  /*1db0*/  ISETP.NE.AND P0, PT, R34, R35, PT ;  /* 0x000000232200720c */ /* 0x000fe40003f05270 */
[----:B------:R-:W-:-:S09]  /*1dc0*/  ISETP.NE.AND P1, PT, R35, R36, PT ;  /* 0x000000242300720c */ /* 0x000fd20003f25270 */
[----:B--2---:R-:W-:Y:S02]  /*1dd0*/  @P2 LEA R27, R27, UR4, 0x5 ;  /* 0x000000041b1b2c11 */ /* 0x004fe4000f8e28ff */
[----:B------:R-:W-:Y:S02]  /*1de0*/  @P0 LEA R19, R0, UR4, 0x5 ;  /* 0x0000000400130c11 */ /* 0x000fe4000f8e28ff */
[----:B------:R-:W-:Y:S01]  /*1df0*/  @P1 LEA R23, R39, UR4, 0x5 ;  /* 0x0000000427171c11 */ /* 0x000fe2000f8e28ff */
[----:B------:R0:W-:Y:S04]  /*1e00*/  @P2 STS.128 [R27+0x10], R8 ;  /* 0x000010081b002388 */ /* 0x0001e80000000c00 */
[----:B------:R0:W-:Y:S04]  /*1e10*/  @P2 STS.64 [R27+0x8], R30 ;  /* 0x0000081e1b002388 */ /* 0x0001e80000000a00 */
[----:B------:R0:W-:Y:S01]  /*1e20*/  @P2 STS [R27], R37 ;  /* 0x000000251b002388 */ /* 0x0001e20000000800 */
[----:B------:R-:W-:-:S03]  /*1e30*/  ISETP.GE.U32.AND P2, PT, R41, R2, PT ;  /* 0x000000022900720c */ /* 0x000fc60003f46070 */
[----:B------:R0:W-:Y:S04]  /*1e40*/  @P0 STS.128 [R19+0x10], R4 ;  /* 0x0000100413000388 */ /* 0x0001e80000000c00 */
[----:B------:R0:W-:Y:S04]  /*1e50*/  @P0 STS.64 [R19+0x8], R20 ;  /* 0x0000081413000388 */ /* 0x0001e80000000a00 */
[----:B------:R0:W-:Y:S04]  /*1e60*/  @P0 STS [R19], R34 ;  /* 0x0000002213000388 */ /* 0x0001e80000000800 */
[----:B------:R0:W-:Y:S04]  /*1e70*/  @P1 STS.128 [R23+0x10], R12 ;  /* 0x0000100c17001388 */ /* 0x0001e80000000c00 */
[----:B------:R0:W-:Y:S04]  /*1e80*/  @P1 STS.64 [R23+0x8], R16 ;  /* 0x0000081017001388 */ /* 0x0001e80000000a00 */
[----:B------:R0:W-:Y:S01]  /*1e90*/  @P1 STS [R23], R35 ;  /* 0x0000002317001388 */ /* 0x0001e20000000800 */
[----:B------:R-:W-:Y:S06]  /*1ea0*/  BAR.SYNC.DEFER_BLOCKING 0x0 ;  /* 0x0000000000007b1d */ /* 0x000fec0000010000 */
[----:B------:R-:W-:Y:S05]  /*1eb0*/  @P2 EXIT ;  /* 0x000000000000294d */ /* 0x000fea0003800000 */
[----:B0-----:R-:W-:Y:S01]  /*1ec0*/  LOP3.LUT R5, RZ, R41, RZ, 0x33, !PT ;  /* 0x00000029ff057212 */ /* 0x001fe200078e33ff */
[----:B------:R-:W-:Y:S04]  /*1ed0*/  BSSY.RECONVERGENT B0, `(.L_x_407) ;  /* 0x0000029000007945 */ /* 0x000fe80003800200 */
[----:B------:R-:W-:-:S05]  /*1ee0*/  IMAD.IADD R0, R2, 0x1, R5 ;  /* 0x0000000102007824 */ /* 0x000fca00078e0205 */
[C---:B------:R-:W-:Y:S02]  /*1ef0*/  LOP3.LUT R4, R0.reuse, 0x300, RZ, 0xc0, !PT ;  /* 0x0000030000047812 */ /* 0x040fe400078ec0ff */
[----:B------:R-:W-:Y:S02]  /*1f00*/  ISETP.GE.U32.AND P1, PT, R0, 0x300, PT ;  /* 0x000003000000780c */ /* 0x000fe40003f26070 */
[----:B------:R-:W-:-:S13]  /*1f10*/  ISETP.NE.AND P0, PT, R4, 0x300, PT ;  /* 0x000003000400780c */ /* 0x000fda0003f05270 */
[----:B------:R-:W-:Y:S05]  /*1f20*/  @!P0 BRA `(.L_x_408) ;  /* 0x00000000008c8947 */ /* 0x000fea0003800000 */
[----:B------:R-:W0:Y:S01]  /*1f30*/  LDC.64 R4, c[0x0][0x398] ;  /* 0x0000e600ff047b82 */ /* 0x000e220000000a00 */
[----:B------:R-:W-:-:S05]  /*1f40*/  LEA.HI R0, R0, 0x1, RZ, 0x18 ;  /* 0x0000000100007811 */ /* 0x000fca00078fc0ff */
[C---:B------:R-:W-:Y:S01]  /*1f50*/  IMAD.SHL.U32 R8, R0.reuse, 0x100, RZ ;  /* 0x0000010000087824 */ /* 0x040fe200078e00ff */
[----:B------:R-:W-:Y:S01]  /*1f60*/  LOP3.LUT R0, R0, 0x3, RZ, 0xc0, !PT ;  /* 0x0000000300007812 */ /* 0x000fe200078ec0ff */
[----:B------:R-:W1:Y:S03]  /*1f70*/  LDC.64 R6, c[0x0][0x390] ;  /* 0x0000e400ff067b82 */ /* 0x000e660000000a00 */
[----:B------:R-:W-:Y:S01]  /*1f80*/  LOP3.LUT R8, R8, 0x300, RZ, 0xc0, !PT ;  /* 0x0000030008087812 */ /* 0x000fe200078ec0ff */
[----:B------:R-:W-:Y:S02]  /*1f90*/  IMAD.MOV R0, RZ, RZ, -R0 ;  /* 0x000000ffff007224 */ /* 0x000fe400078e0a00 */
[----:B0-----:R-:W-:-:S03]  /*1fa0*/  IMAD.WIDE.U32 R4, R41, 0x18, R4 ;  /* 0x0000001829047825 */ /* 0x001fc600078e0004 */
[----:B------:R-:W-:Y:S02]  /*1fb0*/  IADD3 R16, P0, PT, R4, 0x10, RZ ;  /* 0x0000001004107810 */ /* 0x000fe40007f1e0ff */
[C---:B------:R-:W-:Y:S01]  /*1fc0*/  LEA R4, R41.reuse, UR4, 0x5 ;  /* 0x0000000429047c11 */ /* 0x040fe2000f8e28ff */
[----:B-1----:R-:W-:-:S04]  /*1fd0*/  IMAD.WIDE.U32 R6, R41, 0x4, R6 ;  /* 0x0000000429067825 */ /* 0x002fc800078e0006 */
[----:B------:R-:W-:Y:S02]  /*1fe0*/  IMAD.X R17, RZ, RZ, R5, P0 ;  /* 0x000000ffff117224 */ /* 0x000fe400000e0605 */
[----:B------:R-:W-:Y:S02]  /*1ff0*/  IMAD.MOV.U32 R14, RZ, RZ, R6 ;  /* 0x000000ffff0e7224 */ /* 0x000fe400078e0006 */
[----:B------:R-:W-:Y:S02]  /*2000*/  IMAD.MOV.U32 R15, RZ, RZ, R7 ;  /* 0x000000ffff0f7224 */ /* 0x000fe400078e0007 */
[----:B------:R-:W-:Y:S02]  /*2010*/  IMAD.IADD R41, R41, 0x1, R8 ;  /* 0x0000000129297824 */ /* 0x000fe400078e0208 */
[----:B------:R-:W-:-:S07]  /*2020*/  VIADD R12, R4, 0x8 ;  /* 0x00000008040c7836 */ /* 0x000fce0000000000 */
.L_x_409:
[----:B0-----:R-:W0:Y:S01]  /*2030*/  LDS R13, [R12+-0x8] ;  /* 0xfffff8000c0d7984 */ /* 0x001e220000000800 */
[----:B------:R-:W-:Y:S01]  /*2040*/  IMAD.MOV.U32 R6, RZ, RZ, R14 ;  /* 0x000000ffff067224 */ /* 0x000fe200078e000e */
[----:B------:R-:W-:Y:S01]  /*2050*/  IADD3 R14, P3, PT, R14, 0x400, RZ ;  /* 0x000004000e0e7810 */ /* 0x000fe20007f7e0ff */
[--C-:B------:R-:W-:Y:S01]  /*2060*/  IMAD.MOV.U32 R7, RZ, RZ, R15.reuse ;  /* 0x000000ffff077224 */ /* 0x100fe200078e000f */
[----:B------:R-:W1:Y:S01]  /*2070*/  LDS.128 R8, [R12+0x8] ;  /* 0x000008000c087984 */ /* 0x000e620000000c00 */
[----:B------:R-:W-:Y:S02]  /*2080*/  VIADD R0, R0, 0x1 ;  /* 0x0000000100007836 */ /* 0x000fe40000000000 */
[----:B------:R-:W-:Y:S01]  /*2090*/  IMAD.X R15, RZ, RZ, R15, P3 ;  /* 0x000000ffff0f7224 */ /* 0x000fe200018e060f */
[----:B------:R2:W3:Y:S02]  /*20a0*/  LDS.64 R4, [R12] ;  /* 0x000000000c047984 */ /* 0x0004e40000000a00 */
[----:B------:R-:W-:Y:S01]  /*20b0*/  ISETP.NE.AND P0, PT, R0, RZ, PT ;  /* 0x000000ff0000720c */ /* 0x000fe20003f05270 */
[----:B--2---:R-:W-:Y:S01]  /*20c0*/  VIADD R12, R12, 0x2000 ;  /* 0x000020000c0c7836 */ /* 0x004fe20000000000 */
[----:B0-----:R0:W-:Y:S02]  /*20d0*/  STG.E desc[UR8][R6.64], R13 ;  /* 0x0000000d06007986 */ /* 0x0011e4000c101908 */
[----:B0-----:R-:W-:-:S02]  /*20e0*/  IMAD.MOV.U32 R6, RZ, RZ, R16 ;  /* 0x000000ffff067224 */ /* 0x001fc400078e0010 */
[----:B------:R-:W-:-:S03]  /*20f0*/  IMAD.MOV.U32 R7, RZ, RZ, R17 ;  /* 0x000000ffff077224 */ /* 0x000fc600078e0011 */
[----:B------:R-:W-:Y:S02]  /*2100*/  IADD3 R16, P2, PT, R6, 0x1800, RZ ;  /* 0x0000180006107810 */ /* 0x000fe40007f5e0ff */
[----:B-1----:R0:W-:Y:S03]  /*2110*/  STG.E.64 desc[UR8][R6.64+-0x8], R8 ;  /* 0xfffff80806007986 */ /* 0x0021e6000c101b08 */
[----:B------:R-:W-:Y:S01]  /*2120*/  IMAD.X R17, RZ, RZ, R7, P2 ;  /* 0x000000ffff117224 */ /* 0x000fe200010e0607 */
[----:B------:R0:W-:Y:S04]  /*2130*/  STG.E.64 desc[UR8][R6.64], R10 ;  /* 0x0000000a06007986 */ /* 0x0001e8000c101b08 */
[----:B---3--:R0:W-:Y:S01]  /*2140*/  STG.E.64 desc[UR8][R6.64+-0x10], R4 ;  /* 0xfffff00406007986 */ /* 0x0081e2000c101b08 */
[----:B------:R-:W-:Y:S05]  /*2150*/  @P0 BRA `(.L_x_409) ;  /* 0xfffffffc00b40947 */ /* 0x000fea000383ffff */
.L_x_408:
[----:B------:R-:W-:Y:S05]  /*2160*/  BSYNC.RECONVERGENT B0 ;  /* 0x0000000000007941 */ /* 0x000fea0003800200 */
.L_x_407:
[----:B------:R-:W-:Y:S05]  /*2170*/  @!P1 EXIT ;  /* 0x000000000000994d */ /* 0x000fea0003800000 */
[----:B0-----:R-:W0:Y:S01]  /*2180*/  LDC.64 R4, c[0x0][0x390] ;  /* 0x0000e400ff047b82 */ /* 0x001e220000000a00 */
[----:B------:R-:W-:Y:S01]  /*2190*/  IMAD.IADD R0, R2, 0x1, -R41 ;  /* 0x0000000102007824 */ /* 0x000fe200078e0a29 */
[----:B------:R-:W-:Y:S04]  /*21a0*/  BSSY.RECONVERGENT B0, `(.L_x_410) ;  /* 0x000008b000007945 */ /* 0x000fe80003800200 */
[----:B------:R-:W-:Y:S02]  /*21b0*/  ISETP.GT.AND P1, PT, R0, 0xc00, PT ;  /* 0x00000c000000780c */ /* 0x000fe40003f24270 */
[----:B------:R-:W1:Y:S01]  /*21c0*/  LDC.64 R6, c[0x0][0x398] ;  /* 0x0000e600ff067b82 */ /* 0x000e620000000a00 */
[----:B------:R-:W-:-:S05]  /*21d0*/  LEA R0, R41, UR4, 0x5 ;  /* 0x0000000429007c11 */ /* 0x000fca000f8e28ff */
[----:B------:R-:W-:Y:S02]  /*21e0*/  VIADD R0, R0, 0x6010 ;  /* 0x0000601000007836 */ /* 0x000fe40000000000 */
[----:B0-----:R-:W-:-:S03]  /*21f0*/  IMAD.WIDE.U32 R4, R41, 0x4, R4 ;  /* 0x0000000429047825 */ /* 0x001fc600078e0004 */
[----:B------:R-:W-:Y:S01]  /*2200*/  IADD3 R8, P0, PT, R4, 0x800, RZ ;  /* 0x0000080004087810 */ /* 0x000fe20007f1e0ff */
[----:B-1----:R-:W-:-:S04]  /*2210*/  IMAD.WIDE.U32 R6, R41, 0x18, R6 ;  /* 0x0000001829067825 */ /* 0x002fc800078e0006 */
[----:B------:R-:W-:Y:S01]  /*2220*/  IMAD.X R9, RZ, RZ, R5, P0 ;  /* 0x000000ffff097224 */ /* 0x000fe200000e0605 */
[----:B------:R-:W-:Y:S02]  /*2230*/  IADD3 R10, P2, PT, R6, 0x3000, RZ ;  /* 0x00003000060a7810 */ /* 0x000fe40007f5e0ff */
[----:B------:R-:W-:-:S03]  /*2240*/  PLOP3.LUT P0, PT, PT, PT, PT, 0x80, 0x8 ;  /* 0x000000000008781c */ /* 0x000fc60003f0f070 */
[----:B------:R-:W-:Y:S01]  /*2250*/  IMAD.X R11, RZ, RZ, R7, P2 ;  /* 0x000000ffff0b7224 */ /* 0x000fe200010e0607 */
[----:B------:R-:W-:Y:S09]  /*2260*/  @!P1 BRA `(.L_x_411) ;  /* 0x0000000400f89947 */ /* 0x000ff20003800000 */
[----:B------:R-:W-:Y:S01]  /*2270*/  PLOP3.LUT P0, PT, PT, PT, PT, 0x8, 0x80 ;  /* 0x000000000080781c */ /* 0x000fe20003f0e170 */
[----:B------:R-:W-:-:S12]  /*2280*/  VIADD R12, R2, 0xfffff400 ;  /* 0xfffff400020c7836 */ /* 0x000fd80000000000 */
.L_x_412:
[----:B------:R-:W0:Y:S01]  /*2290*/  LDS R61, [R0+-0x6010] ;  /* 0xff9ff000003d7984 */ /* 0x000e220000000800 */
[----:B------:R-:W-:-:S03]  /*22a0*/  VIADD R41, R41, 0x1000 ;  /* 0x0000100029297836 */ /* 0x000fc60000000000 */
[----:B------:R-:W1:Y:S02]  /*22b0*/  LDS.128 R36, [R0+-0x6000] ;  /* 0xffa0000000247984 */ /* 0x000e640000000c00 */
[----:B------:R-:W-:Y:S02]  /*22c0*/  ISETP.GE.AND P1, PT, R41, R12, PT ;  /* 0x0000000c2900720c */ /* 0x000fe40003f26270 */
[----:B------:R-:W2:Y:S04]  /*22d0*/  LDS.64 R48, [R0+-0x6008] ;  /* 0xff9ff80000307984 */ /* 0x000ea80000000a00 */
[----:B------:R-:W3:Y:S04]  /*22e0*/  LDS R63, [R0+-0x4010] ;  /* 0xffbff000003f7984 */ /* 0x000ee80000000800 */
[----:B------:R-:W4:Y:S04]  /*22f0*/  LDS.128 R44, [R0+-0x4000] ;  /* 0xffc00000002c7984 */ /* 0x000f280000000c00 */
[----:B------:R-:W5:Y:S04]  /*2300*/  LDS.64 R50, [R0+-0x4008] ;  /* 0xffbff80000327984 */ /* 0x000f680000000a00 */
[----:B------:R-:W5:Y:S04]  /*2310*/  LDS R65, [R0+-0x2010] ;  /* 0xffdff00000417984 */ /* 0x000f680000000800 */
[----:B------:R-:W5:Y:S04]  /*2320*/  LDS.128 R16, [R0+-0x2000] ;  /* 0xffe0000000107984 */ /* 0x000f680000000c00 */
[----:B------:R-:W5:Y:S04]  /*2330*/  LDS.64 R52, [R0+-0x2008] ;  /* 0xffdff80000347984 */ /* 0x000f680000000a00 */
[----:B------:R-:W5:Y:S04]  /*2340*/  LDS R67, [R0+-0x10] ;  /* 0xfffff00000437984 */ /* 0x000f680000000800 */
[----:B------:R-:W5:Y:S04]  /*2350*/  LDS.128 R20, [R0] ;  /* 0x0000000000147984 */ /* 0x000f680000000c00 */
[----:B------:R-:W5:Y:S04]  /*2360*/  LDS.64 R54, [R0+-0x8] ;  /* 0xfffff80000367984 */ /* 0x000f680000000a00 */
[----:B------:R-:W5:Y:S04]  /*2370*/  LDS R69, [R0+0x1ff0] ;  /* 0x001ff00000457984 */ /* 0x000f680000000800 */
[----:B------:R-:W5:Y:S04]  /*2380*/  LDS.128 R24, [R0+0x2000] ;  /* 0x0020000000187984 */ /* 0x000f680000000c00 */
[----:B------:R-:W5:Y:S04]  /*2390*/  LDS.64 R56, [R0+0x1ff8] ;  /* 0x001ff80000387984 */ /* 0x000f680000000a00 */
        /* <DEDUP_REMOVED lines=8> */
[----:B0-----:R-:W-:Y:S04]  /*2420*/  STG.E desc[UR8][R8.64+-0x800], R61 ;  /* 0xfff8003d08007986 */ /* 0x001fe8000c101908 */
[----:B-1----:R-:W-:Y:S04]  /*2430*/  STG.E.64 desc[UR8][R10.64+-0x2ff8], R36 ;  /* 0xffd008240a007986 */ /* 0x002fe8000c101b08 */
[----:B------:R-:W-:Y:S04]  /*2440*/  STG.E.64 desc[UR8][R10.64+-0x2ff0], R38 ;  /* 0xffd010260a007986 */ /* 0x000fe8000c101b08 */
[----:B--2---:R-:W-:Y:S04]  /*2450*/  STG.E.64 desc[UR8][R10.64+-0x3000], R48 ;  /* 0xffd000300a007986 */ /* 0x004fe8000c101b08 */
[----:B---3--:R-:W-:Y:S04]  /*2460*/  STG.E desc[UR8][R8.64+-0x400], R63 ;  /* 0xfffc003f08007986 */ /* 0x008fe8000c101908 */
[----:B----4-:R-:W-:Y:S04]  /*2470*/  STG.E.64 desc[UR8][R10.64+-0x17f8], R44 ;  /* 0xffe8082c0a007986 */ /* 0x010fe8000c101b08 */
[----:B------:R-:W-:Y:S04]  /*2480*/  STG.E.64 desc[UR8][R10.64+-0x17f0], R46 ;  /* 0xffe8102e0a007986 */ /* 0x000fe8000c101b08 */
[----:B-----5:R-:W-:Y:S04]  /*2490*/  STG.E.64 desc[UR8][R10.64+-0x1800], R50 ;  /* 0xffe800320a007986 */ /* 0x020fe8000c101b08 */
[----:B------:R-:W-:Y:S04]  /*24a0*/  STG.E desc[UR8][R8.64], R65 ;  /* 0x0000004108007986 */ /* 0x000fe8000c101908 */
[----:B------:R-:W-:Y:S04]  /*24b0*/  STG.E.64 desc[UR8][R10.64+0x8], R16 ;  /* 0x000008100a007986 */ /* 0x000fe8000c101b08 */
[----:B------:R-:W-:Y:S04]  /*24c0*/  STG.E.64 desc[UR8][R10.64+0x10], R18 ;  /* 0x000010120a007986 */ /* 0x000fe8000c101b08 */
[----:B------:R-:W-:Y:S04]  /*24d0*/  STG.E.64 desc[UR8][R10.64], R52 ;  /* 0x000000340a007986 */ /* 0x000fe8000c101b08 */
[----:B------:R-:W0:Y:S04]  /*24e0*/  LDS.64 R14, [R0+0x7ff8] ;  /* 0x007ff800000e7984 */ /* 0x000e280000000a00 */
[----:B------:R-:W-:Y:S04]  /*24f0*/  STG.E desc[UR8][R8.64+0x400], R67 ;  /* 0x0004004308007986 */ /* 0x000fe8000c101908 */
[----:B------:R-:W-:Y:S04]  /*2500*/  STG.E.64 desc[UR8][R10.64+0x1808], R20 ;  /* 0x001808140a007986 */ /* 0x000fe8000c101b08 */
[----:B------:R-:W-:Y:S04]  /*2510*/  STG.E.64 desc[UR8][R10.64+0x1810], R22 ;  /* 0x001810160a007986 */ /* 0x000fe8000c101b08 */
[----:B------:R-:W-:Y:S04]  /*2520*/  STG.E.64 desc[UR8][R10.64+0x1800], R54 ;  /* 0x001800360a007986 */ /* 0x000fe8000c101b08 */
[----:B------:R-:W1:Y:S04]  /*2530*/  LDS R63, [R0+0x9ff0] ;  /* 0x009ff000003f7984 */ /* 0x000e680000000800 */
[----:B------:R-:W-:Y:S04]  /*2540*/  STG.E desc[UR8][R8.64+0x800], R69 ;  /* 0x0008004508007986 */ /* 0x000fe8000c101908 */
[----:B------:R-:W2:Y:S04]  /*2550*/  LDS.128 R16, [R0+0xa000] ;  /* 0x00a0000000107984 */ /* 0x000ea80000000c00 */
[----:B------:R-:W3:Y:S04]  /*2560*/  LDS.64 R48, [R0+0x9ff8] ;  /* 0x009ff80000307984 */ /* 0x000ee80000000a00 */
[----:B------:R-:W-:Y:S04]  /*2570*/  STG.E.64 desc[UR8][R10.64+0x3008], R24 ;  /* 0x003008180a007986 */ /* 0x000fe8000c101b08 */
[----:B------:R-:W-:Y:S04]  /*2580*/  STG.E.64 desc[UR8][R10.64+0x3010], R26 ;  /* 0x0030101a0a007986 */ /* 0x000fe8000c101b08 */
[----:B------:R-:W-:Y:S04]  /*2590*/  STG.E.64 desc[UR8][R10.64+0x3000], R56 ;  /* 0x003000380a007986 */ /* 0x000fe8000c101b08 */
[----:B------:R-:W4:Y:S04]  /*25a0*/  LDS R65, [R0+0xbff0] ;  /* 0x00bff00000417984 */ /* 0x000f280000000800 */
[----:B------:R-:W-:Y:S04]  /*25b0*/  STG.E desc[UR8][R8.64+0xc00], R71 ;  /* 0x000c004708007986 */ /* 0x000fe8000c101908 */
[----:B------:R-:W5:Y:S04]  /*25c0*/  LDS.128 R20, [R0+0xc000] ;  /* 0x00c0000000147984 */ /* 0x000f680000000c00 */
[----:B------:R-:W5:Y:S04]  /*25d0*/  LDS.64 R50, [R0+0xbff8] ;  /* 0x00bff80000327984 */ /* 0x000f680000000a00 */
[----:B------:R-:W-:Y:S04]  /*25e0*/  STG.E.64 desc[UR8][R10.64+0x4808], R32 ;  /* 0x004808200a007986 */ /* 0x000fe8000c101b08 */
[----:B------:R-:W-:Y:S04]  /*25f0*/  STG.E.64 desc[UR8][R10.64+0x4810], R34 ;  /* 0x004810220a007986 */ /* 0x000fe8000c101b08 */
[----:B------:R-:W-:Y:S04]  /*2600*/  STG.E.64 desc[UR8][R10.64+0x4800], R58 ;  /* 0x0048003a0a007986 */ /* 0x000fe8000c101b08 */
[----:B------:R-:W5:Y:S04]  /*2610*/  LDS R67, [R0+0xdff0] ;  /* 0x00dff00000437984 */ /* 0x000f680000000800 */
[----:B------:R-:W-:Y:S04]  /*2620*/  STG.E desc[UR8][R8.64+0x1000], R73 ;  /* 0x0010004908007986 */ /* 0x000fe8000c101908 */
[----:B------:R-:W5:Y:S04]  /*2630*/  LDS.128 R24, [R0+0xe000] ;  /* 0x00e0000000187984 */ /* 0x000f680000000c00 */
[----:B------:R-:W5:Y:S04]  /*2640*/  LDS.64 R52, [R0+0xdff8] ;  /* 0x00dff80000347984 */ /* 0x000f680000000a00 */
[----:B------:R-:W-:Y:S04]  /*2650*/  STG.E.64 desc[UR8][R10.64+0x6008], R28 ;  /* 0x0060081c0a007986 */ /* 0x000fe8000c101b08 */
[----:B------:R-:W-:Y:S04]  /*2660*/  STG.E.64 desc[UR8][R10.64+0x6010], R30 ;  /* 0x0060101e0a007986 */ /* 0x000fe8000c101b08 */
[----:B------:R-:W5:Y:S04]  /*2670*/  LDS R69, [R0+0xfff0] ;  /* 0x00fff00000457984 */ /* 0x000f680000000800 */
[----:B------:R-:W5:Y:S04]  /*2680*/  LDS.128 R28, [R0+0x10000] ;  /* 0x01000000001c7984 */ /* 0x000f680000000c00 */
[----:B------:R-:W5:Y:S04]  /*2690*/  LDS.64 R54, [R0+0xfff8] ;  /* 0x00fff80000367984 */ /* 0x000f680000000a00 */
[----:B------:R-:W-:Y:S04]  /*26a0*/  STG.E.64 desc[UR8][R10.64+0x6000], R42 ;  /* 0x0060002a0a007986 */ /* 0x000fe8000c101b08 */
[----:B------:R-:W5:Y:S04]  /*26b0*/  LDS R71, [R0+0x11ff0] ;  /* 0x011ff00000477984 */ /* 0x000f680000000800 */
[----:B------:R-:W5:Y:S04]  /*26c0*/  LDS.128 R32, [R0+0x12000] ;  /* 0x0120000000207984 */ /* 0x000f680000000c00 */
[----:B------:R-:W5:Y:S04]  /*26d0*/  LDS.64 R42, [R0+0x11ff8] ;  /* 0x011ff800002a7984 */ /* 0x000f680000000a00 */
[----:B------:R-:W5:Y:S04]  /*26e0*/  LDS R73, [R0+0x13ff0] ;  /* 0x013ff00000497984 */ /* 0x000f680000000800 */
[----:B------:R-:W-:Y:S04]  /*26f0*/  STG.E desc[UR8][R8.64+0x1400], R13 ;  /* 0x0014000d08007986 */ /* 0x000fe8000c101908 */
[----:B------:R-:W5:Y:S04]  /*2700*/  LDS.128 R36, [R0+0x14000] ;  /* 0x0140000000247984 */ /* 0x000f680000000c00 */
[----:B------:R-:W5:Y:S04]  /*2710*/  LDS.64 R56, [R0+0x13ff8] ;  /* 0x013ff80000387984 */ /* 0x000f680000000a00 */
[----:B------:R-:W5:Y:S04]  /*2720*/  LDS R13, [R0+0x15ff0] ;  /* 0x015ff000000d7984 */ /* 0x000f680000000800 */
[----:B------:R-:W5:Y:S04]  /*2730*/  LDS.128 R44, [R0+0x16000] ;  /* 0x01600000002c7984 */ /* 0x000f680000000c00 */
[----:B------:R-:W5:Y:S04]  /*2740*/  LDS.64 R58, [R0+0x15ff8] ;  /* 0x015ff800003a7984 */ /* 0x000f680000000a00 */
[----:B------:R-:W-:Y:S04]  /*2750*/  STG.E.64 desc[UR8][R10.64+0x7808], R4 ;  /* 0x007808040a007986 */ /* 0x000fe8000c101b08 */
[----:B------:R-:W-:Y:S04]  /*2760*/  STG.E.64 desc[UR8][R10.64+0x7810], R6 ;  /* 0x007810060a007986 */ /* 0x000fe8000c101b08 */
[----:B------:R-:W5:Y:S04]  /*2770*/  LDS R75, [R0+0x17ff0] ;  /* 0x017ff000004b7984 */ /* 0x000f680000000800 */
[----:B------:R-:W-:Y:S04]  /*2780*/  LDS.64 R60, [R0+0x17ff8] ;  /* 0x017ff800003c7984 */ /* 0x000fe80000000a00 */
[----:B------:R2:W5:Y:S04]  /*2790*/  LDS.128 R4, [R0+0x18000] ;  /* 0x0180000000047984 */ /* 0x0005680000000c00 */
[----:B0-----:R0:W-:Y:S04]  /*27a0*/  STG.E.64 desc[UR8][R10.64+0x7800], R14 ;  /* 0x0078000e0a007986 */ /* 0x0011e8000c101b08 */
[----:B-1----:R-:W-:Y:S01]  /*27b0*/  STG.E desc[UR8][R8.64+0x1800], R63 ;  /* 0x0018003f08007986 */ /* 0x002fe2000c101908 */
[----:B--2---:R-:W-:-:S03]  /*27c0*/  VIADD R0, R0, 0x20000 ;  /* 0x0002000000007836 */ /* 0x004fc60000000000 */
[----:B------:R1:W-:Y:S04]  /*27d0*/  STG.E.64 desc[UR8][R10.64+0x9008], R16 ;  /* 0x009008100a007986 */ /* 0x0003e8000c101b08 */
[----:B------:R-:W-:Y:S01]  /*27e0*/  STG.E.64 desc[UR8][R10.64+0x9010], R18 ;  /* 0x009010120a007986 */ /* 0x000fe2000c101b08 */
[----:B0-----:R-:W-:-:S03]  /*27f0*/  IADD3 R14, P3, PT, R10, 0x18000, RZ ;  /* 0x000180000a0e7810 */ /* 0x001fc60007f7e0ff */
[----:B---3--:R-:W-:Y:S02]  /*2800*/  STG.E.64 desc[UR8][R10.64+0x9000], R48 ;  /* 0x009000300a007986 */ /* 0x008fe4000c101b08 */
[----:B------:R-:W-:Y:S02]  /*2810*/  IMAD.X R15, RZ, RZ, R11, P3 ;  /* 0x000000ffff0f7224 */ /* 0x000fe400018e060b */
[----:B----4-:R-:W-:Y:S01]  /*2820*/  STG.E desc[UR8][R8.64+0x1c00], R65 ;  /* 0x001c004108007986 */ /* 0x010fe2000c101908 */
[----:B-1----:R-:W-:-:S03]  /*2830*/  IADD3 R16, P2, PT, R8, 0x4000, RZ ;  /* 0x0000400008107810 */ /* 0x002fc60007f5e0ff */
[----:B-----5:R-:W-:Y:S02]  /*2840*/  STG.E.64 desc[UR8][R10.64+0xa808], R20 ;  /* 0x00a808140a007986 */ /* 0x020fe4000c101b08 */
[----:B------:R-:W-:Y:S02]  /*2850*/  IMAD.X R17, RZ, RZ, R9, P2 ;  /* 0x000000ffff117224 */ /* 0x000fe400010e0609 */
[----:B------:R-:W-:Y:S04]  /*2860*/  STG.E.64 desc[UR8][R10.64+0xa810], R22 ;  /* 0x00a810160a007986 */ /* 0x000fe8000c101b08 */
[----:B------:R-:W-:Y:S04]  /*2870*/  STG.E.64 desc[UR8][R10.64+0xa800], R50 ;  /* 0x00a800320a007986 */ /* 0x000fe8000c101b08 */
[----:B------:R-:W-:Y:S04]  /*2880*/  STG.E desc[UR8][R8.64+0x2000], R67 ;  /* 0x0020004308007986 */ /* 0x000fe8000c101908 */
[----:B------:R-:W-:Y:S04]  /*2890*/  STG.E.64 desc[UR8][R10.64+0xc008], R24 ;  /* 0x00c008180a007986 */ /* 0x000fe8000c101b08 */
        /* <DEDUP_REMOVED lines=18> */
[----:B------:R0:W-:Y:S04]  /*29c0*/  STG.E desc[UR8][R8.64+0x3400], R75 ;  /* 0x0034004b08007986 */ /* 0x0001e8000c101908 */
[----:B------:R-:W-:Y:S04]  /*29d0*/  STG.E.64 desc[UR8][R10.64+0x13808], R4 ;  /* 0x013808040a007986 */ /* 0x000fe8000c101b08 */
[----:B------:R-:W-:Y:S04]  /*29e0*/  STG.E.64 desc[UR8][R10.64+0x13810], R6 ;  /* 0x013810060a007986 */ /* 0x000fe8000c101b08 */
[----:B------:R1:W-:Y:S01]  /*29f0*/  STG.E.64 desc[UR8][R10.64+0x13800], R60 ;  /* 0x0138003c0a007986 */ /* 0x0003e2000c101b08 */
[----:B0-----:R-:W-:-:S02]  /*2a00*/  IMAD.MOV.U32 R8, RZ, RZ, R16 ;  /* 0x000000ffff087224 */ /* 0x001fc400078e0010 */
[----:B------:R-:W-:Y:S02]  /*2a10*/  IMAD.MOV.U32 R9, RZ, RZ, R17 ;  /* 0x000000ffff097224 */ /* 0x000fe400078e0011 */
[----:B-1----:R-:W-:Y:S02]  /*2a20*/  IMAD.MOV.U32 R10, RZ, RZ, R14 ;  /* 0x000000ffff0a7224 */ /* 0x002fe400078e000e */
[----:B------:R-:W-:Y:S01]  /*2a30*/  IMAD.MOV.U32 R11, RZ, RZ, R15 ;  /* 0x000000ffff0b7224 */ /* 0x000fe200078e000f */
[----:B------:R-:W-:Y:S06]  /*2a40*/  @!P1 BRA `(.L_x_412) ;  /* 0xfffffff800109947 */ /* 0x000fec000383ffff */
.L_x_411:
[----:B------:R-:W-:Y:S05]  /*2a50*/  BSYNC.RECONVERGENT B0 ;  /* 0x0000000000007941 */ /* 0x000fea0003800200 */
.L_x_410:
[----:B------:R-:W-:Y:S01]  /*2a60*/  IMAD.IADD R4, R2, 0x1, -R41 ;  /* 0x0000000102047824 */ /* 0x000fe200078e0a29 */
[----:B------:R-:W-:Y:S04]  /*2a70*/  BSSY.RECONVERGENT B0, `(.L_x_413) ;  /* 0x0000046000007945 */ /* 0x000fe80003800200 */
[----:B------:R-:W-:-:S13]  /*2a80*/  ISETP.GT.AND P1, PT, R4, 0x400, PT ;  /* 0x000004000400780c */ /* 0x000fda0003f24270 */
[----:B------:R-:W-:Y:S05]  /*2a90*/  @!P1 BRA `(.L_x_414) ;  /* 0x00000004000c9947 */ /* 0x000fea0003800000 */
[----:B------:R-:W0:Y:S01]  /*2aa0*/  LDS R59, [R0+-0x6010] ;  /* 0xff9ff000003b7984 */ /* 0x000e220000000800 */
[----:B------:R-:W-:Y:S01]  /*2ab0*/  PLOP3.LUT P0, PT, PT, PT, PT, 0x8, 0x80 ;  /* 0x000000000080781c */ /* 0x000fe20003f0e170 */
[----:B------:R-:W-:Y:S02]  /*2ac0*/  VIADD R41, R41, 0x800 ;  /* 0x0000080029297836 */ /* 0x000fe40000000000 */
[----:B------:R-:W1:Y:S04]  /*2ad0*/  LDS.128 R4, [R0+-0x6000] ;  /* 0xffa0000000047984 */ /* 0x000e680000000c00 */
        /* <DEDUP_REMOVED lines=21> */
[----:B------:R2:W5:Y:S04]  /*2c30*/  LDS.64 R56, [R0+0x7ff8] ;  /* 0x007ff80000387984 */ /* 0x0005680000000a00 */
[----:B0-----:R-:W-:Y:S04]  /*2c40*/  STG.E desc[UR8][R8.64+-0x800], R59 ;  /* 0xfff8003b08007986 */ /* 0x001fe8000c101908 */
[----:B-1----:R0:W-:Y:S01]  /*2c50*/  STG.E.64 desc[UR8][R10.64+-0x2ff8], R4 ;  /* 0xffd008040a007986 */ /* 0x0021e2000c101b08 */
[----:B--2---:R-:W-:-:S03]  /*2c60*/  VIADD R0, R0, 0x10000 ;  /* 0x0001000000007836 */ /* 0x004fc60000000000 */
[----:B------:R1:W-:Y:S04]  /*2c70*/  STG.E.64 desc[UR8][R10.64+-0x2ff0], R6 ;  /* 0xffd010060a007986 */ /* 0x0003e8000c101b08 */
[----:B------:R-:W-:Y:S04]  /*2c80*/  STG.E.64 desc[UR8][R10.64+-0x3000], R42 ;  /* 0xffd0002a0a007986 */ /* 0x000fe8000c101b08 */
[----:B---3--:R-:W-:Y:S01]  /*2c90*/  STG.E desc[UR8][R8.64+-0x400], R61 ;  /* 0xfffc003d08007986 */ /* 0x008fe2000c101908 */
[----:B0-----:R-:W-:-:S03]  /*2ca0*/  IADD3 R4, P2, PT, R10, 0xc000, RZ ;  /* 0x0000c0000a047810 */ /* 0x001fc60007f5e0ff */
[----:B----4-:R-:W-:Y:S01]  /*2cb0*/  STG.E.64 desc[UR8][R10.64+-0x17f8], R12 ;  /* 0xffe8080c0a007986 */ /* 0x010fe2000c101b08 */
[----:B-1----:R-:W-:Y:S01]  /*2cc0*/  IADD3 R6, P1, PT, R8, 0x2000, RZ ;  /* 0x0000200008067810 */ /* 0x002fe20007f3e0ff */
[----:B------:R-:W-:Y:S02]  /*2cd0*/  IMAD.X R5, RZ, RZ, R11, P2 ;  /* 0x000000ffff057224 */ /* 0x000fe400010e060b */
[----:B------:R-:W-:Y:S02]  /*2ce0*/  STG.E.64 desc[UR8][R10.64+-0x17f0], R14 ;  /* 0xffe8100e0a007986 */ /* 0x000fe4000c101b08 */
[----:B------:R-:W-:Y:S02]  /*2cf0*/  IMAD.X R7, RZ, RZ, R9, P1 ;  /* 0x000000ffff077224 */ /* 0x000fe400008e0609 */
[----:B-----5:R-:W-:Y:S04]  /*2d00*/  STG.E.64 desc[UR8][R10.64+-0x1800], R44 ;  /* 0xffe8002c0a007986 */ /* 0x020fe8000c101b08 */
        /* <DEDUP_REMOVED lines=27> */
[----:B------:R-:W-:-:S07]  /*2ec0*/  IMAD.MOV.U32 R11, RZ, RZ, R5 ;  /* 0x000000ffff0b7224 */ /* 0x000fce00078e0005 */
.L_x_414:
[----:B------:R-:W-:Y:S05]  /*2ed0*/  BSYNC.RECONVERGENT B0 ;  /* 0x0000000000007941 */ /* 0x000fea0003800200 */
.L_x_413:
[----:B------:R-:W-:-:S13]  /*2ee0*/  ISETP.LT.OR P0, PT, R41, R2, P0 ;  /* 0x000000022900720c */ /* 0x000fda0000701670 */
[----:B------:R-:W-:Y:S05]  /*2ef0*/  @!P0 EXIT ;  /* 0x000000000000894d */ /* 0x000fea0003800000 */
[----:B------:R-:W0:Y:S04]  /*2f00*/  LDS R27, [R0+-0x6010] ;  /* 0xff9ff000001b7984 */ /* 0x000e280000000800 */
        /* <DEDUP_REMOVED lines=26> */
[----:B------:R-:W-:Y:S01]  /*30b0*/  STG.E.64 desc[UR8][R10.64+0x1800], R24 ;  /* 0x001800180a007986 */ /* 0x000fe2000c101b08 */
[----:B------:R-:W-:Y:S05]  /*30c0*/  EXIT ;  /* 0x000000000000794d */ /* 0x000fea0003800000 */
.L_x_406:
[----:B------:R-:W2:Y:S01]  /*30d0*/  LDC.64 R2, c[0x0][0x390] ;  /* 0x0000e400ff027b82 */ /* 0x000ea20000000a00 */
[----:B------:R-:W-:Y:S02]  /*30e0*/  ISETP.NE.AND P0, PT, R38, RZ, PT ;  /* 0x000000ff2600720c */ /* 0x000fe40003f05270 */
[----:B------:R-:W-:Y:S02]  /*30f0*/  ISETP.NE.AND P1, PT, R34, R35, PT ;  /* 0x000000232200720c */ /* 0x000fe40003f25270 */
[----:B------:R-:W-:-:S03]  /*3100*/  ISETP.NE.AND P2, PT, R35, R36, PT ;  /* 0x000000242300720c */ /* 0x000fc60003f45270 */
[----:B------:R-:W0:Y:S08]  /*3110*/  LDC.64 R18, c[0x0][0x398] ;  /* 0x0000e600ff127b82 */ /* 0x000e300000000a00 */
[----:B------:R-:W1:Y:S08]  /*3120*/  LDC.64 R22, c[0x0][0x390] ;  /* 0x0000e400ff167b82 */ /* 0x000e700000000a00 */
[----:B------:R-:W3:Y:S01]  /*3130*/  LDC.64 R24, c[0x0][0x398] ;  /* 0x0000e600ff187b82 */ /* 0x000ee20000000a00 */
[----:B--2---:R-:W-:-:S05]  /*3140*/  @P0 IMAD.WIDE R2, R27, 0x4, R2 ;  /* 0x000000041b020825 */ /* 0x004fca00078e0202 */
[----:B------:R2:W-:Y:S01]  /*3150*/  @P0 STG.E desc[UR8][R2.64], R37 ;  /* 0x0000002502000986 */ /* 0x0005e2000c101908 */
[----:B0-----:R-:W-:-:S05]  /*3160*/  @P0 IMAD.WIDE R18, R27, 0x18, R18 ;  /* 0x000000181b120825 */ /* 0x001fca00078e0212 */
[----:B------:R2:W-:Y:S01]  /*3170*/  @P0 STG.E.64 desc[UR8][R18.64], R30 ;  /* 0x0000001e12000986 */ /* 0x0005e2000c101b08 */
[----:B-1----:R-:W-:-:S03]  /*3180*/  @P1 IMAD.WIDE R22, R0, 0x4, R22 ;  /* 0x0000000400161825 */ /* 0x002fc600078e0216 */
[----:B------:R2:W-:Y:S04]  /*3190*/  @P0 STG.E.64 desc[UR8][R18.64+0x8], R8 ;  /* 0x0000080812000986 */ /* 0x0005e8000c101b08 */
[----:B------:R2:W-:Y:S01]  /*31a0*/  @P0 STG.E.64 desc[UR8][R18.64+0x10], R10 ;  /* 0x0000100a12000986 */ /* 0x0005e2000c101b08 */
[----:B---3--:R-:W-:-:S03]  /*31b0*/  @P1 IMAD.WIDE R24, R0, 0x18, R24 ;  /* 0x0000001800181825 */ /* 0x008fc600078e0218 */
[----:B------:R2:W-:Y:S04]  /*31c0*/  @P1 STG.E desc[UR8][R22.64], R34 ;  /* 0x0000002216001986 */ /* 0x0005e8000c101908 */
[----:B------:R2:W-:Y:S04]  /*31d0*/  @P1 STG.E.64 desc[UR8][R24.64], R20 ;  /* 0x0000001418001986 */ /* 0x0005e8000c101b08 */
[----:B------:R2:W-:Y:S04]  /*31e0*/  @P1 STG.E.64 desc[UR8][R24.64+0x8], R4 ;  /* 0x0000080418001986 */ /* 0x0005e8000c101b08 */
[----:B------:R2:W-:Y:S01]  /*31f0*/  @P1 STG.E.64 desc[UR8][R24.64+0x10], R6 ;  /* 0x0000100618001986 */ /* 0x0005e2000c101b08 */
[----:B------:R-:W-:Y:S05]  /*3200*/  @!P2 EXIT ;  /* 0x000000000000a94d */ /* 0x000fea0003800000 */
[----:B--2---:R-:W0:Y:S08]  /*3210*/  LDC.64 R2, c[0x0][0x390] ;  /* 0x0000e400ff027b82 */ /* 0x004e300000000a00 */
[----:B------:R-:W1:Y:S01]  /*3220*/  LDC.64 R4, c[0x0][0x398] ;  /* 0x0000e600ff047b82 */ /* 0x000e620000000a00 */
[----:B0-----:R-:W-:-:S05]  /*3230*/  IMAD.WIDE R2, R39, 0x4, R2 ;  /* 0x0000000427027825 */ /* 0x001fca00078e0202 */
[----:B------:R-:W-:Y:S01]  /*3240*/  STG.E desc[UR8][R2.64], R35 ;  /* 0x0000002302007986 */ /* 0x000fe2000c101908 */
[----:B-1----:R-:W-:-:S05]  /*3250*/  IMAD.WIDE R4, R39, 0x18, R4 ;  /* 0x0000001827047825 */ /* 0x002fca00078e0204 */
[----:B------:R-:W-:Y:S04]  /*3260*/  STG.E.64 desc[UR8][R4.64], R16 ;  /* 0x0000001004007986 */ /* 0x000fe8000c101b08 */
[----:B------:R-:W-:Y:S04]  /*3270*/  STG.E.64 desc[UR8][R4.64+0x8], R12 ;  /* 0x0000080c04007986 */ /* 0x000fe8000c101b08 */
[----:B------:R-:W-:Y:S01]  /*3280*/  STG.E.64 desc[UR8][R4.64+0x10], R14 ;  /* 0x0000100e04007986 */ /* 0x000fe2000c101b08 */
[----:B------:R-:W-:Y:S05]  /*3290*/  EXIT ;  /* 0x000000000000794d */ /* 0x000fea0003800000 */
.L_x_399:
        /* <DEDUP_REMOVED lines=21> */
[----:B------:R-:W-:-:S13]  /*33f0*/  ISETP.NE.AND P0, PT, R42, RZ, PT ;  /* 0x000000ff2a00720c */ /* 0x000fda0003f05270 */
[----:B------:R-:W-:-:S04]  /*3400*/  @!P0 IMAD.WIDE.U32 R4, R2, 0x4, R4 ;  /* 0x0000000402048825 */ /* 0x000fc800078e0004 */
[----:B------:R-:W-:-:S06]  /*3410*/  IMAD.MOV.U32 R2, RZ, RZ, RZ ;  /* 0x000000ffff027224 */ /* 0x000fcc00078e00ff */
[----:B------:R1:W2:Y:S01]  /*3420*/  @!P0 LDG.E.CONSTANT R2, desc[UR8][R4.64+-0x4] ;  /* 0xfffffc0804028981 */ /* 0x0002a2000c1e9900 */
[----:B------:R-:W0:Y:S01]  /*3430*/  S2UR UR5, SR_CgaCtaId ;  /* 0x00000000000579c3 */ /* 0x000e220000008800 */
[----:B------:R-:W-:Y:S01]  /*3440*/  SHF.R.U32.HI R50, RZ, 0x5, R42 ;  /* 0x00000005ff327819 */ /* 0x000fe2000001162a */
[----:B------:R-:W-:Y:S01]  /*3450*/  UMOV UR4, 0x400 ;  /* 0x0000040000047882 */ /* 0x000fe20000000000 */
[----:B------:R-:W1:Y:S02]  /*3460*/  S2R R9, SR_LANEID ;  /* 0x0000000000097919 */ /* 0x000e640000000000 */
[C---:B------:R-:W-:Y:S02]  /*3470*/  ISETP.NE.AND P5, PT, R50.reuse, 0x2, PT ;  /* 0x000000023200780c */ /* 0x040fe40003fa5270 */
[C---:B------:R-:W-:Y:S02]  /*3480*/  ISETP.NE.AND P4, PT, R50.reuse, 0x3, PT ;  /* 0x000000033200780c */ /* 0x040fe40003f85270 */
[C---:B------:R-:W-:Y:S01]  /*3490*/  ISETP.NE.AND P3, PT, R50.reuse, 0x4, PT ;  /* 0x000000043200780c */ /* 0x040fe20003f65270 */
[----:B0-----:R-:W-:Y:S01]  /*34a0*/  ULEA UR4, UR5, UR4, 0x18 ;  /* 0x0000000405047291 */ /* 0x001fe2000f8ec0ff */
[----:B-1----:R-:W-:-:S04]  /*34b0*/  IMAD R6, R50, 0x60, R9 ;  /* 0x0000006032067824 */ /* 0x002fc800078e0209 */
[----:B------:R-:W-:Y:S01]  /*34c0*/  IMAD R3, R9, 0x2, R6 ;  /* 0x0000000209037824 */ /* 0x000fe200078e0206 */
[----:B------:R-:W-:-:S05]  /*34d0*/  LEA R7, R6, UR4, 0x2 ;  /* 0x0000000406077c11 */ /* 0x000fca000f8e10ff */
[--C-:B------:R-:W-:Y:S02]  /*34e0*/  IMAD R8, R9, 0x8, R7.reuse ;  /* 0x0000000809087824 */ /* 0x100fe400078e0207 */
[----:B------:R-:W-:Y:S02]  /*34f0*/  IMAD R43, R6, 0x14, R7 ;  /* 0x00000014062b7824 */ /* 0x000fe400078e0207 */
[----:B------:R-:W-:Y:S02]  /*3500*/  IMAD R44, R3, 0x14, R8 ;  /* 0x00000014032c7824 */ /* 0x000fe400078e0208 */
[----:B------:R-:W-:-:S05]  /*3510*/  IMAD.MOV.U32 R6, RZ, RZ, R42 ;  /* 0x000000ffff067224 */ /* 0x000fca00078e002a */
[----:B------:R-:W-:Y:S01]  /*3520*/  ISETP.NE.AND P0, PT, R6, RZ, PT ;  /* 0x000000ff0600720c */ /* 0x000fe20003f05270 */
[----:B---3--:R-:W-:Y:S04]  /*3530*/  STS [R7], R22 ;  /* 0x0000001607007388 */ /* 0x008fe80000000800 */
[----:B----4-:R-:W-:Y:S04]  /*3540*/  STS [R7+0x80], R23 ;  /* 0x0000801707007388 */ /* 0x010fe80000000800 */
[----:B-----5:R-:W-:Y:S01]  /*3550*/  STS [R7+0x100], R24 ;  /* 0x0001001807007388 */ /* 0x020fe20000000800 */
[----:B------:R-:W-:-:S03]  /*3560*/  NOP ;  /* 0x0000000000007918 */ /* 0x000fc60000000000 */
[----:B------:R-:W-:Y:S04]  /*3570*/  LDS R3, [R8] ;  /* 0x0000000008037984 */ /* 0x000fe80000000800 */
[----:B------:R-:W0:Y:S04]  /*3580*/  LDS R4, [R8+0x4] ;  /* 0x0000040008047984 */ /* 0x000e280000000800 */
[----:B------:R1:W3:Y:S01]  /*3590*/  LDS R5, [R8+0x8] ;  /* 0x0000080008057984 */ /* 0x0002e20000000800 */
[----:B------:R-:W-:Y:S01]  /*35a0*/  BAR.SYNC.DEFER_BLOCKING 0x0 ;  /* 0x0000000000007b1d */ /* 0x000fe20000010000 */
[----:B-1----:R-:W-:-:S05]  /*35b0*/  LEA R8, R6, UR4, 0x2 ;  /* 0x0000000406087c11 */ /* 0x002fca000f8e10ff */
[----:B--2---:R-:W-:Y:S04]  /*35c0*/  STS.64 [R43], R12 ;  /* 0x0000000c2b007388 */ /* 0x004fe80000000a00 */
[----:B------:R-:W-:Y:S04]  /*35d0*/  STS.64 [R43+0x8], R14 ;  /* 0x0000080e2b007388 */ /* 0x000fe80000000a00 */
[----:B------:R-:W-:Y:S01]  /*35e0*/  STS.64 [R43+0x10], R16 ;  /* 0x000010102b007388 */ /* 0x000fe20000000a00 */
[----:B0-----:R-:W-:-:S03]  /*35f0*/  ISETP.NE.AND P1, PT, R3, R4, PT ;  /* 0x000000040300720c */ /* 0x001fc60003f25270 */
[----:B------:R-:W-:Y:S01]  /*3600*/  STS.64 [R43+0x300], R18 ;  /* 0x000300122b007388 */ /* 0x000fe20000000a00 */
[----:B---3--:R-:W-:-:S03]  /*3610*/  ISETP.NE.AND P2, PT, R4, R5, PT ;  /* 0x000000050400720c */ /* 0x008fc60003f45270 */
[----:B------:R-:W-:Y:S04]  /*3620*/  STS.64 [R43+0x308], R20 ;  /* 0x000308142b007388 */ /* 0x000fe80000000a00 */
        /* <DEDUP_REMOVED lines=39> */
[----:B------:R-:W-:Y:S04]  /*38a0*/  SHFL.UP PT, R12, R10, 0x1, RZ ;  /* 0x042000000a0c7989 */ /* 0x000fe800000e00ff */
[----:B------:R-:W0:Y:S04]  /*38b0*/  SHFL.UP PT, R13, R43, 0x1, RZ ;  /* 0x042000002b0d7989 */ /* 0x000e2800000e00ff */
[----:B------:R-:W-:Y:S04]  /*38c0*/  SHFL.UP PT, R14, R42, 0x1, RZ ;  /* 0x042000002a0e7989 */ /* 0x000fe800000e00ff */
[----:B------:R-:W1:Y:S04]  /*38d0*/  SHFL.UP PT, R15, R11, 0x1, RZ ;  /* 0x042000000b0f7989 */ /* 0x000e6800000e00ff */
[----:B------:R-:W2:Y:S01]  /*38e0*/  SHFL.UP PT, R17, R35, 0x1, RZ ;  /* 0x0420000023117989 */ /* 0x000ea200000e00ff */
[----:B0-----:R-:W-:Y:S01]  /*38f0*/  DADD R12, R12, R18 ;  /* 0x000000000c0c7229 */ /* 0x001fe20000000012 */
[----:B------:R-:W-:-:S02]  /*3900*/  IMAD.MOV.U32 R18, RZ, RZ, R42 ;  /* 0x000000ffff127224 */ /* 0x000fc400078e002a */
[----:B------:R-:W-:Y:S01]  /*3910*/  IMAD.MOV.U32 R19, RZ, RZ, R11 ;  /* 0x000000ffff137224 */ /* 0x000fe200078e000b */
[----:B------:R-:W-:-:S05]  /*3920*/  ISETP.NE.AND P0, PT, R2, R3, PT ;  /* 0x000000030200720c */ /* 0x000fca0003f05270 */
[----:B-1----:R-:W-:Y:S01]  /*3930*/  DADD R14, R14, R18 ;  /* 0x000000000e0e7229 */ /* 0x002fe20000000012 */
[----:B------:R-:W-:Y:S01]  /*3940*/  SEL R8, RZ, 0x1, !P0 ;  /* 0x00000001ff087807 */ /* 0x000fe20004000000 */
[----:B--2---:R-:W-:-:S04]  /*3950*/  DADD R16, R16, R34 ;  /* 0x0000000010107229 */ /* 0x004fc80000000022 */
[----:B------:R-:W-:Y:S02]  /*3960*/  VIADD R7, R8, 0x1 ;  /* 0x0000000108077836 */ /* 0x000fe40000000000 */
[----:B------:R-:W-:Y:S01]  /*3970*/  @!P1 IMAD.MOV R7, RZ, RZ, R8 ;  /* 0x000000ffff079224 */ /* 0x000fe200078e0208 */
[----:B------:R-:W-:-:S03]  /*3980*/  ISETP.GE.AND P1, PT, R9, 0x1, PT ;  /* 0x000000010900780c */ /* 0x000fc60003f26270 */
[----:B------:R-:W-:Y:S02]  /*3990*/  VIADD R8, R7, 0x1 ;  /* 0x0000000107087836 */ /* 0x000fe40000000000 */
[----:B------:R-:W-:Y:S01]  /*39a0*/  @!P2 IMAD.MOV R8, RZ, RZ, R7 ;  /* 0x000000ffff08a224 */ /* 0x000fe200078e0207 */
[----:B------:R-:W-:-:S04]  /*39b0*/  ISETP.NE.AND P2, PT, R9, 0x1f, PT ;  /* 0x0000001f0900780c */ /* 0x000fc80003f45270 */
[----:B------:R-:W0:Y:S01]  /*39c0*/  SHFL.UP PT, R18, R8, 0x1, RZ ;  /* 0x0420000008127989 */ /* 0x000e2200000e00ff */
[----:B------:R-:W-:-:S04]  /*39d0*/  ISETP.NE.AND P0, PT, R8, RZ, PT ;  /* 0x000000ff0800720c */ /* 0x000fc80003f05270 */
[----:B------:R-:W-:Y:S02]  /*39e0*/  @P1 FSEL R10, R12, R10, !P0 ;  /* 0x0000000a0c0a1208 */ /* 0x000fe40004000000 */
[----:B------:R-:W-:Y:S02]  /*39f0*/  @P1 FSEL R43, R13, R43, !P0 ;  /* 0x0000002b0d2b1208 */ /* 0x000fe40004000000 */
[----:B------:R-:W-:Y:S01]  /*3a00*/  @P1 FSEL R42, R14, R42, !P0 ;  /* 0x0000002a0e2a1208 */ /* 0x000fe20004000000 */
[----:B------:R-:W-:Y:S01]  /*3a10*/  SHFL.UP PT, R12, R10, 0x2, RZ ;  /* 0x044000000a0c7989 */ /* 0x000fe200000e00ff */
[----:B------:R-:W-:Y:S02]  /*3a20*/  @P1 FSEL R11, R15, R11, !P0 ;  /* 0x0000000b0f0b1208 */ /* 0x000fe40004000000 */
[----:B------:R-:W-:Y:S01]  /*3a30*/  @P1 FSEL R34, R16, R34, !P0 ;  /* 0x0000002210221208 */ /* 0x000fe20004000000 */
[----:B------:R-:W1:Y:S01]  /*3a40*/  SHFL.UP PT, R13, R43, 0x2, RZ ;  /* 0x044000002b0d7989 */ /* 0x000e6200000e00ff */
[----:B------:R-:W-:-:S02]  /*3a50*/  @P1 FSEL R35, R17, R35, !P0 ;  /* 0x0000002311231208 */ /* 0x000fc40004000000 */
[----:B------:R-:W-:Y:S01]  /*3a60*/  @!P2 LEA R51, R50, UR4, 0x5 ;  /* 0x000000043233ac11 */ /* 0x000fe2000f8e28ff */
[----:B------:R-:W-:Y:S04]  /*3a70*/  SHFL.UP PT, R16, R42, 0x2, RZ ;  /* 0x044000002a107989 */ /* 0x000fe800000e00ff */
[----:B------:R-:W2:Y:S01]  /*3a80*/  SHFL.UP PT, R17, R11, 0x2, RZ ;  /* 0x044000000b117989 */ /* 0x000ea200000e00ff */
[----:B0-----:R-:W-:Y:S01]  /*3a90*/  SEL R19, R18, RZ, P1 ;  /* 0x000000ff12137207 */ /* 0x001fe20000800000 */
[----:B------:R-:W-:Y:S02]  /*3aa0*/  IMAD.MOV.U32 R18, RZ, RZ, R10 ;  /* 0x000000ffff127224 */ /* 0x000fe400078e000a */
[----:B------:R-:W-:Y:S01]  /*3ab0*/  SHFL.UP PT, R14, R34, 0x2, RZ ;  /* 0x04400000220e7989 */ /* 0x000fe200000e00ff */
[----:B------:R-:W-:Y:S01]  /*3ac0*/  ISETP.GE.AND P1, PT, R9, 0x2, PT ;  /* 0x000000020900780c */ /* 0x000fe20003f26270 */
[----:B------:R-:W-:-:S02]  /*3ad0*/  IMAD.IADD R8, R19, 0x1, R8 ;  /* 0x0000000113087824 */ /* 0x000fc400078e0208 */
[----:B------:R-:W0:Y:S01]  /*3ae0*/  SHFL.UP PT, R15, R35, 0x2, RZ ;  /* 0x04400000230f7989 */ /* 0x000e2200000e00ff */
[----:B------:R-:W-:Y:S02]  /*3af0*/  IMAD.MOV.U32 R19, RZ, RZ, R43 ;  /* 0x000000ffff137224 */ /* 0x000fe400078e002b */
[----:B------:R-:W-:-:S04]  /*3b00*/  ISETP.NE.AND P0, PT, R8, RZ, PT ;  /* 0x000000ff0800720c */ /* 0x000fc80003f05270 */
[----:B-1----:R-:W-:Y:S01]  /*3b10*/  DADD R12, R12, R18 ;  /* 0x000000000c0c7229 */ /* 0x002fe20000000012 */
[----:B------:R-:W-:Y:S02]  /*3b20*/  IMAD.MOV.U32 R18, RZ, RZ, R42 ;  /* 0x000000ffff127224 */ /* 0x000fe400078e002a */
[----:B------:R-:W-:-:S06]  /*3b30*/  IMAD.MOV.U32 R19, RZ, RZ, R11 ;  /* 0x000000ffff137224 */ /* 0x000fcc00078e000b */
[----:B--2---:R-:W-:Y:S01]  /*3b40*/  DADD R16, R16, R18 ;  /* 0x0000000010107229 */ /* 0x004fe20000000012 */
[----:B------:R-:W-:Y:S01]  /*3b50*/  @P1 FSEL R10, R12, R10, !P0 ;  /* 0x0000000a0c0a1208 */ /* 0x000fe20004000000 */
[----:B------:R-:W1:Y:S01]  /*3b60*/  SHFL.UP PT, R18, R8, 0x2, RZ ;  /* 0x0440000008127989 */ /* 0x000e6200000e00ff */
[----:B------:R-:W-:Y:S01]  /*3b70*/  @P1 FSEL R43, R13, R43, !P0 ;  /* 0x0000002b0d2b1208 */ /* 0x000fe20004000000 */
[----:B0-----:R-:W-:Y:S02]  /*3b80*/  DADD R14, R14, R34 ;  /* 0x000000000e0e7229 */ /* 0x001fe40000000022 */
[----:B------:R-:W-:Y:S04]  /*3b90*/  SHFL.UP PT, R12, R10, 0x4, RZ ;  /* 0x048000000a0c7989 */ /* 0x000fe800000e00ff */
[----:B------:R-:W-:Y:S01]  /*3ba0*/  @P1 FSEL R42, R16, R42, !P0 ;  /* 0x0000002a102a1208 */ /* 0x000fe20004000000 */
[----:B------:R-:W0:Y:S01]  /*3bb0*/  SHFL.UP PT, R13, R43, 0x4, RZ ;  /* 0x048000002b0d7989 */ /* 0x000e2200000e00ff */
[----:B------:R-:W-:-:S03]  /*3bc0*/  @P1 FSEL R11, R17, R11, !P0 ;  /* 0x0000000b110b1208 */ /* 0x000fc60004000000 */
[----:B------:R-:W-:Y:S01]  /*3bd0*/  SHFL.UP PT, R16, R42, 0x4, RZ ;  /* 0x048000002a107989 */ /* 0x000fe200000e00ff */
[----:B------:R-:W-:Y:S02]  /*3be0*/  @P1 FSEL R34, R14, R34, !P0 ;  /* 0x000000220e221208 */ /* 0x000fe40004000000 */
[----:B------:R-:W-:Y:S01]  /*3bf0*/  @P1 FSEL R35, R15, R35, !P0 ;  /* 0x000000230f231208 */ /* 0x000fe20004000000 */
[----:B------:R-:W2:Y:S04]  /*3c00*/  SHFL.UP PT, R17, R11, 0x4, RZ ;  /* 0x048000000b117989 */ /* 0x000ea800000e00ff */
[----:B------:R-:W-:Y:S01]  /*3c10*/  SHFL.UP PT, R14, R34, 0x4, RZ ;  /* 0x04800000220e7989 */ /* 0x000fe200000e00ff */
[----:B-1----:R-:W-:-:S03]  /*3c20*/  SEL R19, R18, RZ, P1 ;  /* 0x000000ff12137207 */ /* 0x002fc60000800000 */
[----:B------:R-:W1:Y:S01]  /*3c30*/  SHFL.UP PT, R15, R35, 0x4, RZ ;  /* 0x04800000230f7989 */ /* 0x000e6200000e00ff */
[----:B------:R-:W-:Y:S01]  /*3c40*/  IMAD.MOV.U32 R18, RZ, RZ, R10 ;  /* 0x000000ffff127224 */ /* 0x000fe200078e000a */
[----:B------:R-:W-:Y:S01]  /*3c50*/  ISETP.GE.AND P1, PT, R9, 0x4, PT ;  /* 0x000000040900780c */ /* 0x000fe20003f26270 */
[----:B------:R-:W-:Y:S02]  /*3c60*/  IMAD.IADD R8, R8, 0x1, R19 ;  /* 0x0000000108087824 */ /* 0x000fe400078e0213 */
[----:B------:R-:W-:-:S03]  /*3c70*/  IMAD.MOV.U32 R19, RZ, RZ, R43 ;  /* 0x000000ffff137224 */ /* 0x000fc600078e002b */
[----:B------:R-:W3:Y:S01]  /*3c80*/  SHFL.UP PT, R20, R8, 0x4, RZ ;  /* 0x0480000008147989 */ /* 0x000ee200000e00ff */
[----:B------:R-:W-:Y:S02]  /*3c90*/  ISETP.NE.AND P0, PT, R8, RZ, PT ;  /* 0x000000ff0800720c */ /* 0x000fe40003f05270 */
[----:B0-----:R-:W-:Y:S01]  /*3ca0*/  DADD R12, R12, R18 ;  /* 0x000000000c0c7229 */ /* 0x001fe20000000012 */
[----:B------:R-:W-:Y:S02]  /*3cb0*/  IMAD.MOV.U32 R18, RZ, RZ, R42 ;  /* 0x000000ffff127224 */ /* 0x000fe400078e002a */
[----:B------:R-:W-:-:S06]  /*3cc0*/  IMAD.MOV.U32 R19, RZ, RZ, R11 ;  /* 0x000000ffff137224 */ /* 0x000fcc00078e000b */
[----:B--2---:R-:W-:Y:S01]  /*3cd0*/  DADD R16, R16, R18 ;  /* 0x0000000010107229 */ /* 0x004fe20000000012 */
[----:B------:R-:W-:Y:S01]  /*3ce0*/  @P1 FSEL R10, R12, R10, !P0 ;  /* 0x0000000a0c0a1208 */ /* 0x000fe20004000000 */
[----:B-1----:R-:W-:Y:S01]  /*3cf0*/  DADD R14, R14, R34 ;  /* 0x000000000e0e7229 */ /* 0x002fe20000000022 */
[----:B------:R-:W-:-:S03]  /*3d00*/  @P1 FSEL R43, R13, R43, !P0 ;  /* 0x0000002b0d2b1208 */ /* 0x000fc60004000000 */
[----:B------:R-:W-:Y:S01]  /*3d10*/  SHFL.UP PT, R12, R10, 0x8, RZ ;  /* 0x050000000a0c7989 */ /* 0x000fe200000e00ff */
[----:B------:R-:W-:-:S03]  /*3d20*/  IMAD.MOV.U32 R18, RZ, RZ, R10 ;  /* 0x000000ffff127224 */ /* 0x000fc600078e000a */
[----:B------:R-:W0:Y:S01]  /*3d30*/  SHFL.UP PT, R13, R43, 0x8, RZ ;  /* 0x050000002b0d7989 */ /* 0x000e2200000e00ff */
[----:B------:R-:W-:Y:S02]  /*3d40*/  @P1 FSEL R42, R16, R42, !P0 ;  /* 0x0000002a102a1208 */ /* 0x000fe40004000000 */
[----:B------:R-:W-:Y:S02]  /*3d50*/  @P1 FSEL R34, R14, R34, !P0 ;  /* 0x000000220e221208 */ /* 0x000fe40004000000 */
[----:B------:R-:W-:Y:S01]  /*3d60*/  @P1 FSEL R35, R15, R35, !P0 ;  /* 0x000000230f231208 */ /* 0x000fe20004000000 */
[----:B------:R-:W-:Y:S01]  /*3d70*/  SHFL.UP PT, R16, R42, 0x8, RZ ;  /* 0x050000002a107989 */ /* 0x000fe200000e00ff */
[----:B------:R-:W-:Y:S02]  /*3d80*/  @P1 FSEL R11, R17, R11, !P0 ;  /* 0x0000000b110b1208 */ /* 0x000fe40004000000 */
[----:B---3--:R-:W-:Y:S01]  /*3d90*/  SEL R19, R20, RZ, P1 ;  /* 0x000000ff14137207 */ /* 0x008fe20000800000 */
[----:B------:R-:W-:Y:S01]  /*3da0*/  SHFL.UP PT, R14, R34, 0x8, RZ ;  /* 0x05000000220e7989 */ /* 0x000fe200000e00ff */
[----:B------:R-:W-:-:S03]  /*3db0*/  ISETP.GE.AND P1, PT, R9, 0x8, PT ;  /* 0x000000080900780c */ /* 0x000fc60003f26270 */
[----:B------:R-:W1:Y:S01]  /*3dc0*/  SHFL.UP PT, R15, R35, 0x8, RZ ;  /* 0x05000000230f7989 */ /* 0x000e6200000e00ff */
[----:B------:R-:W-:Y:S02]  /*3dd0*/  IMAD.IADD R8, R8, 0x1, R19 ;  /* 0x0000000108087824 */ /* 0x000fe400078e0213 */
[----:B------:R-:W-:Y:S01]  /*3de0*/  IMAD.MOV.U32 R19, RZ, RZ, R43 ;  /* 0x000000ffff137224 */ /* 0x000fe200078e002b */
[----:B------:R-:W2:Y:S02]  /*3df0*/  SHFL.UP PT, R17, R11, 0x8, RZ ;  /* 0x050000000b117989 */ /* 0x000ea400000e00ff */
[----:B------:R-:W-:Y:S02]  /*3e00*/  ISETP.NE.AND P0, PT, R8, RZ, PT ;  /* 0x000000ff0800720c */ /* 0x000fe40003f05270 */
[----:B------:R-:W3:Y:S01]  /*3e10*/  SHFL.UP PT, R20, R8, 0x8, RZ ;  /* 0x0500000008147989 */ /* 0x000ee200000e00ff */
[----:B0-----:R-:W-:Y:S01]  /*3e20*/  DADD R12, R12, R18 ;  /* 0x000000000c0c7229 */ /* 0x001fe20000000012 */
[----:B------:R-:W-:-:S02]  /*3e30*/  IMAD.MOV.U32 R18, RZ, RZ, R42 ;  /* 0x000000ffff127224 */ /* 0x000fc400078e002a */
[----:B------:R-:W-:-:S07]  /*3e40*/  IMAD.MOV.U32 R19, RZ, RZ, R11 ;  /* 0x000000ffff137224 */ /* 0x000fce00078e000b */
[----:B------:R-:W-:Y:S02]  /*3e50*/  @P1 FSEL R10, R12, R10, !P0 ;  /* 0x0000000a0c0a1208 */ /* 0x000fe40004000000 */
[----:B------:R-:W-:Y:S01]  /*3e60*/  @P1 FSEL R43, R13, R43, !P0 ;  /* 0x0000002b0d2b1208 */ /* 0x000fe20004000000 */
[----:B-1----:R-:W-:Y:S02]  /*3e70*/  DADD R14, R14, R34 ;  /* 0x000000000e0e7229 */ /* 0x002fe40000000022 */
[----:B------:R-:W-:Y:S01]  /*3e80*/  SHFL.UP PT, R12, R10, 0x10, RZ ;  /* 0x060000000a0c7989 */ /* 0x000fe200000e00ff */
[----:B--2---:R-:W-:-:S03]  /*3e90*/  DADD R16, R16, R18 ;  /* 0x0000000010107229 */ /* 0x004fc60000000012 */
[----:B------:R-:W0:Y:S01]  /*3ea0*/  SHFL.UP PT, R13, R43, 0x10, RZ ;  /* 0x060000002b0d7989 */ /* 0x000e2200000e00ff */
[----:B------:R-:W-:Y:S01]  /*3eb0*/  IMAD.MOV.U32 R18, RZ, RZ, R10 ;  /* 0x000000ffff127224 */ /* 0x000fe200078e000a */
[----:B---3--:R-:W-:Y:S02]  /*3ec0*/  SEL R19, R20, RZ, P1 ;  /* 0x000000ff14137207 */ /* 0x008fe40000800000 */
[----:B------:R-:W-:Y:S02]  /*3ed0*/  @P1 FSEL R34, R14, R34, !P0 ;  /* 0x000000220e221208 */ /* 0x000fe40004000000 */
[----:B------:R-:W-:Y:S01]  /*3ee0*/  @P1 FSEL R35, R15, R35, !P0 ;  /* 0x000000230f231208 */ /* 0x000fe20004000000 */
[----:B------:R-:W-:Y:S01]  /*3ef0*/  IMAD.IADD R8, R8, 0x1, R19 ;  /* 0x0000000108087824 */ /* 0x000fe200078e0213 */
[----:B------:R-:W-:Y:S01]  /*3f00*/  @P1 FSEL R42, R16, R42, !P0 ;  /* 0x0000002a102a1208 */ /* 0x000fe20004000000 */
[----:B------:R-:W-:Y:S01]  /*3f10*/  SHFL.UP PT, R14, R34, 0x10, RZ ;  /* 0x06000000220e7989 */ /* 0x000fe200000e00ff */
[----:B------:R-:W-:Y:S01]  /*3f20*/  @P1 FSEL R11, R17, R11, !P0 ;  /* 0x0000000b110b1208 */ /* 0x000fe20004000000 */
[----:B------:R-:W-:Y:S01]  /*3f30*/  IMAD.MOV.U32 R19, RZ, RZ, R43 ;  /* 0x000000ffff137224 */ /* 0x000fe200078e002b */
[----:B------:R-:W-:Y:S01]  /*3f40*/  ISETP.GE.AND P1, PT, R9, 0x10, PT ;  /* 0x000000100900780c */ /* 0x000fe20003f26270 */
[----:B------:R-:W1:Y:S01]  /*3f50*/  SHFL.UP PT, R15, R35, 0x10, RZ ;  /* 0x06000000230f7989 */ /* 0x000e6200000e00ff */
[----:B------:R-:W-:-:S03]  /*3f60*/  ISETP.NE.AND P0, PT, R8, RZ, PT ;  /* 0x000000ff0800720c */ /* 0x000fc60003f05270 */
[----:B------:R-:W-:Y:S04]  /*3f70*/  SHFL.UP PT, R16, R42, 0x10, RZ ;  /* 0x060000002a107989 */ /* 0x000fe800000e00ff */
[----:B------:R-:W2:Y:S01]  /*3f80*/  SHFL.UP PT, R17, R11, 0x10, RZ ;  /* 0x060000000b117989 */ /* 0x000ea200000e00ff */
[----:B0-----:R-:W-:-:S03]  /*3f90*/  DADD R12, R12, R18 ;  /* 0x000000000c0c7229 */ /* 0x001fc60000000012 */
[----:B------:R-:W0:Y:S01]  /*3fa0*/  SHFL.UP PT, R20, R8, 0x10, RZ ;  /* 0x0600000008147989 */ /* 0x000e2200000e00ff */
[----:B------:R-:W-:Y:S02]  /*3fb0*/  IMAD.MOV.U32 R18, RZ, RZ, R42 ;  /* 0x000000ffff127224 */ /* 0x000fe400078e002a */
[----:B------:R-:W-:-:S04]  /*3fc0*/  IMAD.MOV.U32 R19, RZ, RZ, R11 ;  /* 0x000000ffff137224 */ /* 0x000fc800078e000b */
[----:B------:R-:W-:Y:S01]  /*3fd0*/  FSEL R21, R13, R43, !P0 ;  /* 0x0000002b0d157208 */ /* 0x000fe20004000000 */
[----:B-1----:R-:W-:Y:S02]  /*3fe0*/  DADD R14, R14, R34 ;  /* 0x000000000e0e7229 */ /* 0x002fe40000000022 */
[----:B--2---:R-:W-:-:S08]  /*3ff0*/  DADD R16, R16, R18 ;  /* 0x0000000010107229 */ /* 0x004fd00000000012 */
[----:B------:R-:W-:Y:S02]  /*4000*/  FSEL R47, R14, R34, !P0 ;  /* 0x000000220e2f7208 */ /* 0x000fe40004000000 */
[----:B0-----:R-:W-:Y:S02]  /*4010*/  SEL R19, R20, RZ, P1 ;  /* 0x000000ff14137207 */ /* 0x001fe40000800000 */
[----:B------:R-:W-:Y:S02]  /*4020*/  FSEL R44, R15, R35, !P0 ;  /* 0x000000230f2c7208 */ /* 0x000fe40004000000 */
[----:B------:R-:W-:Y:S01]  /*4030*/  FSEL R20, R12, R10, !P0 ;  /* 0x0000000a0c147208 */ /* 0x000fe20004000000 */
[----:B------:R-:W-:Y:S01]  /*4040*/  IMAD.IADD R8, R8, 0x1, R19 ;  /* 0x0000000108087824 */ /* 0x000fe200078e0213 */
[----:B------:R-:W-:Y:S01]  /*4050*/  FSEL R18, R16, R42, !P0 ;  /* 0x0000002a10127208 */ /* 0x000fe20004000000 */
[----:B------:R-:W-:Y:S01]  /*4060*/  @!P2 IMAD.MOV.U32 R16, RZ, RZ, R47 ;  /* 0x000000ffff10a224 */ /* 0x000fe200078e002f */
[----:B------:R-:W-:Y:S01]  /*4070*/  FSEL R19, R17, R11, !P0 ;  /* 0x0000000b11137208 */ /* 0x000fe20004000000 */
[----:B------:R-:W-:Y:S01]  /*4080*/  @!P2 IMAD.MOV.U32 R17, RZ, RZ, R44 ;  /* 0x000000ffff11a224 */ /* 0x000fe200078e002c */
[----:B------:R-:W-:Y:S01]  /*4090*/  @!P2 STS [R51], R8 ;  /* 0x000000083300a388 */ /* 0x000fe20000000800 */
[----:B------:R-:W-:-:S02]  /*40a0*/  FSEL R45, R42, R18, !P1 ;  /* 0x000000122a2d7208 */ /* 0x000fc40004800000 */
[----:B------:R-:W-:Y:S01]  /*40b0*/  FSEL R11, R11, R19, !P1 ;  /* 0x000000130b0b7208 */ /* 0x000fe20004800000 */
[----:B------:R-:W-:Y:S01]  /*40c0*/  @!P2 STS.128 [R51+0x10], R16 ;  /* 0x000010103300a388 */ /* 0x000fe20000000c00 */
[----:B------:R-:W-:Y:S02]  /*40d0*/  FSEL R44, R35, R44, !P1 ;  /* 0x0000002c232c7208 */ /* 0x000fe40004800000 */
[----:B------:R-:W-:Y:S01]  /*40e0*/  FSEL R35, R10, R20, !P1 ;  /* 0x000000140a237208 */ /* 0x000fe20004800000 */
[----:B------:R-:W-:Y:S01]  /*40f0*/  @!P2 STS.64 [R51+0x8], R20 ;  /* 0x000008143300a388 */ /* 0x000fe20000000a00 */
[----:B------:R-:W-:Y:S01]  /*4100*/  FSEL R10, R43, R21, !P1 ;  /* 0x000000152b0a7208 */ /* 0x000fe20004800000 */
[----:B------:R-:W-:Y:S01]  /*4110*/  BAR.SYNC.DEFER_BLOCKING 0x0 ;  /* 0x0000000000007b1d */ /* 0x000fe20000010000 */
[----:B------:R-:W-:Y:S02]  /*4120*/  ISETP.NE.AND P0, PT, R50, 0x1, PT ;  /* 0x000000013200780c */ /* 0x000fe40003f05270 */
[----:B------:R-:W-:-:S02]  /*4130*/  FSEL R34, R34, R47, !P1 ;  /* 0x0000002f22227208 */ /* 0x000fc40004800000 */
[C---:B------:R-:W-:Y:S02]  /*4140*/  ISETP.NE.AND P2, PT, R50.reuse, 0x5, PT ;  /* 0x000000053200780c */ /* 0x040fe40003f45270 */
[----:B------:R-:W-:Y:S01]  /*4150*/  ISETP.NE.AND P1, PT, R50, 0x6, PT ;  /* 0x000000063200780c */ /* 0x000fe20003f25270 */
[----:B------:R-:W-:Y:S04]  /*4160*/  SHFL.UP PT, R11, R11, 0x1, RZ ;  /* 0x042000000b0b7989 */ /* 0x000fe800000e00ff */
[----:B------:R-:W-:Y:S04]  /*4170*/  SHFL.UP PT, R8, R8, 0x1, RZ ;  /* 0x0420000008087989 */ /* 0x000fe800000e00ff */
[----:B------:R-:W0:Y:S04]  /*4180*/  LDS.128 R12, [UR4+0x10] ;  /* 0x00001004ff0c7984 */ /* 0x000e280008000c00 */
[----:B------:R-:W1:Y:S04]  /*4190*/  LDS.128 R36, [UR4+0x30] ;  /* 0x00003004ff247984 */ /* 0x000e680008000c00 */
[----:B------:R-:W2:Y:S04]  /*41a0*/  LDS R61, [UR4+0x20] ;  /* 0x00002004ff3d7984 */ /* 0x000ea80008000800 */
[----:B------:R-:W3:Y:S04]  /*41b0*/  LDS.64 R48, [UR4+0x8] ;  /* 0x00000804ff307984 */ /* 0x000ee80008000a00 */
[----:B------:R-:W4:Y:S04]  /*41c0*/  LDS.64 R40, [UR4+0x28] ;  /* 0x00002804ff287984 */ /* 0x000f280008000a00 */
[----:B------:R-:W-:Y:S04]  /*41d0*/  LDS.128 R16, [UR4+0x50] ;  /* 0x00005004ff107984 */ /* 0x000fe80008000c00 */
[----:B------:R-:W5:Y:S04]  /*41e0*/  LDS R54, [UR4] ;  /* 0x00000004ff367984 */ /* 0x000f680008000800 */
[----:B------:R-:W5:Y:S04]  /*41f0*/  LDS.64 R20, [UR4+0x48] ;  /* 0x00004804ff147984 */ /* 0x000f680008000a00 */
[----:B------:R-:W5:Y:S04]  /*4200*/  LDS R53, [UR4+0x40] ;  /* 0x00004004ff357984 */ /* 0x000f680008000800 */
[----:B------:R-:W-:Y:S01]  /*4210*/  LDS R52, [UR4+0x60] ;  /* 0x00006004ff347984 */ /* 0x000fe20008000800 */
[----:B0-----:R-:W-:-:S02]  /*4220*/  FSEL R55, R14, RZ, !P0 ;  /* 0x000000ff0e377208 */ /* 0x001fc40004000000 */
[----:B------:R-:W-:Y:S02]  /*4230*/  FSEL R57, R15, RZ, !P0 ;  /* 0x000000ff0f397208 */ /* 0x000fe40004000000 */
[----:B------:R-:W-:Y:S01]  /*4240*/  FSEL R59, R12, RZ, !P0 ;  /* 0x000000ff0c3b7208 */ /* 0x000fe20004000000 */
[----:B-1----:R-:W-:Y:S01]  /*4250*/  DADD R42, R14, R38 ;  /* 0x000000000e2a7229 */ /* 0x002fe20000000026 */
[----:B------:R-:W-:Y:S01]  /*4260*/  FSEL R67, R13, RZ, !P0 ;  /* 0x000000ff0d437208 */ /* 0x000fe20004000000 */
[----:B------:R-:W-:Y:S01]  /*4270*/  DADD R46, R12, R36 ;  /* 0x000000000c2e7229 */ /* 0x000fe20000000024 */
[----:B--2---:R-:W-:Y:S01]  /*4280*/  ISETP.NE.AND P6, PT, R61, RZ, PT ;  /* 0x000000ff3d00720c */ /* 0x004fe20003fc5270 */
[----:B------:R-:W0:Y:S01]  /*4290*/  LDS.128 R12, [UR4+0x70] ;  /* 0x00007004ff0c7984 */ /* 0x000e220008000c00 */
[----:B---3--:R-:W-:Y:S02]  /*42a0*/  FSEL R63, R48, RZ, !P0 ;  /* 0x000000ff303f7208 */ /* 0x008fe40004000000 */
[----:B------:R-:W-:Y:S01]  /*42b0*/  FSEL R65, R49, RZ, !P0 ;  /* 0x000000ff31417208 */ /* 0x000fe20004000000 */
[----:B----4-:R-:W-:Y:S01]  /*42c0*/  DADD R48, R48, R40 ;  /* 0x0000000030307229 */ /* 0x010fe20000000028 */
[----:B------:R-:W-:-:S03]  /*42d0*/  ISETP.NE.AND P0, PT, R50, 0x7, PT ;  /* 0x000000073200780c */ /* 0x000fc60003f05270 */
[----:B------:R-:W-:Y:S02]  /*42e0*/  FSEL R50, R46, R36, !P6 ;  /* 0x000000242e327208 */ /* 0x000fe40007000000 */
[----:B------:R-:W-:Y:S02]  /*42f0*/  FSEL R51, R47, R37, !P6 ;  /* 0x000000252f337208 */ /* 0x000fe40007000000 */
[----:B------:R-:W-:Y:S01]  /*4300*/  LDS.64 R46, [UR4+0x68] ;  /* 0x00006804ff2e7984 */ /* 0x000fe20008000a00 */
[----:B------:R-:W-:Y:S01]  /*4310*/  FSEL R42, R42, R38, !P6 ;  /* 0x000000262a2a7208 */ /* 0x000fe20007000000 */
[----:B-----5:R-:W-:Y:S01]  /*4320*/  IMAD.IADD R61, R54, 0x1, R61 ;  /* 0x00000001363d7824 */ /* 0x020fe200078e023d */
[----:B------:R-:W-:Y:S02]  /*4330*/  FSEL R43, R43, R39, !P6 ;  /* 0x000000272b2b7208 */ /* 0x000fe40007000000 */
[----:B------:R-:W-:Y:S01]  /*4340*/  FSEL R41, R49, R41, !P6 ;  /* 0x0000002931297208 */ /* 0x000fe20007000000 */
[----:B------:R-:W-:Y:S01]  /*4350*/  LDS.128 R36, [UR4+0x90] ;  /* 0x00009004ff247984 */ /* 0x000fe20008000c00 */
[----:B------:R-:W-:-:S02]  /*4360*/  FSEL R40, R48, R40, !P6 ;  /* 0x0000002830287208 */ /* 0x000fc40007000000 */
[----:B------:R-:W-:Y:S01]  /*4370*/  FSEL R49, R42, R55, !P5 ;  /* 0x000000372a317208 */ /* 0x000fe20006800000 */
[----:B------:R-:W1:Y:S01]  /*4380*/  LDS R48, [UR4+0x80] ;  /* 0x00008004ff307984 */ /* 0x000e620008000800 */
[----:B------:R-:W-:Y:S01]  /*4390*/  FSEL R57, R43, R57, !P5 ;  /* 0x000000392b397208 */ /* 0x000fe20006800000 */
[----:B------:R-:W-:Y:S01]  /*43a0*/  DADD R42, R18, R42 ;  /* 0x00000000122a7229 */ /* 0x000fe2000000002a */
[----:B------:R-:W-:Y:S02]  /*43b0*/  FSEL R59, R50, R59, !P5 ;  /* 0x0000003b323b7208 */ /* 0x000fe40006800000 */
[----:B------:R-:W-:Y:S01]  /*43c0*/  FSEL R67, R51, R67, !P5 ;  /* 0x0000004333437208 */ /* 0x000fe20006800000 */
[----:B------:R-:W-:Y:S01]  /*43d0*/  DADD R50, R16, R50 ;  /* 0x0000000010327229 */ /* 0x000fe20000000032 */
[----:B------:R-:W-:Y:S02]  /*43e0*/  FSEL R63, R40, R63, !P5 ;  /* 0x0000003f283f7208 */ /* 0x000fe40006800000 */
[----:B------:R-:W-:Y:S01]  /*43f0*/  FSEL R65, R41, R65, !P5 ;  /* 0x0000004129417208 */ /* 0x000fe20006800000 */
[----:B------:R-:W-:Y:S01]  /*4400*/  DADD R40, R20, R40 ;  /* 0x0000000014287229 */ /* 0x000fe20000000028 */
[----:B------:R-:W-:Y:S01]  /*4410*/  ISETP.NE.AND P6, PT, R53, RZ, PT ;  /* 0x000000ff3500720c */ /* 0x000fe20003fc5270 */
[C---:B------:R-:W-:Y:S01]  /*4420*/  IMAD.IADD R53, R61.reuse, 0x1, R53 ;  /* 0x000000013d357824 */ /* 0x040fe200078e0235 */
[----:B------:R-:W-:-:S02]  /*4430*/  SEL R56, R61, R54, !P5 ;  /* 0x000000363d387207 */ /* 0x000fc40006800000 */
[----:B------:R-:W2:Y:S01]  /*4440*/  LDS.64 R54, [UR4+0x88] ;  /* 0x00008804ff367984 */ /* 0x000ea20008000a00 */
[----:B------:R-:W-:Y:S02]  /*4450*/  FSEL R18, R42, R18, !P6 ;  /* 0x000000122a127208 */ /* 0x000fe40007000000 */
[----:B------:R-:W-:Y:S02]  /*4460*/  FSEL R19, R43, R19, !P6 ;  /* 0x000000132b137208 */ /* 0x000fe40007000000 */
[----:B------:R-:W-:Y:S02]  /*4470*/  FSEL R16, R50, R16, !P6 ;  /* 0x0000001032107208 */ /* 0x000fe40007000000 */
[----:B------:R-:W-:Y:S02]  /*4480*/  FSEL R17, R51, R17, !P6 ;  /* 0x0000001133117208 */ /* 0x000fe40007000000 */
[----:B------:R-:W-:Y:S01]  /*4490*/  FSEL R20, R40, R20, !P6 ;  /* 0x0000001428147208 */ /* 0x000fe20007000000 */
[----:B------:R-:W-:Y:S01]  /*44a0*/  LDS.64 R50, [UR4+0xa8] ;  /* 0x0000a804ff327984 */ /* 0x000fe20008000a00 */
[----:B------:R-:W-:Y:S01]  /*44b0*/  FSEL R21, R41, R21, !P6 ;  /* 0x0000001529157208 */ /* 0x000fe20007000000 */
[----:B0-----:R-:W-:Y:S01]  /*44c0*/  DADD R40, R14, R18 ;  /* 0x000000000e287229 */ /* 0x001fe20000000012 */
[----:B------:R-:W-:Y:S01]  /*44d0*/  FSEL R49, R18, R49, !P4 ;  /* 0x0000003112317208 */ /* 0x000fe20006000000 */
[----:B------:R-:W-:Y:S01]  /*44e0*/  DADD R42, R12, R16 ;  /* 0x000000000c2a7229 */ /* 0x000fe20000000010 */
[----:B------:R-:W-:-:S02]  /*44f0*/  FSEL R57, R19, R57, !P4 ;  /* 0x0000003913397208 */ /* 0x000fc40006000000 */
[----:B------:R-:W-:Y:S02]  /*4500*/  FSEL R59, R16, R59, !P4 ;  /* 0x0000003b103b7208 */ /* 0x000fe40006000000 */
[----:B------:R-:W-:Y:S02]  /*4510*/  FSEL R67, R17, R67, !P4 ;  /* 0x0000004311437208 */ /* 0x000fe40006000000 */
[----:B------:R-:W0:Y:S01]  /*4520*/  LDS.128 R16, [UR4+0xb0] ;  /* 0x0000b004ff107984 */ /* 0x000e220008000c00 */
[C---:B------:R-:W-:Y:S01]  /*4530*/  SEL R56, R53.reuse, R56, !P4 ;  /* 0x0000003835387207 */ /* 0x040fe20006000000 */
[----:B------:R-:W-:Y:S01]  /*4540*/  IMAD.IADD R53, R53, 0x1, R52 ;  /* 0x0000000135357824 */ /* 0x000fe200078e0234 */
[----:B------:R-:W-:Y:S02]  /*4550*/  ISETP.NE.AND P5, PT, R52, RZ, PT ;  /* 0x000000ff3400720c */ /* 0x000fe40003fa5270 */
[----:B------:R-:W3:Y:S01]  /*4560*/  LDS R52, [UR4+0xa0] ;  /* 0x0000a004ff347984 */ /* 0x000ee20008000800 */
[----:B------:R-:W-:Y:S01]  /*4570*/  FSEL R63, R20, R63, !P4 ;  /* 0x0000003f143f7208 */ /* 0x000fe20006000000 */
[----:B-1----:R-:W-:Y:S01]  /*4580*/  IMAD.IADD R69, R53, 0x1, R48 ;  /* 0x0000000135457824 */ /* 0x002fe200078e0230 */
[----:B------:R-:W-:Y:S01]  /*4590*/  FSEL R65, R21, R65, !P4 ;  /* 0x0000004115417208 */ /* 0x000fe20006000000 */
[----:B------:R-:W-:Y:S01]  /*45a0*/  DADD R20, R46, R20 ;  /* 0x000000002e147229 */ /* 0x000fe20000000014 */
[----:B------:R-:W-:-:S02]  /*45b0*/  FSEL R14, R40, R14, !P5 ;  /* 0x0000000e280e7208 */ /* 0x000fc40006800000 */
[----:B------:R-:W-:Y:S02]  /*45c0*/  FSEL R15, R41, R15, !P5 ;  /* 0x0000000f290f7208 */ /* 0x000fe40006800000 */
[----:B------:R-:W-:Y:S02]  /*45d0*/  FSEL R12, R42, R12, !P5 ;  /* 0x0000000c2a0c7208 */ /* 0x000fe40006800000 */
[----:B------:R-:W-:Y:S02]  /*45e0*/  FSEL R13, R43, R13, !P5 ;  /* 0x0000000d2b0d7208 */ /* 0x000fe40006800000 */
[----:B------:R-:W-:Y:S01]  /*45f0*/  FSEL R49, R14, R49, !P3 ;  /* 0x000000310e317208 */ /* 0x000fe20005800000 */
[----:B------:R-:W1:Y:S01]  /*4600*/  LDS.128 R40, [UR4+0xd0] ;  /* 0x0000d004ff287984 */ /* 0x000e620008000c00 */
[----:B------:R-:W-:Y:S01]  /*4610*/  FSEL R57, R15, R57, !P3 ;  /* 0x000000390f397208 */ /* 0x000fe20005800000 */
[----:B------:R-:W-:Y:S01]  /*4620*/  DADD R14, R38, R14 ;  /* 0x00000000260e7229 */ /* 0x000fe2000000000e */
[----:B------:R-:W-:-:S02]  /*4630*/  FSEL R20, R20, R46, !P5 ;  /* 0x0000002e14147208 */ /* 0x000fc40006800000 */
[----:B------:R-:W-:Y:S02]  /*4640*/  FSEL R21, R21, R47, !P5 ;  /* 0x0000002f15157208 */ /* 0x000fe40006800000 */
[----:B------:R-:W-:Y:S02]  /*4650*/  FSEL R61, R12, R59, !P3 ;  /* 0x0000003b0c3d7208 */ /* 0x000fe40005800000 */
[----:B------:R-:W-:Y:S01]  /*4660*/  FSEL R67, R13, R67, !P3 ;  /* 0x000000430d437208 */ /* 0x000fe20005800000 */
[----:B------:R-:W-:Y:S01]  /*4670*/  DADD R12, R36, R12 ;  /* 0x00000000240c7229 */ /* 0x000fe2000000000c */
[----:B------:R-:W-:Y:S01]  /*4680*/  ISETP.NE.AND P4, PT, R48, RZ, PT ;  /* 0x000000ff3000720c */ /* 0x000fe20003f85270 */
[----:B--2---:R-:W-:Y:S01]  /*4690*/  DADD R46, R54, R20 ;  /* 0x00000000362e7229 */ /* 0x004fe20000000014 */
[----:B------:R-:W-:Y:S02]  /*46a0*/  FSEL R63, R20, R63, !P3 ;  /* 0x0000003f143f7208 */ /* 0x000fe40005800000 */
[----:B------:R-:W-:-:S02]  /*46b0*/  FSEL R14, R14, R38, !P4 ;  /* 0x000000260e0e7208 */ /* 0x000fc40006000000 */
[----:B------:R-:W-:Y:S01]  /*46c0*/  FSEL R15, R15, R39, !P4 ;  /* 0x000000270f0f7208 */ /* 0x000fe20006000000 */
[----:B------:R-:W-:Y:S01]  /*46d0*/  LDS R38, [UR4+0xc0] ;  /* 0x0000c004ff267984 */ /* 0x000fe20008000800 */
[----:B------:R-:W-:Y:S02]  /*46e0*/  FSEL R65, R21, R65, !P3 ;  /* 0x0000004115417208 */ /* 0x000fe40005800000 */
[----:B------:R-:W-:Y:S01]  /*46f0*/  FSEL R36, R12, R36, !P4 ;  /* 0x000000240c247208 */ /* 0x000fe20006000000 */
[----:B------:R-:W2:Y:S01]  /*4700*/  LDS.64 R20, [UR4+0xc8] ;  /* 0x0000c804ff147984 */ /* 0x000ea20008000a00 */
[----:B------:R-:W-:Y:S02]  /*4710*/  FSEL R37, R13, R37, !P4 ;  /* 0x000000250d257208 */ /* 0x000fe40006000000 */
[----:B------:R-:W-:Y:S02]  /*4720*/  FSEL R59, R14, R49, !P2 ;  /* 0x000000310e3b7208 */ /* 0x000fe40005000000 */
[----:B------:R-:W-:Y:S01]  /*4730*/  FSEL R57, R15, R57, !P2 ;  /* 0x000000390f397208 */ /* 0x000fe20005000000 */
[----:B0-----:R-:W-:Y:S01]  /*4740*/  DADD R14, R18, R14 ;  /* 0x00000000120e7229 */ /* 0x001fe2000000000e */
[----:B------:R-:W-:-:S02]  /*4750*/  FSEL R12, R46, R54, !P4 ;  /* 0x000000362e0c7208 */ /* 0x000fc40006000000 */
[----:B------:R-:W-:Y:S01]  /*4760*/  FSEL R13, R47, R55, !P4 ;  /* 0x000000372f0d7208 */ /* 0x000fe20006000000 */
[----:B------:R-:W-:Y:S01]  /*4770*/  DADD R46, R16, R36 ;  /* 0x00000000102e7229 */ /* 0x000fe20000000024 */
[----:B------:R-:W-:Y:S01]  /*4780*/  SEL R56, R53, R56, !P3 ;  /* 0x0000003835387207 */ /* 0x000fe20005800000 */
[----:B---3--:R-:W-:Y:S01]  /*4790*/  IMAD.IADD R55, R69, 0x1, R52 ;  /* 0x0000000145377824 */ /* 0x008fe200078e0234 */
[----:B------:R-:W-:Y:S02]  /*47a0*/  FSEL R53, R36, R61, !P2 ;  /* 0x0000003d24357208 */ /* 0x000fe40005000000 */
[----:B------:R-:W-:Y:S01]  /*47b0*/  FSEL R49, R37, R67, !P2 ;  /* 0x0000004325317208 */ /* 0x000fe20005000000 */
[----:B------:R-:W-:Y:S01]  /*47c0*/  DADD R36, R50, R12 ;  /* 0x0000000032247229 */ /* 0x000fe2000000000c */
[----:B------:R-:W-:Y:S02]  /*47d0*/  ISETP.NE.AND P3, PT, R52, RZ, PT ;  /* 0x000000ff3400720c */ /* 0x000fe40003f65270 */
[----:B------:R-:W-:Y:S01]  /*47e0*/  FSEL R39, R12, R63, !P2 ;  /* 0x0000003f0c277208 */ /* 0x000fe20005000000 */
[----:B------:R-:W-:Y:S01]  /*47f0*/  SHFL.UP PT, R52, R34, 0x1, RZ ;  /* 0x0420000022347989 */ /* 0x000fe200000e00ff */
[----:B------:R-:W-:-:S02]  /*4800*/  FSEL R65, R13, R65, !P2 ;  /* 0x000000410d417208 */ /* 0x000fc40005000000 */
[----:B------:R-:W-:Y:S01]  /*4810*/  FSEL R18, R14, R18, !P3 ;  /* 0x000000120e127208 */ /* 0x000fe20005800000 */
[----:B------:R-:W-:Y:S01]  /*4820*/  SHFL.UP PT, R63, R44, 0x1, RZ ;  /* 0x042000002c3f7989 */ /* 0x000fe200000e00ff */
[----:B------:R-:W-:Y:S02]  /*4830*/  FSEL R19, R15, R19, !P3 ;  /* 0x000000130f137208 */ /* 0x000fe40005800000 */
[----:B------:R-:W-:Y:S01]  /*4840*/  FSEL R46, R46, R16, !P3 ;  /* 0x000000102e2e7208 */ /* 0x000fe20005800000 */
[----:B------:R-:W0:Y:S01]  /*4850*/  LDS.128 R12, [UR4+0xf0] ;  /* 0x0000f004ff0c7984 */ /* 0x000e220008000c00 */
[----:B------:R-:W-:Y:S02]  /*4860*/  FSEL R47, R47, R17, !P3 ;  /* 0x000000112f2f7208 */ /* 0x000fe40005800000 */
[----:B------:R-:W-:Y:S01]  /*4870*/  FSEL R36, R36, R50, !P3 ;  /* 0x0000003224247208 */ /* 0x000fe20005800000 */
[----:B------:R-:W3:Y:S01]  /*4880*/  LDS.64 R16, [UR4+0xe8] ;  /* 0x0000e804ff107984 */ /* 0x000ee20008000a00 */
[----:B------:R-:W-:-:S02]  /*4890*/  FSEL R37, R37, R51, !P3 ;  /* 0x0000003325257208 */ /* 0x000fc40005800000 */
[----:B------:R-:W-:Y:S01]  /*48a0*/  FSEL R53, R46, R53, !P1 ;  /* 0x000000352e357208 */ /* 0x000fe20004800000 */
[----:B------:R-:W4:Y:S01]  /*48b0*/  LDS R50, [UR4+0xe0] ;  /* 0x0000e004ff327984 */ /* 0x000f220008000800 */
[----:B------:R-:W-:Y:S01]  /*48c0*/  FSEL R51, R47, R49, !P1 ;  /* 0x000000312f337208 */ /* 0x000fe20004800000 */
[----:B-1----:R-:W-:Y:S01]  /*48d0*/  DADD R48, R42, R18 ;  /* 0x000000002a307229 */ /* 0x002fe20000000012 */
[----:B------:R-:W-:Y:S01]  /*48e0*/  FSEL R59, R18, R59, !P1 ;  /* 0x0000003b123b7208 */ /* 0x000fe20004800000 */
[----:B------:R-:W-:Y:S01]  /*48f0*/  DADD R46, R40, R46 ;  /* 0x00000000282e7229 */ /* 0x000fe2000000002e */
[----:B------:R-:W-:Y:S01]  /*4900*/  FSEL R57, R19, R57, !P1 ;  /* 0x0000003913397208 */ /* 0x000fe20004800000 */
[----:B--2---:R-:W-:Y:S01]  /*4910*/  DADD R18, R20, R36 ;  /* 0x0000000014127229 */ /* 0x004fe20000000024 */
[----:B------:R-:W-:Y:S02]  /*4920*/  SEL R54, R69, R56, !P2 ;  /* 0x0000003845367207 */ /* 0x000fe40005000000 */
[----:B------:R-:W-:Y:S01]  /*4930*/  ISETP.NE.AND P2, PT, R38, RZ, PT ;  /* 0x000000ff2600720c */ /* 0x000fe20003f45270 */
[----:B------:R1:W2:Y:S01]  /*4940*/  SHFL.UP PT, R56, R45, 0x1, RZ ;  /* 0x042000002d387989 */ /* 0x0002a200000e00ff */
[C---:B------:R-:W-:Y:S01]  /*4950*/  SEL R54, R55.reuse, R54, !P1 ;  /* 0x0000003637367207 */ /* 0x040fe20004800000 */
[----:B------:R-:W-:Y:S01]  /*4960*/  IMAD.IADD R55, R55, 0x1, R38 ;  /* 0x0000000137377824 */ /* 0x000fe200078e0226 */
[----:B------:R-:W-:-:S02]  /*4970*/  FSEL R61, R36, R39, !P1 ;  /* 0x00000027243d7208 */ /* 0x000fc40004800000 */
[----:B------:R-:W-:Y:S02]  /*4980*/  FSEL R38, R46, R40, !P2 ;  /* 0x000000282e267208 */ /* 0x000fe40005000000 */
[----:B------:R-:W-:Y:S02]  /*4990*/  FSEL R39, R47, R41, !P2 ;  /* 0x000000292f277208 */ /* 0x000fe40005000000 */
[----:B------:R-:W-:Y:S02]  /*49a0*/  FSEL R65, R37, R65, !P1 ;  /* 0x0000004125417208 */ /* 0x000fe40004800000 */
[----:B------:R-:W-:Y:S02]  /*49b0*/  FSEL R18, R18, R20, !P2 ;  /* 0x0000001412127208 */ /* 0x000fe40005000000 */
[----:B------:R-:W-:Y:S01]  /*49c0*/  FSEL R19, R19, R21, !P2 ;  /* 0x0000001513137208 */ /* 0x000fe20005000000 */
[----:B------:R0:W2:Y:S01]  /*49d0*/  SHFL.UP PT, R20, R35, 0x1, RZ ;  /* 0x0420000023147989 */ /* 0x0000a200000e00ff */
[----:B------:R-:W-:-:S02]  /*49e0*/  FSEL R36, R48, R42, !P2 ;  /* 0x0000002a30247208 */ /* 0x000fc40005000000 */
[----:B------:R-:W-:Y:S01]  /*49f0*/  FSEL R37, R49, R43, !P2 ;  /* 0x0000002b31257208 */ /* 0x000fe20005000000 */
[----:B------:R1:W2:Y:S01]  /*4a00*/  SHFL.UP PT, R21, R10, 0x1, RZ ;  /* 0x042000000a157989 */ /* 0x0002a200000e00ff */
[----:B------:R-:W-:Y:S02]  /*4a10*/  FSEL R46, R38, R53, !P0 ;  /* 0x00000035262e7208 */ /* 0x000fe40004000000 */
[----:B------:R-:W-:Y:S01]  /*4a20*/  FSEL R47, R39, R51, !P0 ;  /* 0x00000033272f7208 */ /* 0x000fe20004000000 */
[----:B0-----:R-:W-:Y:S01]  /*4a30*/  DADD R38, R12, R38 ;  /* 0x000000000c267229 */ /* 0x001fe20000000026 */
[----:B------:R-:W-:Y:S02]  /*4a40*/  FSEL R40, R36, R59, !P0 ;  /* 0x0000003b24287208 */ /* 0x000fe40004000000 */
[----:B------:R-:W-:Y:S01]  /*4a50*/  FSEL R41, R37, R57, !P0 ;  /* 0x0000003925297208 */ /* 0x000fe20004000000 */
[----:B---3--:R-:W-:Y:S01]  /*4a60*/  DADD R48, R16, R18 ;  /* 0x0000000010307229 */ /* 0x008fe20000000012 */
[----:B------:R-:W-:Y:S01]  /*4a70*/  FSEL R44, R18, R61, !P0 ;  /* 0x0000003d122c7208 */ /* 0x000fe20004000000 */
[----:B------:R-:W-:Y:S01]  /*4a80*/  DADD R36, R14, R36 ;  /* 0x000000000e247229 */ /* 0x000fe20000000024 */
[----:B-1----:R-:W-:Y:S01]  /*4a90*/  FSEL R45, R19, R65, !P0 ;  /* 0x00000041132d7208 */ /* 0x002fe20004000000 */
[C---:B----4-:R-:W-:Y:S01]  /*4aa0*/  IMAD.IADD R34, R55.reuse, 0x1, R50 ;  /* 0x0000000137227824 */ /* 0x050fe200078e0232 */
[----:B------:R-:W-:-:S02]  /*4ab0*/  SEL R54, R55, R54, !P0 ;  /* 0x0000003637367207 */ /* 0x000fc40004000000 */
[----:B------:R-:W-:Y:S02]  /*4ac0*/  ISETP.GE.U32.AND P0, PT, R6, 0x20, PT ;  /* 0x000000200600780c */ /* 0x000fe40003f06070 */
[----:B------:R-:W-:-:S04]  /*4ad0*/  ISETP.NE.AND P1, PT, R50, RZ, PT ;  /* 0x000000ff3200720c */ /* 0x000fc80003f25270 */
[----:B------:R-:W-:Y:S01]  /*4ae0*/  FSEL R42, R38, R12, !P1 ;  /* 0x0000000c262a7208 */ /* 0x000fe20004800000 */
[----:B------:R-:W-:Y:S01]  /*4af0*/  IMAD.MOV.U32 R12, RZ, RZ, R52 ;  /* 0x000000ffff0c7224 */ /* 0x000fe200078e0034 */
[----:B------:R-:W-:Y:S01]  /*4b00*/  FSEL R43, R39, R13, !P1 ;  /* 0x0000000d272b7208 */ /* 0x000fe20004800000 */
[----:B------:R-:W-:Y:S01]  /*4b10*/  IMAD.MOV.U32 R13, RZ, RZ, R63 ;  /* 0x000000ffff0d7224 */ /* 0x000fe200078e003f */
[----:B------:R-:W-:Y:S01]  /*4b20*/  FSEL R38, R48, R16, !P1 ;  /* 0x0000001030267208 */ /* 0x000fe20004800000 */
[----:B------:R-:W-:Y:S01]  /*4b30*/  IMAD.MOV.U32 R18, RZ, RZ, R42 ;  /* 0x000000ffff127224 */ /* 0x000fe200078e002a */
[----:B------:R-:W-:Y:S01]  /*4b40*/  FSEL R39, R49, R17, !P1 ;  /* 0x0000001131277208 */ /* 0x000fe20004800000 */
[----:B------:R-:W-:Y:S01]  /*4b50*/  IMAD.MOV.U32 R19, RZ, RZ, R43 ;  /* 0x000000ffff137224 */ /* 0x000fe200078e002b */
[----:B------:R-:W-:Y:S01]  /*4b60*/  FSEL R36, R36, R14, !P1 ;  /* 0x0000000e24247208 */ /* 0x000fe20004800000 */
[----:B--2---:R-:W-:Y:S01]  /*4b70*/  IMAD.MOV.U32 R14, RZ, RZ, R56 ;  /* 0x000000ffff0e7224 */ /* 0x004fe200078e0038 */
[----:B------:R-:W-:Y:S01]  /*4b80*/  FSEL R37, R37, R15, !P1 ;  /* 0x0000000f25257208 */ /* 0x000fe20004800000 */
[----:B------:R-:W-:-:S02]  /*4b90*/  IMAD.MOV.U32 R15, RZ, RZ, R11 ;  /* 0x000000ffff0f7224 */ /* 0x000fc400078e000b */
[----:B------:R-:W-:Y:S02]  /*4ba0*/  IMAD.MOV.U32 R16, RZ, RZ, R38 ;  /* 0x000000ffff107224 */ /* 0x000fe400078e0026 */
[----:B------:R-:W-:Y:S01]  /*4bb0*/  IMAD.MOV.U32 R17, RZ, RZ, R39 ;  /* 0x000000ffff117224 */ /* 0x000fe200078e0027 */
[----:B------:R-:W-:Y:S06]  /*4bc0*/  @!P0 BRA `(.L_x_415) ;  /* 0x0000000000508947 */ /* 0x000fec0003800000 */
[----:B------:R-:W-:Y:S01]  /*4bd0*/  ISETP.NE.AND P1, PT, R9, RZ, PT ;  /* 0x000000ff0900720c */ /* 0x000fe20003f25270 */
[----:B------:R-:W-:Y:S01]  /*4be0*/  DADD R18, R14, R40 ;  /* 0x000000000e127229 */ /* 0x000fe20000000028 */
[C---:B------:R-:W-:Y:S01]  /*4bf0*/  ISETP.NE.AND P0, PT, R8.reuse, RZ, PT ;  /* 0x000000ff0800720c */ /* 0x040fe20003f05270 */
[----:B------:R-:W-:Y:S01]  /*4c00*/  DADD R10, R20, R44 ;  /* 0x00000000140a7229 */ /* 0x000fe2000000002c */
[----:B------:R-:W-:Y:S01]  /*4c10*/  SEL R9, R8, RZ, P1 ;  /* 0x000000ff08097207 */ /* 0x000fe20000800000 */
[----:B------:R-:W-:-:S04]  /*4c20*/  DADD R16, R12, R46 ;  /* 0x000000000c107229 */ /* 0x000fc8000000002e */
[----:B------:R-:W-:-:S04]  /*4c30*/  IMAD.IADD R8, R54, 0x1, R9 ;  /* 0x0000000136087824 */ /* 0x000fc800078e0209 */
[----:B------:R-:W-:Y:S02]  /*4c40*/  @P1 FSEL R40, R18, R14, !P0 ;  /* 0x0000000e12281208 */ /* 0x000fe40004000000 */
[----:B------:R-:W-:Y:S02]  /*4c50*/  @P1 FSEL R41, R19, R15, !P0 ;  /* 0x0000000f13291208 */ /* 0x000fe40004000000 */
        /* <DEDUP_REMOVED lines=11> */
.L_x_415:
[----:B------:R-:W-:Y:S01]  /*4d10*/  ISETP.NE.AND P0, PT, R6, RZ, PT ;  /* 0x000000ff0600720c */ /* 0x000fe20003f05270 */
[----:B------:R-:W-:-:S12]  /*4d20*/  BSSY.RECONVERGENT B0, `(.L_x_417) ;  /* 0x0000012000007945 */ /* 0x000fd80003800200 */
[----:B------:R-:W-:Y:S05]  /*4d30*/  @P0 BRA `(.L_x_418) ;  /* 0x0000000000400947 */ /* 0x000fea0003800000 */
[----:B------:R-:W0:Y:S01]  /*4d40*/  LDC.64 R10, c[0x0][0x3b0] ;  /* 0x0000ec00ff0a7b82 */ /* 0x000e220000000a00 */
[----:B------:R-:W-:Y:S01]  /*4d50*/  IMAD.MOV.U32 R45, RZ, RZ, 0x64 ;  /* 0x00000064ff2d7424 */ /* 0x000fe200078e00ff */
[----:B------:R1:W-:Y:S04]  /*4d60*/  STS [UR4+0x188], R34 ;  /* 0x00018822ff007988 */ /* 0x0003e80008000804 */
[----:B------:R1:W-:Y:S02]  /*4d70*/  STS.128 [UR4+0x190], R16 ;  /* 0x00019010ff007988 */ /* 0x0003e40008000c04 */
[----:B------:R-:W2:Y:S02]  /*4d80*/  LDC.64 R40, c[0x0][0x3a8] ;  /* 0x0000ea00ff287b82 */ /* 0x000ea40000000a00 */
[----:B------:R1:W-:Y:S01]  /*4d90*/  STS.64 [UR4+0x1a0], R36 ;  /* 0x0001a024ff007988 */ /* 0x0003e20008000a04 */
[----:B0-----:R-:W-:-:S05]  /*4da0*/  IMAD.WIDE.U32 R10, R0, 0x20, R10 ;  /* 0x00000020000a7825 */ /* 0x001fca00078e000a */
[----:B------:R1:W-:Y:S01]  /*4db0*/  ST.E.64.STRONG.GPU desc[UR8][R10.64+0x400], R34 ;  /* 0x000400220a007985 */ /* 0x0003e2000c10fb08 */
[----:B--2---:R-:W-:-:S03]  /*4dc0*/  IMAD.WIDE.U32 R40, R0, 0x4, R40 ;  /* 0x0000000400287825 */ /* 0x004fc600078e0028 */
[----:B------:R1:W-:Y:S04]  /*4dd0*/  ST.E.64.STRONG.GPU desc[UR8][R10.64+0x408], R16 ;  /* 0x000408100a007985 */ /* 0x0003e8000c10fb08 */
[----:B------:R1:W-:Y:S04]  /*4de0*/  ST.E.64.STRONG.GPU desc[UR8][R10.64+0x410], R18 ;  /* 0x000410120a007985 */ /* 0x0003e8000c10fb08 */
[----:B------:R1:W-:Y:S01]  /*4df0*/  ST.E.64.STRONG.GPU desc[UR8][R10.64+0x418], R36 ;  /* 0x000418240a007985 */ /* 0x0003e2000c10fb08 */
[----:B------:R-:W-:Y:S06]  /*4e00*/  MEMBAR.ALL.GPU ;  /* 0x0000000000007992 */ /* 0x000fec000000a000 */
[----:B------:R-:W-:-:S00]  /*4e10*/  ERRBAR ;  /* 0x00000000000079ab */ /* 0x000fc00000000000 */
[----:B------:R-:W-:Y:S06]  /*4e20*/  CGAERRBAR ;  /* 0x00000000000075ab */ /* 0x000fec0000000000 */
[----:B------:R1:W-:Y:S02]  /*4e30*/  ST.E.STRONG.GPU desc[UR8][R40.64+0x80], R45 ;  /* 0x0000802d28007985 */ /* 0x0003e4000c10f908 */
.L_x_418:
[----:B------:R-:W-:Y:S05]  /*4e40*/  BSYNC.RECONVERGENT B0 ;  /* 0x0000000000007941 */ /* 0x000fea0003800200 */
.L_x_417:
[----:B------:R-:W0:Y:S01]  /*4e50*/  LDCU UR5, c[0x0][0x370] ;  /* 0x00006e00ff0577ac */ /* 0x000e220008000800 */
[----:B-1----:R-:W-:-:S05]  /*4e60*/  LOP3.LUT R11, RZ, R6, RZ, 0x33, !PT ;  /* 0x00000006ff0b7212 */ /* 0x002fca00078e33ff */
[----:B------:R-:W-:Y:S01]  /*4e70*/  IMAD.IADD R11, R11, 0x1, R0 ;  /* 0x000000010b0b7824 */ /* 0x000fe200078e0200 */
[----:B0-----:R-:W-:-:S09]  /*4e80*/  UISETP.GT.U32.AND UP0, UPT, UR5, 0x1f3, UPT ;  /* 0x000001f30500788c */ /* 0x001fd2000bf04070 */
[----:B------:R-:W-:Y:S05]  /*4e90*/  BRA.U UP0, `(.L_x_419) ;  /* 0x0000000100087547 */ /* 0x000fea000b800000 */
[----:B------:R0:W-:Y:S06]  /*4ea0*/  MEMBAR.SC.CTA ;  /* 0x0000000000007992 */ /* 0x0001ec0000000000 */
[----:B0-----:R-:W-:Y:S05]  /*4eb0*/  BRA `(.L_x_420) ;  /* 0x0000000000087947 */ /* 0x001fea0003800000 */
.L_x_419:
[----:B------:R-:W-:Y:S05]  /*4ec0*/  NANOSLEEP 0x1c2 ;  /* 0x000001c20000795d */ /* 0x000fea0003800000 */
[----:B------:R-:W-:Y:S01]  /*4ed0*/  NOP ;  /* 0x0000000000007918 */ /* 0x000fe20000000000 */
.L_x_420:
[----:B------:R-:W0:Y:S02]  /*4ee0*/  LDC.64 R16, c[0x0][0x3a8] ;  /* 0x0000ea00ff107b82 */ /* 0x000e240000000a00 */
[----:B0-----:R-:W-:-:S07]  /*4ef0*/  IMAD.WIDE R16, R11, 0x4, R16 ;  /* 0x000000040b107825 */ /* 0x001fce00078e0210 */
.L_x_422:
        /* <DEDUP_REMOVED lines=10> */
.L_x_603:
        /* <DEDUP_REMOVED lines=11> */
[----:B------:R0:W5:Y:S04]  /*5050*/  LD.E.STRONG.GPU R10, desc[UR8][R44.64+0x400] ;  /* 0x000400082c0a7980 */ /* 0x000168000c10f900 */
[----:B------:R0:W5:Y:S04]  /*5060*/  LD.E.64.STRONG.GPU R40, desc[UR8][R44.64+0x418] ;  /* 0x000418082c287980 */ /* 0x000168000c10fb00 */
[----:B------:R0:W5:Y:S04]  /*5070*/  LD.E.64.STRONG.GPU R16, desc[UR8][R44.64+0x408] ;  /* 0x000408082c107980 */ /* 0x000168000c10fb00 */
[----:B------:R0:W5:Y:S01]  /*5080*/  LD.E.64.STRONG.GPU R18, desc[UR8][R44.64+0x410] ;  /* 0x000410082c127980 */ /* 0x000162000c10fb00 */
[----:B------:R-:W-:Y:S05]  /*5090*/  BRA `(.L_x_425) ;  /* 0x0000000000187947 */ /* 0x000fea0003800000 */
.L_x_424:
[----:B------:R-:W0:Y:S02]  /*50a0*/  LDC.64 R44, c[0x0][0x3b8] ;  /* 0x0000ee00ff2c7b82 */ /* 0x000e240000000a00 */
[----:B0-----:R-:W-:-:S05]  /*50b0*/  IMAD.WIDE R44, R11, 0x20, R44 ;  /* 0x000000200b2c7825 */ /* 0x001fca00078e022c */
[----:B------:R1:W5:Y:S04]  /*50c0*/  LD.E.STRONG.GPU R10, desc[UR8][R44.64+0x400] ;  /* 0x000400082c0a7980 */ /* 0x000368000c10f900 */
[----:B------:R1:W5:Y:S04]  /*50d0*/  LD.E.64.STRONG.GPU R40, desc[UR8][R44.64+0x418] ;  /* 0x000418082c287980 */ /* 0x000368000c10fb00 */
[----:B------:R1:W5:Y:S04]  /*50e0*/  LD.E.64.STRONG.GPU R16, desc[UR8][R44.64+0x408] ;  /* 0x000408082c107980 */ /* 0x000368000c10fb00 */
[----:B------:R1:W5:Y:S02]  /*50f0*/  LD.E.64.STRONG.GPU R18, desc[UR8][R44.64+0x410] ;  /* 0x000410082c127980 */ /* 0x000364000c10fb00 */
.L_x_425:
[----:B------:R-:W-:Y:S05]  /*5100*/  BSYNC.RECONVERGENT B0 ;  /* 0x0000000000007941 */ /* 0x000fea0003800200 */
.L_x_423:
        /* <DEDUP_REMOVED lines=8> */
[----:B0----5:R0:W1:Y:S02]  /*5190*/  SHFL.DOWN PT, R49, R10, 0x1, R65 ;  /* 0x082000000a317989 */ /* 0x02106400000e0041 */
.L_x_607:
[----:B------:R-:W-:-:S03]  /*51a0*/  UMOV UR5, 0xffffffff ;  /* 0xffffffff00057882 */ /* 0x000fc60000000000 */
[----:B------:R-:W-:Y:S05]  /*51b0*/  BRA.DIV UR5, `(.L_x_427) ;  /* 0x000000c205047947 */ /* 0x000fea000b800000 */
.L_x_610:
[----:B------:R-:W-:-:S03]  /*51c0*/  UMOV UR5, 0xffffffff ;  /* 0xffffffff00057882 */ /* 0x000fc60000000000 */
[----:B------:R-:W-:Y:S05]  /*51d0*/  BRA.DIV UR5, `(.L_x_428) ;  /* 0x000000c2051c7947 */ /* 0x000fea000b800000 */
[----:B------:R2:W3:Y:S04]  /*51e0*/  SHFL.DOWN PT, R54, R16, 0x1, R65 ;  /* 0x0820000010367989 */ /* 0x0004e800000e0041 */
[----:B------:R2:W4:Y:S04]  /*51f0*/  SHFL.DOWN PT, R55, R17, 0x1, R65 ;  /* 0x0820000011377989 */ /* 0x00052800000e0041 */
[----:B------:R2:W0:Y:S04]  /*5200*/  SHFL.DOWN PT, R46, R18, 0x1, R65 ;  /* 0x08200000122e7989 */ /* 0x00042800000e0041 */
[----:B------:R2:W0:Y:S04]  /*5210*/  SHFL.DOWN PT, R47, R19, 0x1, R65 ;  /* 0x08200000132f7989 */ /* 0x00042800000e0041 */
[----:B------:R2:W0:Y:S04]  /*5220*/  SHFL.DOWN PT, R44, R40, 0x1, R65 ;  /* 0x08200000282c7989 */ /* 0x00042800000e0041 */
[----:B------:R2:W0:Y:S02]  /*5230*/  SHFL.DOWN PT, R45, R41, 0x1, R65 ;  /* 0x08200000292d7989 */ /* 0x00042400000e0041 */
.L_x_618:
[----:B------:R-:W-:Y:S01]  /*5240*/  ISETP.GE.AND P0, PT, R9, R65, PT ;  /* 0x000000410900720c */ /* 0x000fe20003f06270 */
[----:B------:R-:W-:-:S12]  /*5250*/  BSSY.RECONVERGENT B0, `(.L_x_429) ;  /* 0x000000f000007945 */ /* 0x000fd80003800200 */
[----:B------:R-:W-:Y:S05]  /*5260*/  @P0 BRA `(.L_x_430) ;  /* 0x0000000000340947 */ /* 0x000fea0003800000 */
[----:B---3--:R-:W-:Y:S01]  /*5270*/  IMAD.MOV.U32 R50, RZ, RZ, R54 ;  /* 0x000000ffff327224 */ /* 0x008fe200078e0036 */
[----:B0-----:R-:W-:Y:S01]  /*5280*/  DADD R44, R40, R44 ;  /* 0x00000000282c7229 */ /* 0x001fe2000000002c */
[----:B----4-:R-:W-:Y:S01]  /*5290*/  IMAD.MOV.U32 R51, RZ, RZ, R55 ;  /* 0x000000ffff337224 */ /* 0x010fe200078e0037 */
[----:B------:R-:W-:Y:S01]  /*52a0*/  DADD R46, R18, R46 ;  /* 0x00000000122e7229 */ /* 0x000fe2000000002e */
[C---:B------:R-:W-:Y:S01]  /*52b0*/  ISETP.NE.AND P0, PT, R10.reuse, RZ, PT ;  /* 0x000000ff0a00720c */ /* 0x040fe20003f05270 */
[----:B-1----:R-:W-:-:S03]  /*52c0*/  IMAD.IADD R10, R10, 0x1, R49 ;  /* 0x000000010a0a7824 */ /* 0x002fc600078e0231 */
[----:B------:R-:W-:-:S03]  /*52d0*/  DADD R50, R16, R50 ;  /* 0x0000000010327229 */ /* 0x000fc60000000032 */
[----:B--2---:R-:W-:Y:S02]  /*52e0*/  FSEL R40, R44, R40, !P0 ;  /* 0x000000282c287208 */ /* 0x004fe40004000000 */
[----:B------:R-:W-:Y:S02]  /*52f0*/  FSEL R41, R45, R41, !P0 ;  /* 0x000000292d297208 */ /* 0x000fe40004000000 */
[----:B------:R-:W-:Y:S02]  /*5300*/  FSEL R18, R46, R18, !P0 ;  /* 0x000000122e127208 */ /* 0x000fe40004000000 */
[----:B------:R-:W-:Y:S02]  /*5310*/  FSEL R19, R47, R19, !P0 ;  /* 0x000000132f137208 */ /* 0x000fe40004000000 */
[----:B------:R-:W-:Y:S02]  /*5320*/  FSEL R16, R50, R16, !P0 ;  /* 0x0000001032107208 */ /* 0x000fe40004000000 */
[----:B------:R-:W-:-:S07]  /*5330*/  FSEL R17, R51, R17, !P0 ;  /* 0x0000001133117208 */ /* 0x000fce0004000000 */
.L_x_430:
[----:B------:R-:W-:Y:S05]  /*5340*/  BSYNC.RECONVERGENT B0 ;  /* 0x0000000000007941 */ /* 0x000fea0003800200 */
.L_x_429:
[----:B------:R-:W-:-:S03]  /*5350*/  UMOV UR5, 0xffffffff ;  /* 0xffffffff00057882 */ /* 0x000fc60000000000 */
[----:B------:R-:W-:Y:S05]  /*5360*/  BRA.DIV UR5, `(.L_x_431) ;  /* 0x000000c2054c7947 */ /* 0x000fea000b800000 */
[----:B-1----:R1:W0:Y:S02]  /*5370*/  SHFL.DOWN PT, R49, R10, 0x2, R65 ;  /* 0x084000000a317989 */ /* 0x00222400000e0041 */
.L_x_621:
[----:B------:R-:W-:-:S03]  /*5380*/  UMOV UR5, 0xffffffff ;  /* 0xffffffff00057882 */ /* 0x000fc60000000000 */
[----:B------:R-:W-:Y:S05]  /*5390*/  BRA.DIV UR5, `(.L_x_432) ;  /* 0x000000c205687947 */ /* 0x000fea000b800000 */
.L_x_624:
[----:B------:R-:W-:-:S03]  /*53a0*/  UMOV UR5, 0xffffffff ;  /* 0xffffffff00057882 */ /* 0x000fc60000000000 */
[----:B------:R-:W-:Y:S05]  /*53b0*/  BRA.DIV UR5, `(.L_x_433) ;  /* 0x000000c205807947 */ /* 0x000fea000b800000 */
[----:B0-----:R0:W0:Y:S04]  /*53c0*/  SHFL.DOWN PT, R44, R16, 0x2, R65 ;  /* 0x08400000102c7989 */ /* 0x00102800000e0041 */
[----:B------:R0:W0:Y:S04]  /*53d0*/  SHFL.DOWN PT, R45, R17, 0x2, R65 ;  /* 0x08400000112d7989 */ /* 0x00002800000e0041 */
[----:B------:R0:W0:Y:S04]  /*53e0*/  SHFL.DOWN PT, R46, R18, 0x2, R65 ;  /* 0x08400000122e7989 */ /* 0x00002800000e0041 */
[----:B------:R0:W0:Y:S04]  /*53f0*/  SHFL.DOWN PT, R47, R19, 0x2, R65 ;  /* 0x08400000132f7989 */ /* 0x00002800000e0041 */
[----:B---3--:R3:W0:Y:S04]  /*5400*/  SHFL.DOWN PT, R54, R40, 0x2, R65 ;  /* 0x0840000028367989 */ /* 0x00862800000e0041 */
[----:B------:R3:W0:Y:S02]  /*5410*/  SHFL.DOWN PT, R53, R41, 0x2, R65 ;  /* 0x0840000029357989 */ /* 0x00062400000e0041 */
.L_x_632:
[----:B------:R-:W-:Y:S01]  /*5420*/  VIADD R59, R9, 0x2 ;  /* 0x00000002093b7836 */ /* 0x000fe20000000000 */
[----:B------:R-:W-:Y:S04]  /*5430*/  BSSY.RECONVERGENT B0, `(.L_x_434) ;  /* 0x0000010000007945 */ /* 0x000fe80003800200 */
[----:B------:R-:W-:-:S13]  /*5440*/  ISETP.GT.AND P0, PT, R59, R65, PT ;  /* 0x000000413b00720c */ /* 0x000fda0003f04270 */
[----:B------:R-:W-:Y:S05]  /*5450*/  @P0 BRA `(.L_x_435) ;  /* 0x0000000000340947 */ /* 0x000fea0003800000 */
[----:B0-----:R-:W-:Y:S01]  /*5460*/  IMAD.MOV.U32 R50, RZ, RZ, R54 ;  /* 0x000000ffff327224 */ /* 0x001fe200078e0036 */
[----:B------:R-:W-:Y:S01]  /*5470*/  DADD R44, R16, R44 ;  /* 0x00000000102c7229 */ /* 0x000fe2000000002c */
[----:B------:R-:W-:Y:S01]  /*5480*/  IMAD.MOV.U32 R51, RZ, RZ, R53 ;  /* 0x000000ffff337224 */ /* 0x000fe200078e0035 */
        /* <DEDUP_REMOVED lines=8> */
[----:B---3--:R-:W-:Y:S02]  /*5510*/  FSEL R40, R50, R40, !P0 ;  /* 0x0000002832287208 */ /* 0x008fe40004000000 */
[----:B------:R-:W-:-:S07]  /*5520*/  FSEL R41, R51, R41, !P0 ;  /* 0x0000002933297208 */ /* 0x000fce0004000000 */
.L_x_435:
[----:B------:R-:W-:Y:S05]  /*5530*/  BSYNC.RECONVERGENT B0 ;  /* 0x0000000000007941 */ /* 0x000fea0003800200 */
.L_x_434:
[----:B------:R-:W-:-:S03]  /*5540*/  UMOV UR5, 0xffffffff ;  /* 0xffffffff00057882 */ /* 0x000fc60000000000 */
[----:B------:R-:W-:Y:S05]  /*5550*/  BRA.DIV UR5, `(.L_x_436) ;  /* 0x000000c205a87947 */ /* 0x000fea000b800000 */
[----:B------:R0:W0:Y:S02]  /*5560*/  SHFL.DOWN PT, R49, R10, 0x4, R65 ;  /* 0x088000000a317989 */ /* 0x00002400000e0041 */
.L_x_635:
[----:B------:R-:W-:-:S03]  /*5570*/  UMOV UR5, 0xffffffff ;  /* 0xffffffff00057882 */ /* 0x000fc60000000000 */
[----:B------:R-:W-:Y:S05]  /*5580*/  BRA.DIV UR5, `(.L_x_437) ;  /* 0x000000c205c47947 */ /* 0x000fea000b800000 */
.L_x_638:
[----:B------:R-:W-:-:S03]  /*5590*/  UMOV UR5, 0xffffffff ;  /* 0xffffffff00057882 */ /* 0x000fc60000000000 */
[----:B------:R-:W-:Y:S05]  /*55a0*/  BRA.DIV UR5, `(.L_x_438) ;  /* 0x000000c205dc7947 */ /* 0x000fea000b800000 */
[----:B0-----:R0:W0:Y:S04]  /*55b0*/  SHFL.DOWN PT, R44, R16, 0x4, R65 ;  /* 0x08800000102c7989 */ /* 0x00102800000e0041 */
[----:B------:R0:W0:Y:S04]  /*55c0*/  SHFL.DOWN PT, R45, R17, 0x4, R65 ;  /* 0x08800000112d7989 */ /* 0x00002800000e0041 */
[----:B------:R0:W0:Y:S04]  /*55d0*/  SHFL.DOWN PT, R46, R18, 0x4, R65 ;  /* 0x08800000122e7989 */ /* 0x00002800000e0041 */
[----:B------:R0:W0:Y:S04]  /*55e0*/  SHFL.DOWN PT, R47, R19, 0x4, R65 ;  /* 0x08800000132f7989 */ /* 0x00002800000e0041 */
[----:B------:R0:W0:Y:S04]  /*55f0*/  SHFL.DOWN PT, R54, R40, 0x4, R65 ;  /* 0x0880000028367989 */ /* 0x00002800000e0041 */
[----:B------:R0:W0:Y:S02]  /*5600*/  SHFL.DOWN PT, R53, R41, 0x4, R65 ;  /* 0x0880000029357989 */ /* 0x00002400000e0041 */
.L_x_646:
        /* <DEDUP_REMOVED lines=17> */
.L_x_440:
[----:B------:R-:W-:Y:S05]  /*5720*/  BSYNC.RECONVERGENT B0 ;  /* 0x0000000000007941 */ /* 0x000fea0003800200 */
.L_x_439:
[----:B------:R-:W-:-:S03]  /*5730*/  UMOV UR5, 0xffffffff ;  /* 0xffffffff00057882 */ /* 0x000fc60000000000 */
[----:B------:R-:W-:Y:S05]  /*5740*/  BRA.DIV UR5, `(.L_x_441) ;  /* 0x000000c605047947 */ /* 0x000fea000b800000 */
[----:B------:R0:W0:Y:S02]  /*5750*/  SHFL.DOWN PT, R49, R10, 0x8, R65 ;  /* 0x090000000a317989 */ /* 0x00002400000e0041 */
.L_x_649:
[----:B------:R-:W-:-:S03]  /*5760*/  UMOV UR5, 0xffffffff ;  /* 0xffffffff00057882 */ /* 0x000fc60000000000 */
[----:B------:R-:W-:Y:S05]  /*5770*/  BRA.DIV UR5, `(.L_x_442) ;  /* 0x000000c605207947 */ /* 0x000fea000b800000 */
.L_x_652:
        /* <DEDUP_REMOVED lines=8> */
.L_x_660:
        /* <DEDUP_REMOVED lines=17> */
.L_x_445:
[----:B------:R-:W-:Y:S05]  /*5910*/  BSYNC.RECONVERGENT B0 ;  /* 0x0000000000007941 */ /* 0x000fea0003800200 */
.L_x_444:
[----:B------:R-:W-:-:S03]  /*5920*/  UMOV UR5, 0xffffffff ;  /* 0xffffffff00057882 */ /* 0x000fc60000000000 */
[----:B------:R-:W-:Y:S05]  /*5930*/  BRA.DIV UR5, `(.L_x_446) ;  /* 0x000000c605607947 */ /* 0x000fea000b800000 */
[----:B----4-:R4:W0:Y:S02]  /*5940*/  SHFL.DOWN PT, R55, R10, 0x10, R65 ;  /* 0x0a0000000a377989 */ /* 0x01082400000e0041 */
.L_x_663:
[----:B------:R-:W-:-:S03]  /*5950*/  UMOV UR5, 0xffffffff ;  /* 0xffffffff00057882 */ /* 0x000fc60000000000 */
[----:B------:R-:W-:Y:S05]  /*5960*/  BRA.DIV UR5, `(.L_x_447) ;  /* 0x000000c6057c7947 */ /* 0x000fea000b800000 */
.L_x_666:
[----:B------:R-:W-:-:S03]  /*5970*/  UMOV UR5, 0xffffffff ;  /* 0xffffffff00057882 */ /* 0x000fc60000000000 */
[----:B------:R-:W-:Y:S05]  /*5980*/  BRA.DIV UR5, `(.L_x_448) ;  /* 0x000000c605947947 */ /* 0x000fea000b800000 */
[----:B------:R0:W1:Y:S04]  /*5990*/  SHFL.DOWN PT, R49, R16, 0x10, R65 ;  /* 0x0a00000010317989 */ /* 0x00006800000e0041 */
[----:B------:R0:W1:Y:S04]  /*59a0*/  SHFL.DOWN PT, R56, R17, 0x10, R65 ;  /* 0x0a00000011387989 */ /* 0x00006800000e0041 */
[----:B------:R1:W1:Y:S04]  /*59b0*/  SHFL.DOWN PT, R57, R18, 0x10, R65 ;  /* 0x0a00000012397989 */ /* 0x00026800000e0041 */
[----:B------:R1:W1:Y:S04]  /*59c0*/  SHFL.DOWN PT, R62, R19, 0x10, R65 ;  /* 0x0a000000133e7989 */ /* 0x00026800000e0041 */
[----:B0-----:R0:W0:Y:S04]  /*59d0*/  SHFL.DOWN PT, R54, R40, 0x10, R65 ;  /* 0x0a00000028367989 */ /* 0x00102800000e0041 */
[----:B------:R0:W0:Y:S02]  /*59e0*/  SHFL.DOWN PT, R63, R41, 0x10, R65 ;  /* 0x0a000000293f7989 */ /* 0x00002400000e0041 */
.L_x_674:
[----:B------:R-:W5:Y:S01]  /*59f0*/  LDC.64 R44, c[0x0][0x3b8] ;  /* 0x0000ee00ff2c7b82 */ /* 0x000f620000000a00 */
[----:B------:R-:W-:Y:S01]  /*5a00*/  VIADD R64, R9, 0x10 ;  /* 0x0000001009407836 */ /* 0x000fe20000000000 */
[----:B------:R-:W-:Y:S01]  /*5a10*/  BSSY.RECONVERGENT B0, `(.L_x_449) ;  /* 0x0000018000007945 */ /* 0x000fe20003800200 */
[----:B------:R-:W-:-:S03]  /*5a20*/  ISETP.NE.AND P0, PT, R48, 0x65, PT ;  /* 0x000000653000780c */ /* 0x000fc60003f05270 */
[----:B------:R-:W-:Y:S02]  /*5a30*/  ISETP.GT.AND P1, PT, R64, R65, PT ;  /* 0x000000414000720c */ /* 0x000fe40003f24270 */
[----:B------:R-:W2:Y:S01]  /*5a40*/  LDC.64 R46, c[0x0][0x3a8] ;  /* 0x0000ea00ff2e7b82 */ /* 0x000ea20000000a00 */
[----:B-----5:R-:W-:Y:S02]  /*5a50*/  IADD3 R44, P2, PT, R44, 0x400, RZ ;  /* 0x000004002c2c7810 */ /* 0x020fe40007f5e0ff */
[----:B--2---:R-:W-:-:S08]  /*5a60*/  IADD3 R46, P3, PT, R46, 0x80, RZ ;  /* 0x000000802e2e7810 */ /* 0x004fd00007f7e0ff */
[----:B------:R-:W-:Y:S05]  /*5a70*/  @P1 BRA `(.L_x_450) ;  /* 0x0000000000441947 */ /* 0x000fea0003800000 */
[----:B-1----:R-:W-:Y:S01]  /*5a80*/  IMAD.MOV.U32 R52, RZ, RZ, R49 ;  /* 0x000000ffff347224 */ /* 0x002fe200078e0031 */
[----:B------:R-:W-:Y:S01]  /*5a90*/  ISETP.NE.AND P1, PT, R10, RZ, PT ;  /* 0x000000ff0a00720c */ /* 0x000fe20003f25270 */
[----:B------:R-:W-:Y:S02]  /*5aa0*/  IMAD.MOV.U32 R53, RZ, RZ, R56 ;  /* 0x000000ffff357224 */ /* 0x000fe400078e0038 */
[----:B------:R-:W-:Y:S02]  /*5ab0*/  IMAD.MOV.U32 R48, RZ, RZ, R57 ;  /* 0x000000ffff307224 */ /* 0x000fe400078e0039 */
[----:B------:R-:W-:Y:S02]  /*5ac0*/  IMAD.MOV.U32 R49, RZ, RZ, R62 ;  /* 0x000000ffff317224 */ /* 0x000fe400078e003e */
[----:B0-----:R-:W-:Y:S01]  /*5ad0*/  IMAD.MOV.U32 R50, RZ, RZ, R54 ;  /* 0x000000ffff327224 */ /* 0x001fe200078e0036 */
[----:B------:R-:W-:Y:S01]  /*5ae0*/  DADD R52, R16, R52 ;  /* 0x0000000010347229 */ /* 0x000fe20000000034 */
[----:B------:R-:W-:-:S02]  /*5af0*/  IMAD.MOV.U32 R51, RZ, RZ, R63 ;  /* 0x000000ffff337224 */ /* 0x000fc400078e003f */
[----:B------:R-:W-:Y:S01]  /*5b00*/  DADD R48, R18, R48 ;  /* 0x0000000012307229 */ /* 0x000fe20000000030 */
[----:B----4-:R-:W-:-:S03]  /*5b10*/  IMAD.IADD R10, R10, 0x1, R55 ;  /* 0x000000010a0a7824 */ /* 0x010fc600078e0237 */
[----:B------:R-:W-:-:S03]  /*5b20*/  DADD R50, R40, R50 ;  /* 0x0000000028327229 */ /* 0x000fc60000000032 */
[----:B------:R-:W-:Y:S02]  /*5b30*/  FSEL R16, R52, R16, !P1 ;  /* 0x0000001034107208 */ /* 0x000fe40004800000 */
[----:B------:R-:W-:Y:S02]  /*5b40*/  FSEL R17, R53, R17, !P1 ;  /* 0x0000001135117208 */ /* 0x000fe40004800000 */
[----:B------:R-:W-:Y:S02]  /*5b50*/  FSEL R18, R48, R18, !P1 ;  /* 0x0000001230127208 */ /* 0x000fe40004800000 */
[----:B------:R-:W-:Y:S02]  /*5b60*/  FSEL R19, R49, R19, !P1 ;  /* 0x0000001331137208 */ /* 0x000fe40004800000 */
[----:B---3--:R-:W-:Y:S02]  /*5b70*/  FSEL R40, R50, R40, !P1 ;  /* 0x0000002832287208 */ /* 0x008fe40004800000 */
[----:B------:R-:W-:-:S07]  /*5b80*/  FSEL R41, R51, R41, !P1 ;  /* 0x0000002933297208 */ /* 0x000fce0004800000 */
.L_x_450:
[----:B------:R-:W-:Y:S05]  /*5b90*/  BSYNC.RECONVERGENT B0 ;  /* 0x0000000000007941 */ /* 0x000fea0003800200 */
.L_x_449:
[----:B------:R-:W-:Y:S01]  /*5ba0*/  UMOV UR5, 0xffffffff ;  /* 0xffffffff00057882 */ /* 0x000fe20000000000 */
[----:B------:R-:W-:Y:S02]  /*5bb0*/  IMAD.X R45, RZ, RZ, R45, P2 ;  /* 0x000000ffff2d7224 */ /* 0x000fe400010e062d */
[----:B------:R-:W-:Y:S01]  /*5bc0*/  IMAD.X R47, RZ, RZ, R47, P3 ;  /* 0x000000ffff2f7224 */ /* 0x000fe200018e062f */
[----:B------:R-:W-:Y:S06]  /*5bd0*/  BRA.DIV UR5, `(.L_x_451) ;  /* 0x000000c605947947 */ /* 0x000fec000b800000 */
[----:B------:R-:W-:-:S13]  /*5be0*/  VOTE.ALL P0, P0 ;  /* 0x0000000000ff7806 */ /* 0x000fda0000000000 */
.L_x_677:
[----:B------:R-:W-:Y:S05]  /*5bf0*/  @!P0 BRA `(.L_x_452) ;  /* 0x0000000c00908947 */ /* 0x000fea0003800000 */
.L_x_484:
[----:B------:R-:W-:Y:S05]  /*5c00*/  YIELD ;  /* 0x0000000000007946 */ /* 0x000fea0003800000 */
[----:B-1----:R-:W-:-:S07]  /*5c10*/  IMAD.WIDE R48, R11, 0x4, R46 ;  /* 0x000000040b307825 */ /* 0x002fce00078e022e */
.L_x_454:
        /* <DEDUP_REMOVED lines=10> */
.L_x_680:
[----:B------:R-:W-:Y:S05]  /*5cc0*/  @P0 BRA `(.L_x_454) ;  /* 0xfffffffc00d40947 */ /* 0x000fea000383ffff */
[----:B------:R-:W-:Y:S01]  /*5cd0*/  ISETP.NE.AND P0, PT, R66, 0x65, PT ;  /* 0x000000654200780c */ /* 0x000fe20003f05270 */
[----:B------:R-:W-:-:S12]  /*5ce0*/  BSSY.RECONVERGENT B0, `(.L_x_455) ;  /* 0x0000013000007945 */ /* 0x000fd80003800200 */
[----:B------:R-:W-:Y:S05]  /*5cf0*/  @!P0 BRA `(.L_x_456) ;  /* 0x0000000000308947 */ /* 0x000fea0003800000 */
[----:B------:R-:W-:Y:S02]  /*5d00*/  ISETP.NE.AND P1, PT, R66, 0x64, PT ;  /* 0x000000644200780c */ /* 0x000fe40003f25270 */
[----:B------:R-:W-:Y:S02]  /*5d10*/  CS2R R48, SRZ ;  /* 0x0000000000307805 */ /* 0x000fe4000001ff00 */
[----:B0-----:R-:W-:Y:S02]  /*5d20*/  CS2R R54, SRZ ;  /* 0x0000000000367805 */ /* 0x001fe4000001ff00 */
        /* <DEDUP_REMOVED lines=9> */
.L_x_456:
[----:B------:R-:W-:-:S05]  /*5dc0*/  IMAD.WIDE R50, R11, 0x20, R44 ;  /* 0x000000200b327825 */ /* 0x000fca00078e022c */
[----:B------:R1:W5:Y:S04]  /*5dd0*/  LD.E.STRONG.GPU R67, desc[UR8][R50.64+-0x400] ;  /* 0xfffc000832437980 */ /* 0x000368000c10f900 */
[----:B------:R1:W5:Y:S04]  /*5de0*/  LD.E.64.STRONG.GPU R48, desc[UR8][R50.64+-0x3f8] ;  /* 0xfffc080832307980 */ /* 0x000368000c10fb00 */
[----:B0-----:R1:W5:Y:S04]  /*5df0*/  LD.E.64.STRONG.GPU R54, desc[UR8][R50.64+-0x3f0] ;  /* 0xfffc100832367980 */ /* 0x001368000c10fb00 */
[----:B------:R1:W5:Y:S02]  /*5e00*/  LD.E.64.STRONG.GPU R56, desc[UR8][R50.64+-0x3e8] ;  /* 0xfffc180832387980 */ /* 0x000364000c10fb00 */
.L_x_457:
[----:B------:R-:W-:Y:S05]  /*5e10*/  BSYNC.RECONVERGENT B0 ;  /* 0x0000000000007941 */ /* 0x000fea0003800200 */
.L_x_455:
[----:B------:R-:W-:-:S03]  /*5e20*/  UMOV UR5, 0xffffffff ;  /* 0xffffffff00057882 */ /* 0x000fc60000000000 */
[----:B------:R-:W-:Y:S05]  /*5e30*/  BRA.DIV UR5, `(.L_x_458) ;  /* 0x000000c605447947 */ /* 0x000fea000b800000 */
[----:B01----:R-:W-:-:S04]  /*5e40*/  VOTE.ANY R50, PT, !P0 ;  /* 0x0000000000327806 */ /* 0x003fc800040e0100 */
[----:B------:R-:W-:-:S05]  /*5e50*/  LOP3.LUT R50, R50, 0x80000000, R58, 0xec, !PT ;  /* 0x8000000032327812 */ /* 0x000fca00078eec3a */
[----:B------:R-:W-:-:S05]  /*5e60*/  VIADD R51, R50, 0xffffffff ;  /* 0xffffffff32337836 */ /* 0x000fca0000000000 */
[----:B------:R-:W-:-:S04]  /*5e70*/  LOP3.LUT R51, R50, R51, RZ, 0xc, !PT ;  /* 0x0000003332337212 */ /* 0x000fc800078e0cff */
[----:B---34-:R-:W0:Y:S02]  /*5e80*/  POPC R65, R51 ;  /* 0x0000003300417309 */ /* 0x018e240000000000 */
[----:B0----5:R0:W1:Y:S02]  /*5e90*/  SHFL.DOWN PT, R68, R67, 0x1, R65 ;  /* 0x0820000043447989 */ /* 0x02106400000e0041 */
.L_x_684:
[----:B------:R-:W-:-:S03]  /*5ea0*/  UMOV UR5, 0xffffffff ;  /* 0xffffffff00057882 */ /* 0x000fc60000000000 */
[----:B------:R-:W-:Y:S05]  /*5eb0*/  BRA.DIV UR5, `(.L_x_459) ;  /* 0x000000c605707947 */ /* 0x000fea000b800000 */
.L_x_687:
        /* <DEDUP_REMOVED lines=8> */
.L_x_695:
[----:B------:R-:W-:Y:S01]  /*5f40*/  ISETP.GE.AND P0, PT, R9, R65, PT ;  /* 0x000000410900720c */ /* 0x000fe20003f06270 */
[----:B------:R-:W-:Y:S01]  /*5f50*/  BSSY.RECONVERGENT B0, `(.L_x_461) ;  /* 0x0000013000007945 */ /* 0x000fe20003800200 */
[----:B------:R-:W-:-:S11]  /*5f60*/  IMAD.MOV.U32 R62, RZ, RZ, R67 ;  /* 0x000000ffff3e7224 */ /* 0x000fd600078e0043 */
[----:B------:R-:W-:Y:S05]  /*5f70*/  @P0 BRA `(.L_x_462) ;  /* 0x0000000000400947 */ /* 0x000fea0003800000 */
[----:B---3--:R-:W-:Y:S01]  /*5f80*/  IMAD.MOV.U32 R62, RZ, RZ, R72 ;  /* 0x000000ffff3e7224 */ /* 0x008fe200078e0048 */
[----:B------:R-:W-:Y:S01]  /*5f90*/  ISETP.NE.AND P0, PT, R67, RZ, PT ;  /* 0x000000ff4300720c */ /* 0x000fe20003f05270 */
[----:B0-----:R-:W-:Y:S02]  /*5fa0*/  IMAD.MOV.U32 R52, RZ, RZ, R71 ;  /* 0x000000ffff347224 */ /* 0x001fe400078e0047 */
[----:B------:R-:W-:Y:S02]  /*5fb0*/  IMAD.MOV.U32 R53, RZ, RZ, R70 ;  /* 0x000000ffff357224 */ /* 0x000fe400078e0046 */
[----:B------:R-:W-:Y:S01]  /*5fc0*/  IMAD.MOV.U32 R50, RZ, RZ, R69 ;  /* 0x000000ffff327224 */ /* 0x000fe200078e0045 */
[----:B----4-:R-:W-:Y:S01]  /*5fd0*/  DADD R62, R48, R62 ;  /* 0x00000000303e7229 */ /* 0x010fe2000000003e */
[----:B------:R-:W-:Y:S02]  /*5fe0*/  IMAD.MOV.U32 R51, RZ, RZ, R74 ;  /* 0x000000ffff337224 */ /* 0x000fe400078e004a */
[----:B------:R-:W-:-:S04]  /*5ff0*/  DADD R52, R54, R52 ;  /* 0x0000000036347229 */ /* 0x000fc80000000034 */
[----:B------:R-:W-:-:S03]  /*6000*/  DADD R50, R56, R50 ;  /* 0x0000000038327229 */ /* 0x000fc60000000032 */
[----:B--2---:R-:W-:Y:S01]  /*6010*/  FSEL R48, R62, R48, !P0 ;  /* 0x000000303e307208 */ /* 0x004fe20004000000 */
[----:B-1----:R-:W-:Y:S01]  /*6020*/  IMAD.IADD R62, R67, 0x1, R68 ;  /* 0x00000001433e7824 */ /* 0x002fe200078e0244 */
[----:B------:R-:W-:Y:S02]  /*6030*/  FSEL R49, R63, R49, !P0 ;  /* 0x000000313f317208 */ /* 0x000fe40004000000 */
[----:B------:R-:W-:Y:S02]  /*6040*/  FSEL R54, R52, R54, !P0 ;  /* 0x0000003634367208 */ /* 0x000fe40004000000 */
[----:B------:R-:W-:Y:S02]  /*6050*/  FSEL R55, R53, R55, !P0 ;  /* 0x0000003735377208 */ /* 0x000fe40004000000 */
[----:B------:R-:W-:Y:S02]  /*6060*/  FSEL R56, R50, R56, !P0 ;  /* 0x0000003832387208 */ /* 0x000fe40004000000 */
[----:B------:R-:W-:-:S07]  /*6070*/  FSEL R57, R51, R57, !P0 ;  /* 0x0000003933397208 */ /* 0x000fce0004000000 */
.L_x_462:
[----:B------:R-:W-:Y:S05]  /*6080*/  BSYNC.RECONVERGENT B0 ;  /* 0x0000000000007941 */ /* 0x000fea0003800200 */
.L_x_461:
[----:B------:R-:W-:-:S03]  /*6090*/  UMOV UR5, 0xffffffff ;  /* 0xffffffff00057882 */ /* 0x000fc60000000000 */
[----:B------:R-:W-:Y:S05]  /*60a0*/  BRA.DIV UR5, `(.L_x_463) ;  /* 0x000000c605a87947 */ /* 0x000fea000b800000 */
[----:B0-----:R0:W0:Y:S02]  /*60b0*/  SHFL.DOWN PT, R69, R62, 0x2, R65 ;  /* 0x084000003e457989 */ /* 0x00102400000e0041 */
.L_x_698:
[----:B------:R-:W-:-:S03]  /*60c0*/  UMOV UR5, 0xffffffff ;  /* 0xffffffff00057882 */ /* 0x000fc60000000000 */
[----:B------:R-:W-:Y:S05]  /*60d0*/  BRA.DIV UR5, `(.L_x_464) ;  /* 0x000000c605c47947 */ /* 0x000fea000b800000 */
.L_x_701:
[----:B------:R-:W-:-:S03]  /*60e0*/  UMOV UR5, 0xffffffff ;  /* 0xffffffff00057882 */ /* 0x000fc60000000000 */
[----:B------:R-:W-:Y:S05]  /*60f0*/  BRA.DIV UR5, `(.L_x_465) ;  /* 0x000000c605dc7947 */ /* 0x000fea000b800000 */
[----:B---3--:R3:W0:Y:S04]  /*6100*/  SHFL.DOWN PT, R72, R48, 0x2, R65 ;  /* 0x0840000030487989 */ /* 0x00862800000e0041 */
[----:B----4-:R3:W4:Y:S04]  /*6110*/  SHFL.DOWN PT, R63, R49, 0x2, R65 ;  /* 0x08400000313f7989 */ /* 0x01072800000e0041 */
[----:B------:R3:W0:Y:S04]  /*6120*/  SHFL.DOWN PT, R70, R54, 0x2, R65 ;  /* 0x0840000036467989 */ /* 0x00062800000e0041 */
[----:B------:R3:W0:Y:S04]  /*6130*/  SHFL.DOWN PT, R71, R55, 0x2, R65 ;  /* 0x0840000037477989 */ /* 0x00062800000e0041 */
[----:B-1----:R3:W1:Y:S04]  /*6140*/  SHFL.DOWN PT, R68, R56, 0x2, R65 ;  /* 0x0840000038447989 */ /* 0x00266800000e0041 */
[----:B------:R3:W0:Y:S02]  /*6150*/  SHFL.DOWN PT, R73, R57, 0x2, R65 ;  /* 0x0840000039497989 */ /* 0x00062400000e0041 */
.L_x_709:
[----:B------:R-:W-:Y:S01]  /*6160*/  ISETP.GT.AND P0, PT, R59, R65, PT ;  /* 0x000000413b00720c */ /* 0x000fe20003f04270 */
[----:B------:R-:W-:-:S12]  /*6170*/  BSSY.RECONVERGENT B0, `(.L_x_466) ;  /* 0x0000013000007945 */ /* 0x000fd80003800200 */
[----:B------:R-:W-:Y:S05]  /*6180*/  @P0 BRA `(.L_x_467) ;  /* 0x0000000000440947 */ /* 0x000fea0003800000 */
[C---:B0-----:R-:W-:Y:S01]  /*6190*/  IMAD.IADD R69, R62.reuse, 0x1, R69 ;  /* 0x000000013e457824 */ /* 0x041fe200078e0245 */
[----:B------:R-:W-:Y:S01]  /*61a0*/  ISETP.NE.AND P0, PT, R62, RZ, PT ;  /* 0x000000ff3e00720c */ /* 0x000fe20003f05270 */
[----:B------:R-:W-:Y:S02]  /*61b0*/  IMAD.MOV.U32 R62, RZ, RZ, R72 ;  /* 0x000000ffff3e7224 */ /* 0x000fe400078e0048 */
[----:B------:R-:W-:Y:S02]  /*61c0*/  IMAD.MOV.U32 R52, RZ, RZ, R70 ;  /* 0x000000ffff347224 */ /* 0x000fe400078e0046 */
[----:B------:R-:W-:Y:S02]  /*61d0*/  IMAD.MOV.U32 R53, RZ, RZ, R71 ;  /* 0x000000ffff357224 */ /* 0x000fe400078e0047 */
[----:B-1----:R-:W-:Y:S01]  /*61e0*/  IMAD.MOV.U32 R50, RZ, RZ, R68 ;  /* 0x000000ffff327224 */ /* 0x002fe200078e0044 */
[----:B----4-:R-:W-:Y:S01]  /*61f0*/  DADD R62, R48, R62 ;  /* 0x00000000303e7229 */ /* 0x010fe2000000003e */
[----:B------:R-:W-:-:S02]  /*6200*/  IMAD.MOV.U32 R51, RZ, RZ, R73 ;  /* 0x000000ffff337224 */ /* 0x000fc400078e0049 */
[----:B------:R-:W-:-:S04]  /*6210*/  DADD R52, R54, R52 ;  /* 0x0000000036347229 */ /* 0x000fc80000000034 */
[----:B------:R-:W-:-:S03]  /*6220*/  DADD R50, R56, R50 ;  /* 0x0000000038327229 */ /* 0x000fc60000000032 */
[----:B--23--:R-:W-:Y:S01]  /*6230*/  FSEL R48, R62, R48, !P0 ;  /* 0x000000303e307208 */ /* 0x00cfe20004000000 */
[----:B------:R-:W-:Y:S01]  /*6240*/  IMAD.MOV.U32 R62, RZ, RZ, R69 ;  /* 0x000000ffff3e7224 */ /* 0x000fe200078e0045 */
[----:B------:R-:W-:Y:S02]  /*6250*/  FSEL R49, R63, R49, !P0 ;  /* 0x000000313f317208 */ /* 0x000fe40004000000 */
[----:B------:R-:W-:Y:S02]  /*6260*/  FSEL R54, R52, R54, !P0 ;  /* 0x0000003634367208 */ /* 0x000fe40004000000 */
[----:B------:R-:W-:Y:S02]  /*6270*/  FSEL R55, R53, R55, !P0 ;  /* 0x0000003735377208 */ /* 0x000fe40004000000 */
[----:B------:R-:W-:Y:S02]  /*6280*/  FSEL R56, R50, R56, !P0 ;  /* 0x0000003832387208 */ /* 0x000fe40004000000 */
[----:B------:R-:W-:-:S07]  /*6290*/  FSEL R57, R51, R57, !P0 ;  /* 0x0000003933397208 */ /* 0x000fce0004000000 */
.L_x_467:
[----:B------:R-:W-:Y:S05]  /*62a0*/  BSYNC.RECONVERGENT B0 ;  /* 0x0000000000007941 */ /* 0x000fea0003800200 */
.L_x_466:
[----:B------:R-:W-:-:S03]  /*62b0*/  UMOV UR5, 0xffffffff ;  /* 0xffffffff00057882 */ /* 0x000fc60000000000 */
[----:B------:R-:W-:Y:S05]  /*62c0*/  BRA.DIV UR5, `(.L_x_468) ;  /* 0x000000c605fc7947 */ /* 0x000fea000b800000 */
[----:B0-----:R0:W0:Y:S02]  /*62d0*/  SHFL.DOWN PT, R69, R62, 0x4, R65 ;  /* 0x088000003e457989 */ /* 0x00102400000e0041 */
.L_x_712:
[----:B------:R-:W-:-:S03]  /*62e0*/  UMOV UR5, 0xffffffff ;  /* 0xffffffff00057882 */ /* 0x000fc60000000000 */
[----:B------:R-:W-:Y:S05]  /*62f0*/  BRA.DIV UR5, `(.L_x_469) ;  /* 0x000000ca05187947 */ /* 0x000fea000b800000 */
.L_x_715:
[----:B------:R-:W-:-:S03]  /*6300*/  UMOV UR5, 0xffffffff ;  /* 0xffffffff00057882 */ /* 0x000fc60000000000 */
[----:B------:R-:W-:Y:S05]  /*6310*/  BRA.DIV UR5, `(.L_x_470) ;  /* 0x000000ca05307947 */ /* 0x000fea000b800000 */
[----:B------:R0:W0:Y:S04]  /*6320*/  SHFL.DOWN PT, R72, R48, 0x4, R65 ;  /* 0x0880000030487989 */ /* 0x00002800000e0041 */
[----:B----4-:R4:W0:Y:S04]  /*6330*/  SHFL.DOWN PT, R63, R49, 0x4, R65 ;  /* 0x08800000313f7989 */ /* 0x01082800000e0041 */
[----:B------:R4:W0:Y:S04]  /*6340*/  SHFL.DOWN PT, R70, R54, 0x4, R65 ;  /* 0x0880000036467989 */ /* 0x00082800000e0041 */
[----:B------:R4:W0:Y:S04]  /*6350*/  SHFL.DOWN PT, R71, R55, 0x4, R65 ;  /* 0x0880000037477989 */ /* 0x00082800000e0041 */
[----:B-1----:R4:W1:Y:S04]  /*6360*/  SHFL.DOWN PT, R68, R56, 0x4, R65 ;  /* 0x0880000038447989 */ /* 0x00286800000e0041 */
[----:B------:R4:W0:Y:S02]  /*6370*/  SHFL.DOWN PT, R73, R57, 0x4, R65 ;  /* 0x0880000039497989 */ /* 0x00082400000e0041 */
.L_x_723:
        /* <DEDUP_REMOVED lines=9> */
[----:B------:R-:W-:Y:S01]  /*6410*/  DADD R62, R48, R62 ;  /* 0x00000000303e7229 */ /* 0x000fe2000000003e */
[----:B------:R-:W-:-:S02]  /*6420*/  IMAD.MOV.U32 R51, RZ, RZ, R73 ;  /* 0x000000ffff337224 */ /* 0x000fc400078e0049 */
[----:B------:R-:W-:-:S04]  /*6430*/  DADD R52, R54, R52 ;  /* 0x0000000036347229 */ /* 0x000fc80000000034 */
[----:B------:R-:W-:-:S03]  /*6440*/  DADD R50, R56, R50 ;  /* 0x0000000038327229 */ /* 0x000fc60000000032 */
[----:B--23--:R-:W-:Y:S01]  /*6450*/  FSEL R48, R62, R48, !P0 ;  /* 0x000000303e307208 */ /* 0x00cfe20004000000 */
[----:B------:R-:W-:Y:S01]  /*6460*/  IMAD.MOV.U32 R62, RZ, RZ, R69 ;  /* 0x000000ffff3e7224 */ /* 0x000fe200078e0045 */
[----:B----4-:R-:W-:Y:S02]  /*6470*/  FSEL R49, R63, R49, !P0 ;  /* 0x000000313f317208 */ /* 0x010fe40004000000 */
[----:B------:R-:W-:Y:S02]  /*6480*/  FSEL R54, R52, R54, !P0 ;  /* 0x0000003634367208 */ /* 0x000fe40004000000 */
[----:B------:R-:W-:Y:S02]  /*6490*/  FSEL R55, R53, R55, !P0 ;  /* 0x0000003735377208 */ /* 0x000fe40004000000 */
[----:B------:R-:W-:Y:S02]  /*64a0*/  FSEL R56, R50, R56, !P0 ;  /* 0x0000003832387208 */ /* 0x000fe40004000000 */
[----:B------:R-:W-:-:S07]  /*64b0*/  FSEL R57, R51, R57, !P0 ;  /* 0x0000003933397208 */ /* 0x000fce0004000000 */
.L_x_472:
[----:B------:R-:W-:Y:S05]  /*64c0*/  BSYNC.RECONVERGENT B0 ;  /* 0x0000000000007941 */ /* 0x000fea0003800200 */
.L_x_471:
[----:B------:R-:W-:-:S03]  /*64d0*/  UMOV UR5, 0xffffffff ;  /* 0xffffffff00057882 */ /* 0x000fc60000000000 */
[----:B------:R-:W-:Y:S05]  /*64e0*/  BRA.DIV UR5, `(.L_x_473) ;  /* 0x000000ca05507947 */ /* 0x000fea000b800000 */
[----:B0-----:R0:W0:Y:S02]  /*64f0*/  SHFL.DOWN PT, R69, R62, 0x8, R65 ;  /* 0x090000003e457989 */ /* 0x00102400000e0041 */
.L_x_726:
[----:B------:R-:W-:-:S03]  /*6500*/  UMOV UR5, 0xffffffff ;  /* 0xffffffff00057882 */ /* 0x000fc60000000000 */
[----:B------:R-:W-:Y:S05]  /*6510*/  BRA.DIV UR5, `(.L_x_474) ;  /* 0x000000ca056c7947 */ /* 0x000fea000b800000 */
.L_x_729:
[----:B------:R-:W-:-:S03]  /*6520*/  UMOV UR5, 0xffffffff ;  /* 0xffffffff00057882 */ /* 0x000fc60000000000 */
[----:B------:R-:W-:Y:S05]  /*6530*/  BRA.DIV UR5, `(.L_x_475) ;  /* 0x000000ca05847947 */ /* 0x000fea000b800000 */
[----:B------:R0:W0:Y:S04]  /*6540*/  SHFL.DOWN PT, R72, R48, 0x8, R65 ;  /* 0x0900000030487989 */ /* 0x00002800000e0041 */
[----:B------:R0:W0:Y:S04]  /*6550*/  SHFL.DOWN PT, R73, R49, 0x8, R65 ;  /* 0x0900000031497989 */ /* 0x00002800000e0041 */
[----:B------:R0:W0:Y:S04]  /*6560*/  SHFL.DOWN PT, R63, R54, 0x8, R65 ;  /* 0x09000000363f7989 */ /* 0x00002800000e0041 */
[----:B------:R0:W0:Y:S04]  /*6570*/  SHFL.DOWN PT, R70, R55, 0x8, R65 ;  /* 0x0900000037467989 */ /* 0x00002800000e0041 */
[----:B-1----:R1:W0:Y:S04]  /*6580*/  SHFL.DOWN PT, R68, R56, 0x8, R65 ;  /* 0x0900000038447989 */ /* 0x00222800000e0041 */
[----:B------:R1:W0:Y:S02]  /*6590*/  SHFL.DOWN PT, R71, R57, 0x8, R65 ;  /* 0x0900000039477989 */ /* 0x00022400000e0041 */
.L_x_737:
        /* <DEDUP_REMOVED lines=8> */
[----:B------:R-:W-:Y:S02]  /*6620*/  IMAD.MOV.U32 R52, RZ, RZ, R72 ;  /* 0x000000ffff347224 */ /* 0x000fe400078e0048 */
[----:B------:R-:W-:-:S02]  /*6630*/  IMAD.MOV.U32 R53, RZ, RZ, R73 ;  /* 0x000000ffff357224 */ /* 0x000fc400078e0049 */
[----:B------:R-:W-:Y:S01]  /*6640*/  IMAD.MOV.U32 R51, RZ, RZ, R70 ;  /* 0x000000ffff337224 */ /* 0x000fe200078e0046 */
[----:B------:R-:W-:-:S03]  /*6650*/  DADD R62, R56, R62 ;  /* 0x00000000383e7229 */ /* 0x000fc6000000003e */
[----:B------:R-:W-:Y:S02]  /*6660*/  DADD R52, R48, R52 ;  /* 0x0000000030347229 */ /* 0x000fe40000000034 */
[----:B------:R-:W-:-:S05]  /*6670*/  DADD R50, R54, R50 ;  /* 0x0000000036327229 */ /* 0x000fca0000000032 */
[----:B-1234-:R-:W-:Y:S01]  /*6680*/  FSEL R56, R62, R56, !P0 ;  /* 0x000000383e387208 */ /* 0x01efe20004000000 */
[----:B------:R-:W-:Y:S01]  /*6690*/  IMAD.MOV.U32 R62, RZ, RZ, R69 ;  /* 0x000000ffff3e7224 */ /* 0x000fe200078e0045 */
[----:B------:R-:W-:Y:S02]  /*66a0*/  FSEL R57, R63, R57, !P0 ;  /* 0x000000393f397208 */ /* 0x000fe40004000000 */
[----:B------:R-:W-:Y:S02]  /*66b0*/  FSEL R48, R52, R48, !P0 ;  /* 0x0000003034307208 */ /* 0x000fe40004000000 */
[----:B------:R-:W-:Y:S02]  /*66c0*/  FSEL R49, R53, R49, !P0 ;  /* 0x0000003135317208 */ /* 0x000fe40004000000 */
[----:B------:R-:W-:Y:S02]  /*66d0*/  FSEL R54, R50, R54, !P0 ;  /* 0x0000003632367208 */ /* 0x000fe40004000000 */
[----:B------:R-:W-:-:S07]  /*66e0*/  FSEL R55, R51, R55, !P0 ;  /* 0x0000003733377208 */ /* 0x000fce0004000000 */
.L_x_477:
[----:B------:R-:W-:Y:S05]  /*66f0*/  BSYNC.RECONVERGENT B0 ;  /* 0x0000000000007941 */ /* 0x000fea0003800200 */
.L_x_476:
[----:B------:R-:W-:-:S03]  /*6700*/  UMOV UR5, 0xffffffff ;  /* 0xffffffff00057882 */ /* 0x000fc60000000000 */
[----:B------:R-:W-:Y:S05]  /*6710*/  BRA.DIV UR5, `(.L_x_478) ;  /* 0x000000ca05a07947 */ /* 0x000fea000b800000 */
[----:B0-----:R0:W0:Y:S02]  /*6720*/  SHFL.DOWN PT, R63, R62, 0x10, R65 ;  /* 0x0a0000003e3f7989 */ /* 0x00102400000e0041 */
.L_x_740:
[----:B------:R-:W-:-:S03]  /*6730*/  UMOV UR5, 0xffffffff ;  /* 0xffffffff00057882 */ /* 0x000fc60000000000 */
[----:B------:R-:W-:Y:S05]  /*6740*/  BRA.DIV UR5, `(.L_x_479) ;  /* 0x000000ca05bc7947 */ /* 0x000fea000b800000 */
.L_x_743:
[----:B------:R-:W-:-:S03]  /*6750*/  UMOV UR5, 0xffffffff ;  /* 0xffffffff00057882 */ /* 0x000fc60000000000 */
[----:B------:R-:W-:Y:S05]  /*6760*/  BRA.DIV UR5, `(.L_x_480) ;  /* 0x000000ca05d47947 */ /* 0x000fea000b800000 */
[----:B------:R0:W0:Y:S04]  /*6770*/  SHFL.DOWN PT, R72, R48, 0x10, R65 ;  /* 0x0a00000030487989 */ /* 0x00002800000e0041 */
[----:B------:R0:W0:Y:S04]  /*6780*/  SHFL.DOWN PT, R73, R49, 0x10, R65 ;  /* 0x0a00000031497989 */ /* 0x00002800000e0041 */
[----:B------:R0:W0:Y:S04]  /*6790*/  SHFL.DOWN PT, R69, R54, 0x10, R65 ;  /* 0x0a00000036457989 */ /* 0x00002800000e0041 */
[----:B------:R0:W0:Y:S04]  /*67a0*/  SHFL.DOWN PT, R70, R55, 0x10, R65 ;  /* 0x0a00000037467989 */ /* 0x00002800000e0041 */
[----:B------:R0:W0:Y:S04]  /*67b0*/  SHFL.DOWN PT, R68, R56, 0x10, R65 ;  /* 0x0a00000038447989 */ /* 0x00002800000e0041 */
[----:B------:R0:W0:Y:S02]  /*67c0*/  SHFL.DOWN PT, R71, R57, 0x10, R65 ;  /* 0x0a00000039477989 */ /* 0x00002400000e0041 */
.L_x_751:
[----:B------:R-:W-:Y:S01]  /*67d0*/  ISETP.GT.AND P0, PT, R64, R65, PT ;  /* 0x000000414000720c */ /* 0x000fe20003f04270 */
[----:B------:R-:W-:-:S12]  /*67e0*/  BSSY.RECONVERGENT B0, `(.L_x_481) ;  /* 0x0000014000007945 */ /* 0x000fd80003800200 */
[----:B------:R-:W-:Y:S05]  /*67f0*/  @P0 BRA `(.L_x_482) ;  /* 0x0000000000480947 */ /* 0x000fea0003800000 */
[C---:B01234-:R-:W-:Y:S01]  /*6800*/  IMAD.IADD R65, R62.reuse, 0x1, R63 ;  /* 0x000000013e417824 */ /* 0x05ffe200078e023f */
[----:B------:R-:W-:Y:S01]  /*6810*/  ISETP.NE.AND P0, PT, R62, RZ, PT ;  /* 0x000000ff3e00720c */ /* 0x000fe20003f05270 */
[----:B------:R-:W-:Y:S02]  /*6820*/  IMAD.MOV.U32 R62, RZ, RZ, R72 ;  /* 0x000000ffff3e7224 */ /* 0x000fe400078e0048 */
[----:B------:R-:W-:Y:S02]  /*6830*/  IMAD.MOV.U32 R63, RZ, RZ, R73 ;  /* 0x000000ffff3f7224 */ /* 0x000fe400078e0049 */
[----:B------:R-:W-:Y:S02]  /*6840*/  IMAD.MOV.U32 R52, RZ, RZ, R69 ;  /* 0x000000ffff347224 */ /* 0x000fe400078e0045 */
[----:B------:R-:W-:Y:S02]  /*6850*/  IMAD.MOV.U32 R53, RZ, RZ, R70 ;  /* 0x000000ffff357224 */ /* 0x000fe400078e0046 */
[----:B------:R-:W-:Y:S01]  /*6860*/  IMAD.MOV.U32 R50, RZ, RZ, R68 ;  /* 0x000000ffff327224 */ /* 0x000fe200078e0044 */
[----:B------:R-:W-:Y:S01]  /*6870*/  DADD R62, R48, R62 ;  /* 0x00000000303e7229 */ /* 0x000fe2000000003e */
[----:B------:R-:W-:-:S02]  /*6880*/  IMAD.MOV.U32 R51, RZ, RZ, R71 ;  /* 0x000000ffff337224 */ /* 0x000fc400078e0047 */
[----:B------:R-:W-:-:S04]  /*6890*/  DADD R52, R54, R52 ;  /* 0x0000000036347229 */ /* 0x000fc80000000034 */
[----:B------:R-:W-:-:S03]  /*68a0*/  DADD R50, R56, R50 ;  /* 0x0000000038327229 */ /* 0x000fc60000000032 */
[----:B------:R-:W-:Y:S01]  /*68b0*/  FSEL R48, R62, R48, !P0 ;  /* 0x000000303e307208 */ /* 0x000fe20004000000 */
[----:B------:R-:W-:Y:S01]  /*68c0*/  IMAD.MOV.U32 R62, RZ, RZ, R65 ;  /* 0x000000ffff3e7224 */ /* 0x000fe200078e0041 */
[----:B------:R-:W-:Y:S02]  /*68d0*/  FSEL R49, R63, R49, !P0 ;  /* 0x000000313f317208 */ /* 0x000fe40004000000 */
[----:B------:R-:W-:Y:S02]  /*68e0*/  FSEL R54, R52, R54, !P0 ;  /* 0x0000003634367208 */ /* 0x000fe40004000000 */
[----:B------:R-:W-:Y:S02]  /*68f0*/  FSEL R55, R53, R55, !P0 ;  /* 0x0000003735377208 */ /* 0x000fe40004000000 */
[----:B------:R-:W-:Y:S02]  /*6900*/  FSEL R56, R50, R56, !P0 ;  /* 0x0000003832387208 */ /* 0x000fe40004000000 */
[----:B------:R-:W-:-:S07]  /*6910*/  FSEL R57, R51, R57, !P0 ;  /* 0x0000003933397208 */ /* 0x000fce0004000000 */
.L_x_482:
[----:B------:R-:W-:Y:S05]  /*6920*/  BSYNC.RECONVERGENT B0 ;  /* 0x0000000000007941 */ /* 0x000fea0003800200 */
.L_x_481:
[----:B0-234-:R-:W-:Y:S01]  /*6930*/  DADD R48, R48, R16 ;  /* 0x0000000030307229 */ /* 0x01dfe20000000010 */
[----:B------:R-:W-:Y:S01]  /*6940*/  UMOV UR5, 0xffffffff ;  /* 0xffffffff00057882 */ /* 0x000fe20000000000 */
[----:B------:R-:W-:Y:S01]  /*6950*/  DADD R54, R54, R18 ;  /* 0x0000000036367229 */ /* 0x000fe20000000012 */
[----:B------:R-:W-:Y:S01]  /*6960*/  ISETP.NE.AND P1, PT, R10, RZ, PT ;  /* 0x000000ff0a00720c */ /* 0x000fe20003f25270 */
[----:B-1----:R-:W-:Y:S01]  /*6970*/  DADD R56, R56, R40 ;  /* 0x0000000038387229 */ /* 0x002fe20000000028 */
[----:B------:R-:W-:Y:S01]  /*6980*/  ISETP.NE.AND P0, PT, R66, 0x65, PT ;  /* 0x000000654200780c */ /* 0x000fe20003f05270 */
[----:B------:R-:W-:Y:S02]  /*6990*/  IMAD.IADD R10, R62, 0x1, R10 ;  /* 0x000000013e0a7824 */ /* 0x000fe400078e020a */
[----:B------:R-:W-:Y:S02]  /*69a0*/  VIADD R11, R11, 0xffffffe0 ;  /* 0xffffffe00b0b7836 */ /* 0x000fe40000000000 */
        /* <DEDUP_REMOVED lines=8> */
.L_x_754:
[----:B------:R-:W-:Y:S05]  /*6a30*/  @P0 BRA `(.L_x_484) ;  /* 0xfffffff000700947 */ /* 0x000fea000383ffff */
.L_x_452:
[----:B------:R-:W-:Y:S01]  /*6a40*/  ISETP.NE.AND P1, PT, R9, RZ, PT ;  /* 0x000000ff0900720c */ /* 0x000fe20003f25270 */
[----:B------:R-:W-:Y:S01]  /*6a50*/  BSSY.RECONVERGENT B0, `(.L_x_485) ;  /* 0x000002c000007945 */ /* 0x000fe20003800200 */
[----:B------:R-:W-:-:S11]  /*6a60*/  ISETP.NE.AND P0, PT, R6, RZ, PT ;  /* 0x000000ff0600720c */ /* 0x000fd60003f05270 */
[----:B------:R-:W2:Y:S01]  /*6a70*/  @!P1 S2R R44, SR_CgaCtaId ;  /* 0x00000000002c9919 */ /* 0x000ea20000008800 */
[----:B------:R-:W-:-:S04]  /*6a80*/  @!P1 MOV R9, 0x400 ;  /* 0x0000040000099802 */ /* 0x000fc80000000f00 */
[----:B--2---:R-:W-:Y:S01]  /*6a90*/  @!P1 LEA R55, R44, R9, 0x18 ;  /* 0x000000092c379211 */ /* 0x004fe200078ec0ff */
[----:B------:R-:W-:Y:S06]  /*6aa0*/  @P0 BRA `(.L_x_486) ;  /* 0x0000000000980947 */ /* 0x000fec0003800000 */
[----:B------:R-:W2:Y:S01]  /*6ab0*/  S2UR UR6, SR_CgaCtaId ;  /* 0x00000000000679c3 */ /* 0x000ea20000008800 */
[----:B------:R-:W-:Y:S01]  /*6ac0*/  IMAD.MOV.U32 R50, RZ, RZ, R36 ;  /* 0x000000ffff327224 */ /* 0x000fe200078e0024 */
[----:B------:R-:W-:Y:S01]  /*6ad0*/  DADD R46, R38, R16 ;  /* 0x00000000262e7229 */ /* 0x000fe20000000010 */
[----:B------:R-:W-:Y:S01]  /*6ae0*/  IMAD.MOV.U32 R51, RZ, RZ, R37 ;  /* 0x000000ffff337224 */ /* 0x000fe200078e0025 */
[----:B-1----:R-:W-:Y:S01]  /*6af0*/  DADD R48, R42, R18 ;  /* 0x000000002a307229 */ /* 0x002fe20000000012 */
[C---:B------:R-:W-:Y:S01]  /*6b00*/  ISETP.NE.AND P0, PT, R34.reuse, RZ, PT ;  /* 0x000000ff2200720c */ /* 0x040fe20003f05270 */
[----:B------:R-:W-:Y:S01]  /*6b10*/  UMOV UR5, 0x400 ;  /* 0x0000040000057882 */ /* 0x000fe20000000000 */
[----:B------:R-:W-:Y:S01]  /*6b20*/  IMAD.IADD R34, R34, 0x1, R10 ;  /* 0x0000000122227824 */ /* 0x000fe200078e020a */
[----:B------:R-:W1:Y:S01]  /*6b30*/  LDC.64 R52, c[0x0][0x3b8] ;  /* 0x0000ee00ff347b82 */ /* 0x000e620000000a00 */
[----:B------:R-:W-:-:S03]  /*6b40*/  DADD R50, R50, R40 ;  /* 0x0000000032327229 */ /* 0x000fc60000000028 */
[----:B------:R-:W-:Y:S02]  /*6b50*/  FSEL R9, R46, R38, !P0 ;  /* 0x000000262e097208 */ /* 0x000fe40004000000 */
[----:B------:R-:W-:Y:S02]  /*6b60*/  FSEL R38, R47, R39, !P0 ;  /* 0x000000272f267208 */ /* 0x000fe40004000000 */
[----:B------:R-:W5:Y:S01]  /*6b70*/  LDC.64 R44, c[0x0][0x3a8] ;  /* 0x0000ea00ff2c7b82 */ /* 0x000f620000000a00 */
[----:B------:R-:W-:Y:S02]  /*6b80*/  FSEL R11, R48, R42, !P0 ;  /* 0x0000002a300b7208 */ /* 0x000fe40004000000 */
[----:B------:R-:W-:Y:S01]  /*6b90*/  FSEL R39, R49, R43, !P0 ;  /* 0x0000002b31277208 */ /* 0x000fe20004000000 */
[----:B------:R-:W-:Y:S01]  /*6ba0*/  IMAD.MOV.U32 R49, RZ, RZ, 0x65 ;  /* 0x00000065ff317424 */ /* 0x000fe200078e00ff */
[----:B------:R-:W-:Y:S01]  /*6bb0*/  FSEL R43, R51, R37, !P0 ;  /* 0x00000025332b7208 */ /* 0x000fe20004000000 */
[----:B------:R-:W-:Y:S01]  /*6bc0*/  IMAD.MOV.U32 R37, RZ, RZ, R38 ;  /* 0x000000ffff257224 */ /* 0x000fe200078e0026 */
[----:B------:R-:W-:Y:S01]  /*6bd0*/  FSEL R42, R50, R36, !P0 ;  /* 0x00000024322a7208 */ /* 0x000fe20004000000 */
[----:B--2---:R-:W-:Y:S01]  /*6be0*/  ULEA UR5, UR6, UR5, 0x18 ;  /* 0x0000000506057291 */ /* 0x004fe2000f8ec0ff */
[----:B------:R-:W-:-:S02]  /*6bf0*/  IMAD.MOV.U32 R36, RZ, RZ, R9 ;  /* 0x000000ffff247224 */ /* 0x000fc400078e0009 */
[----:B------:R-:W-:Y:S02]  /*6c00*/  IMAD.MOV.U32 R38, RZ, RZ, R11 ;  /* 0x000000ffff267224 */ /* 0x000fe400078e000b */
[----:B-1----:R-:W-:-:S05]  /*6c10*/  IMAD.WIDE.U32 R46, R0, 0x20, R52 ;  /* 0x00000020002e7825 */ /* 0x002fca00078e0034 */
[----:B------:R2:W-:Y:S01]  /*6c20*/  ST.E.64.STRONG.GPU desc[UR8][R46.64+0x400], R34 ;  /* 0x000400222e007985 */ /* 0x0005e2000c10fb08 */
[----:B-----5:R-:W-:-:S03]  /*6c30*/  IMAD.WIDE.U32 R44, R0, 0x4, R44 ;  /* 0x00000004002c7825 */ /* 0x020fc600078e002c */
        /* <DEDUP_REMOVED lines=8> */
[----:B------:R2:W-:Y:S04]  /*6cc0*/  STS.64 [UR5+0x180], R42 ;  /* 0x0001802aff007988 */ /* 0x0005e80008000a05 */
[----:B------:R2:W-:Y:S04]  /*6cd0*/  STS [UR5+0x168], R34 ;  /* 0x00016822ff007988 */ /* 0x0005e80008000805 */
[----:B------:R2:W-:Y:S04]  /*6ce0*/  STS [UR5+0x148], R10 ;  /* 0x0001480aff007988 */ /* 0x0005e80008000805 */
[----:B------:R2:W-:Y:S04]  /*6cf0*/  STS.128 [UR5+0x150], R16 ;  /* 0x00015010ff007988 */ /* 0x0005e80008000c05 */
[----:B------:R2:W-:Y:S02]  /*6d00*/  STS.64 [UR5+0x160], R40 ;  /* 0x00016028ff007988 */ /* 0x0005e40008000a05 */
.L_x_486:
[----:B------:R-:W-:Y:S05]  /*6d10*/  BSYNC.RECONVERGENT B0 ;  /* 0x0000000000007941 */ /* 0x000fea0003800200 */
.L_x_485:
[----:B------:R0:W-:Y:S01]  /*6d20*/  @!P1 STS [R55+0x108], R10 ;  /* 0x0001080a37009388 */ /* 0x0001e20000000800 */
        /* <DEDUP_REMOVED lines=8> */
[----:B------:R-:W-:-:S07]  /*6db0*/  @!P1 IMAD.MOV.U32 R15, RZ, RZ, R41 ;  /* 0x000000ffff0f9224 */ /* 0x000fce00078e0029 */
.L_x_416:
[----:B------:R-:W-:Y:S01]  /*6dc0*/  ISETP.NE.AND P0, PT, R6, RZ, PT ;  /* 0x000000ff0600720c */ /* 0x000fe20003f05270 */
[----:B------:R-:W-:Y:S05]  /*6dd0*/  WARPSYNC.ALL ;  /* 0x0000000000007948 */ /* 0x000fea0003800000 */
[----:B------:R-:W-:Y:S06]  /*6de0*/  BAR.SYNC.DEFER_BLOCKING 0x0 ;  /* 0x0000000000007b1d */ /* 0x000fec0000010000 */
[----:B------:R-:W-:Y:S04]  /*6df0*/  BSSY.RECONVERGENT B0, `(.L_x_487) ;  /* 0x0000013000007945 */ /* 0x000fe80003800200 */
[----:B------:R-:W-:Y:S05]  /*6e00*/  @!P0 BRA `(.L_x_488) ;  /* 0x0000000000448947 */ /* 0x000fea0003800000 */
[----:B------:R-:W5:Y:S01]  /*6e10*/  S2UR UR6, SR_CgaCtaId ;  /* 0x00000000000679c3 */ /* 0x000f620000008800 */
[----:B------:R-:W-:Y:S01]  /*6e20*/  UMOV UR5, 0x400 ;  /* 0x0000040000057882 */ /* 0x000fe20000000000 */
[----:B------:R-:W-:Y:S01]  /*6e30*/  ISETP.NE.AND P0, PT, R8, RZ, PT ;  /* 0x000000ff0800720c */ /* 0x000fe20003f05270 */
[----:B-----5:R-:W-:-:S09]  /*6e40*/  ULEA UR5, UR6, UR5, 0x18 ;  /* 0x0000000506057291 */ /* 0x020fd2000f8ec0ff */
[----:B012---:R-:W0:Y:S04]  /*6e50*/  LDS.128 R16, [UR5+0x110] ;  /* 0x00011005ff107984 */ /* 0x007e280008000c00 */
[----:B----4-:R-:W1:Y:S04]  /*6e60*/  LDS.64 R10, [UR5+0x120] ;  /* 0x00012005ff0a7984 */ /* 0x010e680008000a00 */
[----:B------:R-:W2:Y:S01]  /*6e70*/  LDS R9, [UR5+0x108] ;  /* 0x00010805ff097984 */ /* 0x000ea20008000800 */
[----:B0-----:R-:W-:Y:S02]  /*6e80*/  DADD R16, R20, R16 ;  /* 0x0000000014107229 */ /* 0x001fe40000000010 */
[----:B------:R-:W-:-:S02]  /*6e90*/  DADD R18, R12, R18 ;  /* 0x000000000c127229 */ /* 0x000fc40000000012 */
[----:B-1----:R-:W-:Y:S01]  /*6ea0*/  DADD R10, R14, R10 ;  /* 0x000000000e0a7229 */ /* 0x002fe2000000000a */
[----:B--2---:R-:W-:-:S05]  /*6eb0*/  IMAD.IADD R8, R8, 0x1, R9 ;  /* 0x0000000108087824 */ /* 0x004fca00078e0209 */
[----:B------:R-:W-:Y:S02]  /*6ec0*/  FSEL R20, R16, R20, !P0 ;  /* 0x0000001410147208 */ /* 0x000fe40004000000 */
[----:B------:R-:W-:Y:S02]  /*6ed0*/  FSEL R21, R17, R21, !P0 ;  /* 0x0000001511157208 */ /* 0x000fe40004000000 */
[----:B------:R-:W-:Y:S02]  /*6ee0*/  FSEL R12, R18, R12, !P0 ;  /* 0x0000000c120c7208 */ /* 0x000fe40004000000 */
[----:B------:R-:W-:Y:S02]  /*6ef0*/  FSEL R13, R19, R13, !P0 ;  /* 0x0000000d130d7208 */ /* 0x000fe40004000000 */
[----:B------:R-:W-:Y:S02]  /*6f00*/  FSEL R14, R10, R14, !P0 ;  /* 0x0000000e0a0e7208 */ /* 0x000fe40004000000 */
[----:B------:R-:W-:-:S07]  /*6f10*/  FSEL R15, R11, R15, !P0 ;  /* 0x0000000f0b0f7208 */ /* 0x000fce0004000000 */
.L_x_488:
[----:B------:R-:W-:Y:S05]  /*6f20*/  BSYNC.RECONVERGENT B0 ;  /* 0x0000000000007941 */ /* 0x000fea0003800200 */
.L_x_487:
[----:B------:R-:W5:Y:S01]  /*6f30*/  S2UR UR5, SR_CgaCtaId ;  /* 0x00000000000579c3 */ /* 0x000f620000008800 */
[----:B------:R-:W-:Y:S01]  /*6f40*/  UMOV UR4, 0x400 ;  /* 0x0000040000047882 */ /* 0x000fe20000000000 */
[----:B012-4-:R-:W-:Y:S01]  /*6f50*/  DADD R10, R28, R20 ;  /* 0x000000001c0a7229 */ /* 0x017fe20000000014 */
[CC--:B------:R-:W-:Y:S01]  /*6f60*/  ISETP.NE.AND P0, PT, R2.reuse, R3.reuse, PT ;  /* 0x000000030200720c */ /* 0x0c0fe20003f05270 */
[----:B------:R-:W-:Y:S01]  /*6f70*/  DADD R16, R32, R12 ;  /* 0x0000000020107229 */ /* 0x000fe2000000000c */
[----:B------:R-:W-:Y:S01]  /*6f80*/  ISETP.NE.AND P2, PT, R2, R3, PT ;  /* 0x000000030200720c */ /* 0x000fe20003f45270 */
[----:B------:R-:W-:Y:S01]  /*6f90*/  DADD R18, R24, R14 ;  /* 0x0000000018127229 */ /* 0x000fe2000000000e */
[----:B------:R-:W-:Y:S01]  /*6fa0*/  ISETP.NE.AND P1, PT, R3, R4, PT ;  /* 0x000000040300720c */ /* 0x000fe20003f25270 */
[----:B------:R-:W-:Y:S01]  /*6fb0*/  IMAD.IADD R37, R7, 0x1, R8 ;  /* 0x0000000107257824 */ /* 0x000fe200078e0208 */
[----:B------:R-:W-:-:S03]  /*6fc0*/  SEL R35, RZ, 0x1, !P2 ;  /* 0x00000001ff237807 */ /* 0x000fc60005000000 */
[----:B------:R-:W-:Y:S02]  /*6fd0*/  FSEL R10, R28, R10, P0 ;  /* 0x0000000a1c0a7208 */ /* 0x000fe40000000000 */
[----:B------:R-:W-:Y:S01]  /*6fe0*/  FSEL R11, R29, R11, P0 ;  /* 0x0000000b1d0b7208 */ /* 0x000fe20000000000 */
[----:B------:R-:W-:Y:S01]  /*6ff0*/  IMAD.IADD R35, R35, 0x1, R8 ;  /* 0x0000000123237824 */ /* 0x000fe200078e0208 */
[----:B------:R-:W-:Y:S02]  /*7000*/  FSEL R16, R32, R16, P0 ;  /* 0x0000001020107208 */ /* 0x000fe40000000000 */
[----:B------:R-:W-:Y:S02]  /*7010*/  FSEL R17, R33, R17, P0 ;  /* 0x0000001121117208 */ /* 0x000fe40000000000 */
[----:B------:R-:W-:Y:S01]  /*7020*/  FSEL R18, R24, R18, P0 ;  /* 0x0000001218127208 */ /* 0x000fe20000000000 */
[----:B------:R-:W-:Y:S01]  /*7030*/  DADD R28, R26, R10 ;  /* 0x000000001a1c7229 */ /* 0x000fe2000000000a */
[----:B------:R-:W-:Y:S01]  /*7040*/  FSEL R19, R25, R19, P0 ;  /* 0x0000001319137208 */ /* 0x000fe20000000000 */
[----:B-----5:R-:W-:Y:S01]  /*7050*/  ULEA UR6, UR5, UR4, 0x18 ;  /* 0x0000000405067291 */ /* 0x020fe2000f8ec0ff */
[----:B------:R-:W-:-:S04]  /*7060*/  DADD R24, R30, R16 ;  /* 0x000000001e187229 */ /* 0x000fc80000000010 */
[----:B------:R-:W-:-:S03]  /*7070*/  DADD R32, R22, R18 ;  /* 0x0000000016207229 */ /* 0x000fc60000000012 */
[----:B------:R-:W-:Y:S01]  /*7080*/  FSEL R28, R26, R28, P1 ;  /* 0x0000001c1a1c7208 */ /* 0x000fe20000800000 */
[----:B------:R-:W0:Y:S01]  /*7090*/  LDS R9, [UR6+0x188] ;  /* 0x00018806ff097984 */ /* 0x000e220008000800 */
[----:B------:R-:W-:Y:S02]  /*70a0*/  FSEL R29, R27, R29, P1 ;  /* 0x0000001d1b1d7208 */ /* 0x000fe40000800000 */
[----:B------:R-:W-:Y:S02]  /*70b0*/  FSEL R24, R30, R24, P1 ;  /* 0x000000181e187208 */ /* 0x000fe40000800000 */
[----:B------:R-:W-:Y:S02]  /*70c0*/  FSEL R25, R31, R25, P1 ;  /* 0x000000191f197208 */ /* 0x000fe40000800000 */
[----:B------:R-:W-:Y:S02]  /*70d0*/  FSEL R26, R22, R32, P1 ;  /* 0x00000020161a7208 */ /* 0x000fe40000800000 */
[----:B------:R-:W-:-:S02]  /*70e0*/  FSEL R27, R23, R33, P1 ;  /* 0x00000021171b7208 */ /* 0x000fc40000800000 */
[----:B0-----:R-:W-:-:S13]  /*70f0*/  ISETP.GE.AND P0, PT, R9, 0x101, PT ;  /* 0x000001010900780c */ /* 0x001fda0003f06270 */
[----:B------:R-:W-:Y:S05]  /*7100*/  @!P0 BRA `(.L_x_489) ;  /* 0x0000001000e08947 */ /* 0x000fea0003800000 */
[----:B------:R-:W0:Y:S01]  /*7110*/  LDS R7, [UR6+0x148] ;  /* 0x00014806ff077984 */ /* 0x000e220008000800 */
[----:B------:R-:W-:Y:S01]  /*7120*/  BAR.SYNC.DEFER_BLOCKING 0x0 ;  /* 0x0000000000007b1d */ /* 0x000fe20000010000 */
[----:B------:R-:W-:Y:S02]  /*7130*/  ISETP.NE.AND P0, PT, R2, R3, PT ;  /* 0x000000030200720c */ /* 0x000fe40003f05270 */
[----:B------:R-:W-:Y:S02]  /*7140*/  ISETP.NE.AND P1, PT, R3, R4, PT ;  /* 0x000000040300720c */ /* 0x000fe40003f25270 */
[----:B------:R-:W-:-:S09]  /*7150*/  ISETP.NE.AND P2, PT, R4, R5, PT ;  /* 0x000000050400720c */ /* 0x000fd20003f45270 */
[--C-:B0-----:R-:W-:Y:S02]  /*7160*/  @P0 IMAD.IADD R8, R8, 0x1, -R7.reuse ;  /* 0x0000000108080824 */ /* 0x101fe400078e0a07 */
[----:B------:R-:W-:-:S03]  /*7170*/  @P1 IMAD.IADD R0, R35, 0x1, -R7 ;  /* 0x0000000123001824 */ /* 0x000fc600078e0a07 */
[----:B------:R-:W-:Y:S01]  /*7180*/  @P0 LEA R5, R8, UR6, 0x5 ;  /* 0x0000000608050c11 */ /* 0x000fe2000f8e28ff */
[----:B------:R-:W-:Y:S01]  /*7190*/  @P2 IMAD.IADD R8, R37, 0x1, -R7 ;  /* 0x0000000125082824 */ /* 0x000fe200078e0a07 */
[----:B------:R-:W-:-:S03]  /*71a0*/  @P1 LEA R23, R0, UR6, 0x5 ;  /* 0x0000000600171c11 */ /* 0x000fc6000f8e28ff */
[----:B------:R0:W-:Y:S01]  /*71b0*/  @P0 STS.128 [R5+0x10], R12 ;  /* 0x0000100c05000388 */ /* 0x0001e20000000c00 */
[----:B------:R-:W-:-:S03]  /*71c0*/  @P2 LEA R31, R8, UR6, 0x5 ;  /* 0x00000006081f2c11 */ /* 0x000fc6000f8e28ff */
[----:B------:R0:W-:Y:S04]  /*71d0*/  @P0 STS.64 [R5+0x8], R20 ;  /* 0x0000081405000388 */ /* 0x0001e80000000a00 */
[----:B------:R0:W-:Y:S01]  /*71e0*/  @P0 STS [R5], R2 ;  /* 0x0000000205000388 */ /* 0x0001e20000000800 */
[----:B------:R-:W-:-:S03]  /*71f0*/  ISETP.GE.AND P0, PT, R6, R9, PT ;  /* 0x000000090600720c */ /* 0x000fc60003f06270 */
        /* <DEDUP_REMOVED lines=8> */
[----:B------:R-:W-:Y:S01]  /*7280*/  LOP3.LUT R0, RZ, R6, RZ, 0x33, !PT ;  /* 0x00000006ff007212 */ /* 0x000fe200078e33ff */
[----:B0-----:R-:W0:Y:S01]  /*7290*/  LDC.64 R24, c[0x0][0x398] ;  /* 0x0000e600ff187b82 */ /* 0x001e220000000a00 */
[----:B------:R-:W-:Y:S03]  /*72a0*/  BSSY.RECONVERGENT B0, `(.L_x_490) ;  /* 0x0000024000007945 */ /* 0x000fe60003800200 */
[----:B------:R-:W-:-:S05]  /*72b0*/  IMAD.IADD R0, R0, 0x1, R9 ;  /* 0x0000000100007824 */ /* 0x000fca00078e0209 */
[C---:B------:R-:W-:Y:S02]  /*72c0*/  LOP3.LUT R2, R0.reuse, 0x300, RZ, 0xc0, !PT ;  /* 0x0000030000027812 */ /* 0x040fe400078ec0ff */
[----:B------:R-:W-:Y:S02]  /*72d0*/  ISETP.GE.U32.AND P1, PT, R0, 0x300, PT ;  /* 0x000003000000780c */ /* 0x000fe40003f26070 */
[----:B------:R-:W-:-:S13]  /*72e0*/  ISETP.NE.AND P0, PT, R2, 0x300, PT ;  /* 0x000003000200780c */ /* 0x000fda0003f05270 */
[----:B------:R-:W-:Y:S05]  /*72f0*/  @!P0 BRA `(.L_x_491) ;  /* 0x0000000000788947 */ /* 0x000fea0003800000 */
[----:B------:R-:W-:Y:S01]  /*7300*/  LEA.HI R0, R0, 0x1, RZ, 0x18 ;  /* 0x0000000100007811 */ /* 0x000fe200078fc0ff */
[----:B------:R-:W-:Y:S01]  /*7310*/  IMAD.MOV.U32 R16, RZ, RZ, 0x10 ;  /* 0x00000010ff107424 */ /* 0x000fe200078e00ff */
[----:B------:R-:W-:Y:S01]  /*7320*/  LEA R2, R6, UR6, 0x5 ;  /* 0x0000000606027c11 */ /* 0x000fe2000f8e28ff */
[----:B------:R-:W-:Y:S02]  /*7330*/  IMAD.MOV.U32 R17, RZ, RZ, 0x0 ;  /* 0x00000000ff117424 */ /* 0x000fe400078e00ff */
[C---:B------:R-:W-:Y:S01]  /*7340*/  IMAD.SHL.U32 R3, R0.reuse, 0x100, RZ ;  /* 0x0000010000037824 */ /* 0x040fe200078e00ff */
[----:B------:R-:W-:Y:S01]  /*7350*/  LOP3.LUT R0, R0, 0x3, RZ, 0xc0, !PT ;  /* 0x0000000300007812 */ /* 0x000fe200078ec0ff */
[----:B0-----:R-:W-:-:S03]  /*7360*/  IMAD.WIDE.U32 R16, R24, 0x1, R16 ;  /* 0x0000000118107825 */ /* 0x001fc600078e0010 */
[----:B------:R-:W-:Y:S01]  /*7370*/  LOP3.LUT R3, R3, 0x300, RZ, 0xc0, !PT ;  /* 0x0000030003037812 */ /* 0x000fe200078ec0ff */
[----:B------:R-:W-:Y:S02]  /*7380*/  IMAD.IADD R19, R6, 0x1, R7 ;  /* 0x0000000106137824 */ /* 0x000fe400078e0207 */
[----:B------:R-:W-:Y:S02]  /*7390*/  VIADD R8, R2, 0x10 ;  /* 0x0000001002087836 */ /* 0x000fe40000000000 */
[----:B------:R-:W-:Y:S02]  /*73a0*/  IMAD.IADD R6, R6, 0x1, R3 ;  /* 0x0000000106067824 */ /* 0x000fe400078e0203 */
[----:B------:R-:W-:Y:S02]  /*73b0*/  IMAD.MOV R0, RZ, RZ, -R0 ;  /* 0x000000ffff007224 */ /* 0x000fe400078e0a00 */
[----:B------:R-:W-:-:S07]  /*73c0*/  IMAD.IADD R23, R17, 0x1, R25 ;  /* 0x0000000111177824 */ /* 0x000fce00078e0219 */
.L_x_492:
[----:B-1----:R-:W0:Y:S01]  /*73d0*/  LDS R21, [R8+-0x10] ;  /* 0xfffff00008157984 */ /* 0x002e220000000800 */
[----:B------:R-:W1:Y:S01]  /*73e0*/  LDC.64 R2, c[0x0][0x390] ;  /* 0x0000e400ff027b82 */ /* 0x000e620000000a00 */
[----:B------:R-:W-:Y:S02]  /*73f0*/  IMAD.MOV.U32 R4, RZ, RZ, R16 ;  /* 0x000000ffff047224 */ /* 0x000fe400078e0010 */
[----:B------:R-:W2:Y:S01]  /*7400*/  LDS.64 R10, [R8+-0x8] ;  /* 0xfffff800080a7984 */ /* 0x000ea20000000a00 */
[----:B------:R-:W-:Y:S02]  /*7410*/  IMAD.MOV.U32 R5, RZ, RZ, R23 ;  /* 0x000000ffff057224 */ /* 0x000fe400078e0017 */
[----:B------:R-:W-:Y:S01]  /*7420*/  VIADD R0, R0, 0x1 ;  /* 0x0000000100007836 */ /* 0x000fe20000000000 */
[----:B------:R4:W5:Y:S01]  /*7430*/  LDS.128 R12, [R8] ;  /* 0x00000000080c7984 */ /* 0x0009620000000c00 */
[----:B------:R-:W-:-:S03]  /*7440*/  IMAD.WIDE R4, R19, 0x18, R4 ;  /* 0x0000001813047825 */ /* 0x000fc600078e0204 */
[----:B------:R-:W-:Y:S01]  /*7450*/  ISETP.NE.AND P0, PT, R0, RZ, PT ;  /* 0x000000ff0000720c */ /* 0x000fe20003f05270 */
[----:B----4-:R-:W-:Y:S02]  /*7460*/  VIADD R8, R8, 0x2000 ;  /* 0x0000200008087836 */ /* 0x010fe40000000000 */
[----:B-1----:R-:W-:-:S04]  /*7470*/  IMAD.WIDE R2, R19, 0x4, R2 ;  /* 0x0000000413027825 */ /* 0x002fc800078e0202 */
[----:B------:R-:W-:Y:S01]  /*7480*/  VIADD R19, R19, 0x100 ;  /* 0x0000010013137836 */ /* 0x000fe20000000000 */
[----:B0-----:R1:W-:Y:S04]  /*7490*/  STG.E desc[UR8][R2.64], R21 ;  /* 0x0000001502007986 */ /* 0x0013e8000c101908 */
[----:B--2---:R1:W-:Y:S04]  /*74a0*/  STG.E.64 desc[UR8][R4.64+-0x10], R10 ;  /* 0xfffff00a04007986 */ /* 0x0043e8000c101b08 */
[----:B-----5:R1:W-:Y:S04]  /*74b0*/  STG.E.64 desc[UR8][R4.64+-0x8], R12 ;  /* 0xfffff80c04007986 */ /* 0x0203e8000c101b08 */
[----:B------:R1:W-:Y:S01]  /*74c0*/  STG.E.64 desc[UR8][R4.64], R14 ;  /* 0x0000000e04007986 */ /* 0x0003e2000c101b08 */
[----:B------:R-:W-:Y:S05]  /*74d0*/  @P0 BRA `(.L_x_492) ;  /* 0xfffffffc00bc0947 */ /* 0x000fea000383ffff */
.L_x_491:
[----:B------:R-:W-:Y:S05]  /*74e0*/  BSYNC.RECONVERGENT B0 ;  /* 0x0000000000007941 */ /* 0x000fea0003800200 */
.L_x_490:
[----:B------:R-:W-:Y:S05]  /*74f0*/  @!P1 EXIT ;  /* 0x000000000000994d */ /* 0x000fea0003800000 */
[----:B------:R-:W2:Y:S01]  /*7500*/  LDCU.64 UR4, c[0x0][0x390] ;  /* 0x00007200ff0477ac */ /* 0x000ea20008000a00 */
[----:B------:R-:W-:Y:S01]  /*7510*/  IMAD.IADD R0, R9, 0x1, -R6 ;  /* 0x0000000109007824 */ /* 0x000fe200078e0a06 */
[----:B01----:R-:W-:Y:S01]  /*7520*/  IADD3 R2, P0, PT, R24, 0x3000, RZ ;  /* 0x0000300018027810 */ /* 0x003fe20007f1e0ff */
[----:B------:R-:W-:Y:S01]  /*7530*/  BSSY.RECONVERGENT B0, `(.L_x_493) ;  /* 0x000008e000007945 */ /* 0x000fe20003800200 */
[----:B------:R-:W-:Y:S02]  /*7540*/  IMAD.IADD R7, R6, 0x1, R7 ;  /* 0x0000000106077824 */ /* 0x000fe400078e0207 */
[----:B------:R-:W-:Y:S01]  /*7550*/  ISETP.GT.AND P1, PT, R0, 0xc00, PT ;  /* 0x00000c000000780c */ /* 0x000fe20003f24270 */
[----:B------:R-:W-:Y:S01]  /*7560*/  IMAD.X R3, RZ, RZ, R25, P0 ;  /* 0x000000ffff037224 */ /* 0x000fe200000e0619 */
[----:B------:R-:W-:Y:S02]  /*7570*/  LEA R0, R6, UR6, 0x5 ;  /* 0x0000000606007c11 */ /* 0x000fe4000f8e28ff */
[----:B------:R-:W-:-:S03]  /*7580*/  PLOP3.LUT P0, PT, PT, PT, PT, 0x80, 0x8 ;  /* 0x000000000008781c */ /* 0x000fc60003f0f070 */
[----:B------:R-:W-:Y:S01]  /*7590*/  VIADD R0, R0, 0x6010 ;  /* 0x0000601000007836 */ /* 0x000fe20000000000 */
[----:B--2---:R-:W-:-:S04]  /*75a0*/  UIADD3 UR4, UP0, UPT, UR4, 0x800, URZ ;  /* 0x0000080004047890 */ /* 0x004fc8000ff1e0ff */
[----:B------:R-:W-:Y:S02]  /*75b0*/  UIADD3.X UR5, UPT, UPT, URZ, UR5, URZ, UP0, !UPT ;  /* 0x00000005ff057290 */ /* 0x000fe400087fe4ff */
[----:B------:R-:W-:-:S04]  /*75c0*/  IMAD.U32 R4, RZ, RZ, UR4 ;  /* 0x00000004ff047e24 */ /* 0x000fc8000f8e00ff */
[----:B------:R-:W-:Y:S01]  /*75d0*/  IMAD.U32 R5, RZ, RZ, UR5 ;  /* 0x00000005ff057e24 */ /* 0x000fe2000f8e00ff */
[----:B------:R-:W-:Y:S06]  /*75e0*/  @!P1 BRA `(.L_x_494) ;  /* 0x0000000800089947 */ /* 0x000fec0003800000 */
[----:B------:R-:W-:Y:S01]  /*75f0*/  PLOP3.LUT P0, PT, PT, PT, PT, 0x8, 0x80 ;  /* 0x000000000080781c */ /* 0x000fe20003f0e170 */
[----:B------:R-:W-:-:S12]  /*7600*/  VIADD R11, R9, 0xfffff400 ;  /* 0xfffff400090b7836 */ /* 0x000fd80000000000 */
.L_x_495:
[----:B---3--:R-:W0:Y:S01]  /*7610*/  LDS R67, [R0+-0x6010] ;  /* 0xff9ff00000437984 */ /* 0x008e220000000800 */
[----:B------:R-:W-:-:S03]  /*7620*/  IMAD.WIDE R60, R7, 0x4, R4 ;  /* 0x00000004073c7825 */ /* 0x000fc600078e0204 */
[----:B---3--:R-:W1:Y:S01]  /*7630*/  LDS.128 R40, [R0+-0x6000] ;  /* 0xffa0000000287984 */ /* 0x008e620000000c00 */
[----:B------:R-:W-:-:S03]  /*7640*/  IMAD.WIDE R50, R7, 0x18, R2 ;  /* 0x0000001807327825 */ /* 0x000fc600078e0202 */
[----:B------:R-:W2:Y:S01]  /*7650*/  LDS.64 R56, [R0+-0x6008] ;  /* 0xff9ff80000387984 */ /* 0x000ea20000000a00 */
[----:B------:R-:W-:-:S03]  /*7660*/  VIADD R6, R6, 0x1000 ;  /* 0x0000100006067836 */ /* 0x000fc60000000000 */
[----:B------:R-:W3:Y:S02]  /*7670*/  LDS R69, [R0+-0x4010] ;  /* 0xffbff00000457984 */ /* 0x000ee40000000800 */
[----:B------:R-:W-:Y:S02]  /*7680*/  ISETP.GE.AND P1, PT, R6, R11, PT ;  /* 0x0000000b0600720c */ /* 0x000fe40003f26270 */
[----:B------:R-:W4:Y:S04]  /*7690*/  LDS.128 R32, [R0+-0x4000] ;  /* 0xffc0000000207984 */ /* 0x000f280000000c00 */
[----:B------:R-:W5:Y:S04]  /*76a0*/  LDS.64 R62, [R0+-0x4008] ;  /* 0xffbff800003e7984 */ /* 0x000f680000000a00 */
[----:B------:R-:W5:Y:S04]  /*76b0*/  LDS R71, [R0+-0x2010] ;  /* 0xffdff00000477984 */ /* 0x000f680000000800 */
[----:B------:R-:W5:Y:S04]  /*76c0*/  LDS.128 R36, [R0+-0x2000] ;  /* 0xffe0000000247984 */ /* 0x000f680000000c00 */
[----:B------:R-:W5:Y:S04]  /*76d0*/  LDS.64 R58, [R0+-0x2008] ;  /* 0xffdff800003a7984 */ /* 0x000f680000000a00 */
[----:B------:R-:W5:Y:S04]  /*76e0*/  LDS R73, [R0+-0x10] ;  /* 0xfffff00000497984 */ /* 0x000f680000000800 */
[----:B------:R-:W5:Y:S04]  /*76f0*/  LDS.64 R46, [R0+-0x8] ;  /* 0xfffff800002e7984 */ /* 0x000f680000000a00 */
[----:B------:R-:W5:Y:S04]  /*7700*/  LDS.128 R20, [R0] ;  /* 0x0000000000147984 */ /* 0x000f680000000c00 */
        /* <DEDUP_REMOVED lines=10> */
[----:B------:R-:W5:Y:S04]  /*77b0*/  LDS.64 R44, [R0+0x7ff8] ;  /* 0x007ff800002c7984 */ /* 0x000f680000000a00 */
[----:B------:R-:W5:Y:S04]  /*77c0*/  LDS.128 R12, [R0+0x8000] ;  /* 0x00800000000c7984 */ /* 0x000f680000000c00 */
[----:B0-----:R0:W-:Y:S04]  /*77d0*/  STG.E desc[UR8][R60.64+-0x800], R67 ;  /* 0xfff800433c007986 */ /* 0x0011e8000c101908 */
[----:B-1----:R-:W-:Y:S04]  /*77e0*/  STG.E.64 desc[UR8][R50.64+-0x2ff8], R40 ;  /* 0xffd0082832007986 */ /* 0x002fe8000c101b08 */
[----:B------:R-:W-:Y:S01]  /*77f0*/  STG.E.64 desc[UR8][R50.64+-0x2ff0], R42 ;  /* 0xffd0102a32007986 */ /* 0x000fe2000c101b08 */
[----:B0-----:R-:W-:-:S03]  /*7800*/  VIADD R67, R7, 0x400 ;  /* 0x0000040007437836 */ /* 0x001fc60000000000 */
[----:B--2---:R0:W-:Y:S04]  /*7810*/  STG.E.64 desc[UR8][R50.64+-0x3000], R56 ;  /* 0xffd0003832007986 */ /* 0x0041e8000c101b08 */
[----:B---3--:R-:W-:Y:S04]  /*7820*/  STG.E desc[UR8][R60.64+-0x400], R69 ;  /* 0xfffc00453c007986 */ /* 0x008fe8000c101908 */
[----:B----4-:R1:W-:Y:S04]  /*7830*/  STG.E.64 desc[UR8][R50.64+-0x17f8], R32 ;  /* 0xffe8082032007986 */ /* 0x0103e8000c101b08 */
[----:B------:R2:W-:Y:S01]  /*7840*/  STG.E.64 desc[UR8][R50.64+-0x17f0], R34 ;  /* 0xffe8102232007986 */ /* 0x0005e2000c101b08 */
[----:B0-----:R-:W-:-:S03]  /*7850*/  IMAD.WIDE R56, R67, 0x18, R2 ;  /* 0x0000001843387825 */ /* 0x001fc600078e0202 */
[----:B-----5:R-:W-:Y:S04]  /*7860*/  STG.E.64 desc[UR8][R50.64+-0x1800], R62 ;  /* 0xffe8003e32007986 */ /* 0x020fe8000c101b08 */
[----:B------:R-:W-:Y:S01]  /*7870*/  STG.E desc[UR8][R60.64], R71 ;  /* 0x000000473c007986 */ /* 0x000fe2000c101908 */
[----:B-1----:R-:W-:-:S03]  /*7880*/  IMAD.WIDE R32, R67, 0x4, R4 ;  /* 0x0000000443207825 */ /* 0x002fc600078e0204 */
[----:B------:R-:W0:Y:S01]  /*7890*/  LDS R8, [R0+0x9ff0] ;  /* 0x009ff00000087984 */ /* 0x000e220000000800 */
[----:B--2---:R-:W-:-:S03]  /*78a0*/  VIADD R35, R7, 0x800 ;  /* 0x0000080007237836 */ /* 0x004fc60000000000 */
[----:B------:R-:W-:Y:S04]  /*78b0*/  STG.E.64 desc[UR8][R50.64+0x8], R36 ;  /* 0x0000082432007986 */ /* 0x000fe8000c101b08 */
[----:B------:R-:W-:Y:S04]  /*78c0*/  STG.E.64 desc[UR8][R50.64+0x10], R38 ;  /* 0x0000102632007986 */ /* 0x000fe8000c101b08 */
[----:B------:R1:W-:Y:S04]  /*78d0*/  STG.E.64 desc[UR8][R50.64], R58 ;  /* 0x0000003a32007986 */ /* 0x0003e8000c101b08 */
[----:B------:R-:W2:Y:S04]  /*78e0*/  LDS.128 R40, [R0+0xa000] ;  /* 0x00a0000000287984 */ /* 0x000ea80000000c00 */
[----:B------:R-:W-:Y:S04]  /*78f0*/  STG.E desc[UR8][R60.64+0x400], R73 ;  /* 0x000400493c007986 */ /* 0x000fe8000c101908 */
[----:B------:R-:W-:Y:S01]  /*7900*/  STG.E.64 desc[UR8][R50.64+0x1800], R46 ;  /* 0x0018002e32007986 */ /* 0x000fe2000c101b08 */
[----:B-1----:R-:W-:-:S03]  /*7910*/  IMAD.WIDE R58, R35, 0x4, R4 ;  /* 0x00000004233a7825 */ /* 0x002fc600078e0204 */
[----:B------:R-:W-:Y:S04]  /*7920*/  STG.E.64 desc[UR8][R50.64+0x1808], R20 ;  /* 0x0018081432007986 */ /* 0x000fe8000c101b08 */
[----:B------:R-:W-:Y:S04]  /*7930*/  STG.E.64 desc[UR8][R50.64+0x1810], R22 ;  /* 0x0018101632007986 */ /* 0x000fe8000c101b08 */
[----:B------:R-:W-:Y:S04]  /*7940*/  STG.E desc[UR8][R32.64+-0x800], R64 ;  /* 0xfff8004020007986 */ /* 0x000fe8000c101908 */
[----:B------:R-:W1:Y:S04]  /*7950*/  LDS.64 R46, [R0+0x9ff8] ;  /* 0x009ff800002e7984 */ /* 0x000e680000000a00 */
[----:B------:R-:W-:Y:S04]  /*7960*/  STG.E.64 desc[UR8][R56.64+-0x2ff8], R16 ;  /* 0xffd0081038007986 */ /* 0x000fe8000c101b08 */
[----:B------:R-:W-:Y:S04]  /*7970*/  STG.E.64 desc[UR8][R56.64+-0x2ff0], R18 ;  /* 0xffd0101238007986 */ /* 0x000fe8000c101b08 */
[----:B------:R-:W-:Y:S04]  /*7980*/  STG.E.64 desc[UR8][R56.64+-0x3000], R48 ;  /* 0xffd0003038007986 */ /* 0x000fe8000c101b08 */
[----:B------:R-:W3:Y:S04]  /*7990*/  LDS R67, [R0+0xbff0] ;  /* 0x00bff00000437984 */ /* 0x000ee80000000800 */
[----:B------:R-:W-:Y:S04]  /*79a0*/  STG.E desc[UR8][R32.64+-0x400], R10 ;  /* 0xfffc000a20007986 */ /* 0x000fe8000c101908 */
[----:B------:R-:W4:Y:S04]  /*79b0*/  LDS.128 R16, [R0+0xc000] ;  /* 0x00c0000000107984 */ /* 0x000f280000000c00 */
        /* <DEDUP_REMOVED lines=8> */
[----:B------:R-:W5:Y:S04]  /*7a40*/  LDS R65, [R0+0xfff0] ;  /* 0x00fff00000417984 */ /* 0x000f680000000800 */
[----:B------:R-:W-:Y:S04]  /*7a50*/  STG.E.64 desc[UR8][R56.64+0x8], R28 ;  /* 0x0000081c38007986 */ /* 0x000fe8000c101b08 */
[----:B------:R-:W-:Y:S04]  /*7a60*/  STG.E.64 desc[UR8][R56.64+0x10], R30 ;  /* 0x0000101e38007986 */ /* 0x000fe8000c101b08 */
[----:B------:R-:W-:Y:S04]  /*7a70*/  STG.E.64 desc[UR8][R56.64], R54 ;  /* 0x0000003638007986 */ /* 0x000fe8000c101b08 */
[----:B------:R-:W5:Y:S04]  /*7a80*/  LDS.64 R52, [R0+0xfff8] ;  /* 0x00fff80000347984 */ /* 0x000f680000000a00 */
[----:B------:R-:W5:Y:S04]  /*7a90*/  LDS.128 R24, [R0+0x10000] ;  /* 0x0100000000187984 */ /* 0x000f680000000c00 */
[----:B------:R-:W-:Y:S04]  /*7aa0*/  STG.E desc[UR8][R32.64+0x400], R75 ;  /* 0x0004004b20007986 */ /* 0x000fe8000c101908 */
[----:B------:R-:W5:Y:S04]  /*7ab0*/  LDS R71, [R0+0x11ff0] ;  /* 0x011ff00000477984 */ /* 0x000f680000000800 */
[----:B------:R0:W-:Y:S04]  /*7ac0*/  STG.E.64 desc[UR8][R56.64+0x1800], R44 ;  /* 0x0018002c38007986 */ /* 0x0001e8000c101b08 */
[----:B------:R-:W5:Y:S04]  /*7ad0*/  LDS.128 R28, [R0+0x12000] ;  /* 0x01200000001c7984 */ /* 0x000f680000000c00 */
[----:B------:R-:W5:Y:S04]  /*7ae0*/  LDS.64 R54, [R0+0x11ff8] ;  /* 0x011ff80000367984 */ /* 0x000f680000000a00 */
[----:B------:R-:W-:Y:S01]  /*7af0*/  STG.E.64 desc[UR8][R56.64+0x1808], R12 ;  /* 0x0018080c38007986 */ /* 0x000fe2000c101b08 */
[----:B0-----:R-:W-:-:S03]  /*7b00*/  IMAD.WIDE R44, R35, 0x18, R2 ;  /* 0x00000018232c7825 */ /* 0x001fc600078e0202 */
[----:B------:R-:W-:Y:S04]  /*7b10*/  STG.E.64 desc[UR8][R56.64+0x1810], R14 ;  /* 0x0018100e38007986 */ /* 0x000fe8000c101b08 */
[----:B------:R-:W0:Y:S04]  /*7b20*/  LDS R73, [R0+0x13ff0] ;  /* 0x013ff00000497984 */ /* 0x000e280000000800 */
[----:B------:R-:W0:Y:S04]  /*7b30*/  LDS.128 R32, [R0+0x14000] ;  /* 0x0140000000207984 */ /* 0x000e280000000c00 */
[----:B------:R-:W0:Y:S04]  /*7b40*/  LDS.64 R56, [R0+0x13ff8] ;  /* 0x013ff80000387984 */ /* 0x000e280000000a00 */
[----:B------:R-:W0:Y:S04]  /*7b50*/  LDS R75, [R0+0x15ff0] ;  /* 0x015ff000004b7984 */ /* 0x000e280000000800 */
[----:B------:R-:W0:Y:S04]  /*7b60*/  LDS.128 R12, [R0+0x16000] ;  /* 0x01600000000c7984 */ /* 0x000e280000000c00 */
[----:B------:R-:W0:Y:S04]  /*7b70*/  LDS.64 R60, [R0+0x15ff8] ;  /* 0x015ff800003c7984 */ /* 0x000e280000000a00 */
[----:B------:R-:W0:Y:S04]  /*7b80*/  LDS R77, [R0+0x17ff0] ;  /* 0x017ff000004d7984 */ /* 0x000e280000000800 */
[----:B------:R-:W0:Y:S04]  /*7b90*/  LDS.64 R62, [R0+0x17ff8] ;  /* 0x017ff800003e7984 */ /* 0x000e280000000a00 */
[----:B------:R1:W0:Y:S04]  /*7ba0*/  LDS.128 R36, [R0+0x18000] ;  /* 0x0180000000247984 */ /* 0x0002280000000c00 */
[----:B------:R-:W-:Y:S04]  /*7bb0*/  STG.E desc[UR8][R58.64+-0x800], R8 ;  /* 0xfff800083a007986 */ /* 0x000fe8000c101908 */
[----:B--2---:R2:W-:Y:S01]  /*7bc0*/  STG.E.64 desc[UR8][R44.64+-0x2ff0], R42 ;  /* 0xffd0102a2c007986 */ /* 0x0045e2000c101b08 */
[----:B-1----:R-:W-:-:S03]  /*7bd0*/  VIADD R0, R0, 0x20000 ;  /* 0x0002000000007836 */ /* 0x002fc60000000000 */
[----:B------:R1:W-:Y:S04]  /*7be0*/  STG.E.64 desc[UR8][R44.64+-0x2ff8], R40 ;  /* 0xffd008282c007986 */ /* 0x0003e8000c101b08 */
[----:B------:R0:W-:Y:S04]  /*7bf0*/  STG.E.64 desc[UR8][R44.64+-0x3000], R46 ;  /* 0xffd0002e2c007986 */ /* 0x0001e8000c101b08 */
[----:B---3--:R3:W-:Y:S01]  /*7c00*/  STG.E desc[UR8][R58.64+-0x400], R67 ;  /* 0xfffc00433a007986 */ /* 0x0087e2000c101908 */
[----:B--2---:R-:W-:-:S03]  /*7c10*/  VIADD R43, R7, 0xc00 ;  /* 0x00000c00072b7836 */ /* 0x004fc60000000000 */
[----:B----4-:R3:W-:Y:S01]  /*7c20*/  STG.E.64 desc[UR8][R44.64+-0x17f8], R16 ;  /* 0xffe808102c007986 */ /* 0x0107e2000c101b08 */
[----:B------:R-:W-:Y:S02]  /*7c30*/  VIADD R7, R7, 0x1000 ;  /* 0x0000100007077836 */ /* 0x000fe40000000000 */
[C---:B-1----:R-:W-:Y:S01]  /*7c40*/  IMAD.WIDE R40, R43.reuse, 0x4, R4 ;  /* 0x000000042b287825 */ /* 0x042fe200078e0204 */
[----:B------:R3:W-:Y:S03]  /*7c50*/  STG.E.64 desc[UR8][R44.64+-0x17f0], R18 ;  /* 0xffe810122c007986 */ /* 0x0007e6000c101b08 */
[----:B------:R-:W-:Y:S01]  /*7c60*/  IMAD.WIDE R42, R43, 0x18, R2 ;  /* 0x000000182b2a7825 */ /* 0x000fe200078e0202 */
        /* <DEDUP_REMOVED lines=13> */
[----:B0-----:R3:W-:Y:S04]  /*7d40*/  STG.E desc[UR8][R40.64+-0x400], R73 ;  /* 0xfffc004928007986 */ /* 0x0017e8000c101908 */
        /* <DEDUP_REMOVED lines=11> */
[----:B------:R-:W-:Y:S05]  /*7e00*/  @!P1 BRA `(.L_x_495) ;  /* 0xfffffff800009947 */ /* 0x000fea000383ffff */
.L_x_494:
[----:B------:R-:W-:Y:S05]  /*7e10*/  BSYNC.RECONVERGENT B0 ;  /* 0x0000000000007941 */ /* 0x000fea0003800200 */
.L_x_493:
[----:B------:R-:W-:Y:S01]  /*7e20*/  IMAD.IADD R8, R9, 0x1, -R6 ;  /* 0x0000000109087824 */ /* 0x000fe200078e0a06 */
[----:B------:R-:W-:Y:S04]  /*7e30*/  BSSY.RECONVERGENT B0, `(.L_x_496) ;  /* 0x0000044000007945 */ /* 0x000fe80003800200 */
[----:B------:R-:W-:-:S13]  /*7e40*/  ISETP.GT.AND P1, PT, R8, 0x400, PT ;  /* 0x000004000800780c */ /* 0x000fda0003f24270 */
[----:B------:R-:W-:Y:S05]  /*7e50*/  @!P1 BRA `(.L_x_497) ;  /* 0x0000000400049947 */ /* 0x000fea0003800000 */
[----:B---3--:R-:W0:Y:S01]  /*7e60*/  LDS R41, [R0+-0x6010] ;  /* 0xff9ff00000297984 */ /* 0x008e220000000800 */
[C---:B------:R-:W-:Y:S01]  /*7e70*/  IMAD.WIDE R50, R7.reuse, 0x4, R4 ;  /* 0x0000000407327825 */ /* 0x040fe200078e0204 */
[----:B------:R-:W-:Y:S02]  /*7e80*/  PLOP3.LUT P0, PT, PT, PT, PT, 0x8, 0x80 ;  /* 0x000000000080781c */ /* 0x000fe40003f0e170 */
[----:B------:R-:W1:Y:S01]  /*7e90*/  LDS.128 R36, [R0+-0x6000] ;  /* 0xffa0000000247984 */ /* 0x000e620000000c00 */
[----:B------:R-:W-:-:S03]  /*7ea0*/  IMAD.WIDE R44, R7, 0x18, R2 ;  /* 0x00000018072c7825 */ /* 0x000fc600078e0202 */
[----:B------:R-:W2:Y:S01]  /*7eb0*/  LDS.64 R54, [R0+-0x6008] ;  /* 0xff9ff80000367984 */ /* 0x000ea20000000a00 */
[----:B------:R-:W-:-:S03]  /*7ec0*/  VIADD R6, R6, 0x800 ;  /* 0x0000080006067836 */ /* 0x000fc60000000000 */
[----:B------:R-:W3:Y:S04]  /*7ed0*/  LDS R63, [R0+-0x4010] ;  /* 0xffbff000003f7984 */ /* 0x000ee80000000800 */
        /* <DEDUP_REMOVED lines=17> */
[----:B0-----:R-:W-:Y:S04]  /*7ff0*/  STG.E desc[UR8][R50.64+-0x800], R41 ;  /* 0xfff8002932007986 */ /* 0x001fe8000c101908 */
[----:B------:R-:W0:Y:S04]  /*8000*/  LDS R75, [R0+0x7ff0] ;  /* 0x007ff000004b7984 */ /* 0x000e280000000800 */
[----:B------:R-:W0:Y:S04]  /*8010*/  LDS.64 R60, [R0+0x7ff8] ;  /* 0x007ff800003c7984 */ /* 0x000e280000000a00 */
[----:B------:R2:W0:Y:S04]  /*8020*/  LDS.128 R40, [R0+0x8000] ;  /* 0x0080000000287984 */ /* 0x0004280000000c00 */
[----:B-1----:R1:W-:Y:S04]  /*8030*/  STG.E.64 desc[UR8][R44.64+-0x2ff0], R38 ;  /* 0xffd010262c007986 */ /* 0x0023e8000c101b08 */
[----:B------:R5:W-:Y:S01]  /*8040*/  STG.E.64 desc[UR8][R44.64+-0x2ff8], R36 ;  /* 0xffd008242c007986 */ /* 0x000be2000c101b08 */
[----:B--2---:R-:W-:-:S03]  /*8050*/  VIADD R0, R0, 0x10000 ;  /* 0x0001000000007836 */ /* 0x004fc60000000000 */
[----:B------:R2:W-:Y:S04]  /*8060*/  STG.E.64 desc[UR8][R44.64+-0x3000], R54 ;  /* 0xffd000362c007986 */ /* 0x0005e8000c101b08 */
[----:B---3--:R2:W-:Y:S01]  /*8070*/  STG.E desc[UR8][R50.64+-0x400], R63 ;  /* 0xfffc003f32007986 */ /* 0x0085e2000c101908 */
[----:B-1----:R-:W-:-:S03]  /*8080*/  VIADD R39, R7, 0x400 ;  /* 0x0000040007277836 */ /* 0x002fc60000000000 */
[----:B----4-:R2:W-:Y:S01]  /*8090*/  STG.E.64 desc[UR8][R44.64+-0x17f8], R12 ;  /* 0xffe8080c2c007986 */ /* 0x0105e2000c101b08 */
[----:B------:R-:W-:Y:S02]  /*80a0*/  VIADD R7, R7, 0x800 ;  /* 0x0000080007077836 */ /* 0x000fe40000000000 */
[C---:B-----5:R-:W-:Y:S01]  /*80b0*/  IMAD.WIDE R36, R39.reuse, 0x4, R4 ;  /* 0x0000000427247825 */ /* 0x060fe200078e0204 */
[----:B------:R2:W-:Y:S03]  /*80c0*/  STG.E.64 desc[UR8][R44.64+-0x17f0], R14 ;  /* 0xffe8100e2c007986 */ /* 0x0005e6000c101b08 */
[----:B------:R-:W-:Y:S01]  /*80d0*/  IMAD.WIDE R38, R39, 0x18, R2 ;  /* 0x0000001827267825 */ /* 0x000fe200078e0202 */
        /* <DEDUP_REMOVED lines=24> */
[----:B------:R2:W-:Y:S02]  /*8260*/  STG.E.64 desc[UR8][R38.64+0x1810], R42 ;  /* 0x0018102a26007986 */ /* 0x0005e4000c101b08 */
.L_x_497:
[----:B------:R-:W-:Y:S05]  /*8270*/  BSYNC.RECONVERGENT B0 ;  /* 0x0000000000007941 */ /* 0x000fea0003800200 */
.L_x_496:
[----:B------:R-:W-:-:S13]  /*8280*/  ISETP.LT.OR P0, PT, R6, R9, P0 ;  /* 0x000000090600720c */ /* 0x000fda0000701670 */
[----:B------:R-:W-:Y:S05]  /*8290*/  @!P0 EXIT ;  /* 0x000000000000894d */ /* 0x000fea0003800000 */
[----:B--23--:R-:W0:Y:S01]  /*82a0*/  LDS R33, [R0+-0x6010] ;  /* 0xff9ff00000217984 */ /* 0x00ce220000000800 */
[----:B------:R-:W-:-:S03]  /*82b0*/  IMAD.WIDE R4, R7, 0x4, R4 ;  /* 0x0000000407047825 */ /* 0x000fc600078e0204 */
[----:B------:R-:W1:Y:S01]  /*82c0*/  LDS.128 R12, [R0+-0x6000] ;  /* 0xffa00000000c7984 */ /* 0x000e620000000c00 */
[----:B------:R-:W-:-:S03]  /*82d0*/  IMAD.WIDE R2, R7, 0x18, R2 ;  /* 0x0000001807027825 */ /* 0x000fc600078e0202 */
        /* <DEDUP_REMOVED lines=27> */
.L_x_489:
[----:B------:R-:W0:Y:S01]  /*8490*/  LDC.64 R6, c[0x0][0x390] ;  /* 0x0000e400ff067b82 */ /* 0x000e220000000a00 */
[----:B------:R-:W-:Y:S02]  /*84a0*/  ISETP.NE.AND P0, PT, R2, R3, PT ;  /* 0x000000030200720c */ /* 0x000fe40003f05270 */
[----:B------:R-:W-:Y:S02]  /*84b0*/  ISETP.NE.AND P1, PT, R3, R4, PT ;  /* 0x000000040300720c */ /* 0x000fe40003f25270 */
[----:B------:R-:W-:-:S03]  /*84c0*/  ISETP.NE.AND P2, PT, R4, R5, PT ;  /* 0x000000050400720c */ /* 0x000fc60003f45270 */
[----:B------:R-:W1:Y:S08]  /*84d0*/  LDC.64 R22, c[0x0][0x398] ;  /* 0x0000e600ff167b82 */ /* 0x000e700000000a00 */
[----:B------:R-:W2:Y:S08]  /*84e0*/  LDC.64 R30, c[0x0][0x390] ;  /* 0x0000e400ff1e7b82 */ /* 0x000eb00000000a00 */
[----:B------:R-:W4:Y:S01]  /*84f0*/  LDC.64 R32, c[0x0][0x398] ;  /* 0x0000e600ff207b82 */ /* 0x000f220000000a00 */
[----:B0-----:R-:W-:-:S05]  /*8500*/  @P0 IMAD.WIDE R6, R8, 0x4, R6 ;  /* 0x0000000408060825 */ /* 0x001fca00078e0206 */
[----:B------:R0:W-:Y:S01]  /*8510*/  @P0 STG.E desc[UR8][R6.64], R2 ;  /* 0x0000000206000986 */ /* 0x0001e2000c101908 */
[----:B-1----:R-:W-:-:S05]  /*8520*/  @P0 IMAD.WIDE R8, R8, 0x18, R22 ;  /* 0x0000001808080825 */ /* 0x002fca00078e0216 */
[----:B------:R0:W-:Y:S01]  /*8530*/  @P0 STG.E.64 desc[UR8][R8.64], R20 ;  /* 0x0000001408000986 */ /* 0x0001e2000c101b08 */
[----:B--2---:R-:W-:-:S03]  /*8540*/  @P1 IMAD.WIDE R22, R35, 0x4, R30 ;  /* 0x0000000423161825 */ /* 0x004fc600078e021e */
[----:B------:R0:W-:Y:S04]  /*8550*/  @P0 STG.E.64 desc[UR8][R8.64+0x8], R12 ;  /* 0x0000080c08000986 */ /* 0x0001e8000c101b08 */
[----:B------:R0:W-:Y:S01]  /*8560*/  @P0 STG.E.64 desc[UR8][R8.64+0x10], R14 ;  /* 0x0000100e08000986 */ /* 0x0001e2000c101b08 */
[----:B----4-:R-:W-:-:S03]  /*8570*/  @P1 IMAD.WIDE R30, R35, 0x18, R32 ;  /* 0x00000018231e1825 */ /* 0x010fc600078e0220 */
[----:B------:R0:W-:Y:S04]  /*8580*/  @P1 STG.E desc[UR8][R22.64], R3 ;  /* 0x0000000316001986 */ /* 0x0001e8000c101908 */
[----:B------:R0:W-:Y:S04]  /*8590*/  @P1 STG.E.64 desc[UR8][R30.64], R10 ;  /* 0x0000000a1e001986 */ /* 0x0001e8000c101b08 */
[----:B------:R0:W-:Y:S04]  /*85a0*/  @P1 STG.E.64 desc[UR8][R30.64+0x8], R16 ;  /* 0x000008101e001986 */ /* 0x0001e8000c101b08 */
[----:B------:R0:W-:Y:S01]  /*85b0*/  @P1 STG.E.64 desc[UR8][R30.64+0x10], R18 ;  /* 0x000010121e001986 */ /* 0x0001e2000c101b08 */
[----:B------:R-:W-:Y:S05]  /*85c0*/  @!P2 EXIT ;  /* 0x000000000000a94d */ /* 0x000fea0003800000 */
[----:B0-----:R-:W0:Y:S08]  /*85d0*/  LDC.64 R2, c[0x0][0x390] ;  /* 0x0000e400ff027b82 */ /* 0x001e300000000a00 */
        /* <DEDUP_REMOVED lines=8> */
.L_x_398:
[----:B------:R-:W-:-:S13]  /*8660*/  ISETP.GE.AND P0, PT, R4, 0x1, PT ;  /* 0x000000010400780c */ /* 0x000fda0003f06270 */
[----:B------:R-:W-:Y:S05]  /*8670*/  @!P0 EXIT ;  /* 0x000000000000894d */ /* 0x000fea0003800000 */
[----:B------:R-:W-:-:S13]  /*8680*/  ISETP.NE.AND P0, PT, R0, RZ, PT ;  /* 0x000000ff0000720c */ /* 0x000fda0003f05270 */
[----:B------:R-:W-:Y:S05]  /*8690*/  @P0 BRA `(.L_x_498) ;  /* 0x0000003000d80947 */ /* 0x000fea0003800000 */
[----:B------:R-:W0:Y:S08]  /*86a0*/  LDC.64 R6, c[0x0][0x380] ;  /* 0x0000e000ff067b82 */ /* 0x000e300000000a00 */
[----:B------:R-:W1:Y:S01]  /*86b0*/  LDC.64 R8, c[0x0][0x388] ;  /* 0x0000e200ff087b82 */ /* 0x000e620000000a00 */
[----:B0-----:R-:W-:-:S05]  /*86c0*/  IMAD.WIDE.U32 R10, R2, 0x4, R6 ;  /* 0x00000004020a7825 */ /* 0x001fca00078e0006 */
[----:B------:R-:W2:Y:S01]  /*86d0*/  LDG.E.CONSTANT R29, desc[UR8][R10.64] ;  /* 0x000000080a1d7981 */ /* 0x000ea2000c1e9900 */
[----:B-1----:R-:W-:-:S05]  /*86e0*/  IMAD.WIDE.U32 R8, R2, 0x18, R8 ;  /* 0x0000001802087825 */ /* 0x002fca00078e0008 */
[----:B------:R-:W3:Y:S04]  /*86f0*/  LDG.E.64.CONSTANT R16, desc[UR8][R8.64] ;  /* 0x0000000808107981 */ /* 0x000ee8000c1e9b00 */
[----:B------:R-:W4:Y:S04]  /*8700*/  LDG.E.64.CONSTANT R18, desc[UR8][R8.64+0x8] ;  /* 0x0000080808127981 */ /* 0x000f28000c1e9b00 */
[----:B------:R-:W5:Y:S01]  /*8710*/  LDG.E.64.CONSTANT R20, desc[UR8][R8.64+0x10] ;  /* 0x0000100808147981 */ /* 0x000f62000c1e9b00 */
[----:B------:R-:W0:Y:S02]  /*8720*/  S2R R0, SR_TID.X ;  /* 0x0000000000007919 */ /* 0x000e240000002100 */
[----:B0-----:R-:W-:-:S02]  /*8730*/  LOP3.LUT R23, R0, 0x1f, RZ, 0xc0, !PT ;  /* 0x0000001f00177812 */ /* 0x001fc400078ec0ff */
[----:B------:R-:W-:-:S05]  /*8740*/  LOP3.LUT R2, R0, 0x3e0, RZ, 0xc0, !PT ;  /* 0x000003e000027812 */ /* 0x000fca00078ec0ff */
[----:B------:R-:W-:-:S04]  /*8750*/  IMAD R23, R2, 0x3, R23 ;  /* 0x0000000302177824 */ /* 0x000fc800078e0217 */
[C---:B------:R-:W-:Y:S01]  /*8760*/  VIADD R3, R23.reuse, 0x20 ;  /* 0x0000002017037836 */ /* 0x040fe20000000000 */
[C---:B------:R-:W-:Y:S01]  /*8770*/  ISETP.GE.U32.AND P0, PT, R23.reuse, R4, PT ;  /* 0x000000041700720c */ /* 0x040fe20003f06070 */
[C---:B------:R-:W-:Y:S01]  /*8780*/  VIADD R5, R23.reuse, 0x40 ;  /* 0x0000004017057836 */ /* 0x040fe20000000000 */
[----:B------:R-:W-:Y:S02]  /*8790*/  LEA R6, P3, R23, R10, 0x2 ;  /* 0x0000000a17067211 */ /* 0x000fe400078610ff */
[-C--:B------:R-:W-:Y:S02]  /*87a0*/  ISETP.GE.U32.AND P1, PT, R3, R4.reuse, PT ;  /* 0x000000040300720c */ /* 0x080fe40003f26070 */
[----:B------:R-:W-:Y:S01]  /*87b0*/  ISETP.GE.U32.AND P2, PT, R5, R4, PT ;  /* 0x000000040500720c */ /* 0x000fe20003f46070 */
[----:B------:R-:W-:-:S06]  /*87c0*/  IMAD.X R7, RZ, RZ, R11, P3 ;  /* 0x000000ffff077224 */ /* 0x000fcc00018e060b */
[----:B------:R-:W-:-:S04]  /*87d0*/  @!P0 IMAD.WIDE.U32 R2, R23, 0x4, R10 ;  /* 0x0000000417028825 */ /* 0x000fc800078e000a */
[----:B------:R-:W-:-:S05]  /*87e0*/  IMAD R25, R23, 0x18, RZ ;  /* 0x0000001817197824 */ /* 0x000fca00078e02ff */
[----:B------:R-:W-:Y:S01]  /*87f0*/  IADD3 R24, P3, PT, R25, R8, RZ ;  /* 0x0000000819187210 */ /* 0x000fe20007f7e0ff */
[----:B------:R-:W-:-:S04]  /*8800*/  @!P0 IMAD.WIDE.U32 R22, R23, 0x18, R8 ;  /* 0x0000001817168825 */ /* 0x000fc800078e0008 */
[----:B------:R-:W-:Y:S02]  /*8810*/  IMAD.X R25, RZ, RZ, R9, P3 ;  /* 0x000000ffff197224 */ /* 0x000fe400018e0609 */
[----:B--2---:R-:W-:Y:S02]  /*8820*/  IMAD.MOV.U32 R28, RZ, RZ, R29 ;  /* 0x000000ffff1c7224 */ /* 0x004fe400078e001d */
[----:B------:R0:W2:Y:S02]  /*8830*/  @!P0 LDG.E.CONSTANT R29, desc[UR8][R2.64] ;  /* 0x00000008021d8981 */ /* 0x0000a4000c1e9900 */
        /* <DEDUP_REMOVED lines=12> */
[----:B------:R5:W3:Y:S01]  /*8900*/  @!P0 LDG.E.64.CONSTANT R20, desc[UR8][R22.64+0x10] ;  /* 0x0000100816148981 */ /* 0x000ae2000c1e9b00 */
[----:B------:R-:W-:-:S02]  /*8910*/  IMAD.MOV.U32 R27, RZ, RZ, R11 ;  /* 0x000000ffff1b7224 */ /* 0x000fc400078e000b */
[----:B------:R-:W-:Y:S01]  /*8920*/  IMAD.MOV.U32 R32, RZ, RZ, R12 ;  /* 0x000000ffff207224 */ /* 0x000fe200078e000c */
[----:B------:R-:W4:Y:S01]  /*8930*/  @!P2 LDG.E.64.CONSTANT R10, desc[UR8][R24.64+0x600] ;  /* 0x00060008180aa981 */ /* 0x000f22000c1e9b00 */
[----:B------:R-:W-:Y:S02]  /*8940*/  IMAD.MOV.U32 R33, RZ, RZ, R13 ;  /* 0x000000ffff217224 */ /* 0x000fe400078e000d */
[----:B------:R-:W-:Y:S01]  /*8950*/  IMAD.MOV.U32 R34, RZ, RZ, R14 ;  /* 0x000000ffff227224 */ /* 0x000fe200078e000e */
[----:B------:R-:W4:Y:S01]  /*8960*/  @!P1 LDG.E.64.CONSTANT R26, desc[UR8][R24.64+0x300] ;  /* 0x00030008181a9981 */ /* 0x000f22000c1e9b00 */
        /* <DEDUP_REMOVED lines=11> */
[----:B------:R-:W-:-:S05]  /*8a20*/  LEA R3, R2, UR4, 0x2 ;  /* 0x0000000402037c11 */ /* 0x000fca000f8e10ff */
[C-C-:B------:R-:W-:Y:S02]  /*8a30*/  IMAD R6, R5.reuse, 0x8, R3.reuse ;  /* 0x0000000805067824 */ /* 0x140fe400078e0203 */
[----:B------:R-:W-:Y:S02]  /*8a40*/  IMAD R7, R5, 0x2, R2 ;  /* 0x0000000205077824 */ /* 0x000fe400078e0202 */
[----:B-----5:R-:W-:Y:S02]  /*8a50*/  IMAD R23, R2, 0x14, R3 ;  /* 0x0000001402177824 */ /* 0x020fe400078e0203 */
[----:B------:R-:W-:Y:S01]  /*8a60*/  IMAD R22, R7, 0x14, R6 ;  /* 0x0000001407167824 */ /* 0x000fe200078e0206 */
[C---:B------:R-:W-:Y:S01]  /*8a70*/  ISETP.NE.AND P2, PT, R0.reuse, RZ, PT ;  /* 0x000000ff0000720c */ /* 0x040fe20003f45270 */
[----:B------:R-:W-:-:S05]  /*8a80*/  IMAD R25, R0, 0x3, RZ ;  /* 0x0000000300197824 */ /* 0x000fca00078e02ff */
[----:B------:R-:W-:-:S04]  /*8a90*/  ISETP.NE.AND P4, PT, R25, R4, PT ;  /* 0x000000041900720c */ /* 0x000fc80003f85270 */
[----:B------:R-:W-:Y:S01]  /*8aa0*/  SEL R40, RZ, 0x1, P4 ;  /* 0x00000001ff287807 */ /* 0x000fe20002000000 */
        /* <DEDUP_REMOVED lines=8> */
[----:B---3--:R-:W-:Y:S04]  /*8b30*/  STS.64 [R23+0x10], R20 ;  /* 0x0000101417007388 */ /* 0x008fe80000000a00 */
[----:B------:R-:W-:Y:S04]  /*8b40*/  STS.64 [R23], R16 ;  /* 0x0000001017007388 */ /* 0x000fe80000000a00 */
[----:B----4-:R-:W-:Y:S04]  /*8b50*/  STS.64 [R23+0x8], R18 ;  /* 0x0000081217007388 */ /* 0x010fe80000000a00 */
[----:B------:R-:W-:Y:S04]  /*8b60*/  STS.64 [R23+0x300], R26 ;  /* 0x0003001a17007388 */ /* 0x000fe80000000a00 */
[----:B------:R-:W-:Y:S04]  /*8b70*/  STS.64 [R23+0x600], R10 ;  /* 0x0006000a17007388 */ /* 0x000fe80000000a00 */
[----:B------:R1:W-:Y:S04]  /*8b80*/  STS.64 [R23+0x308], R32 ;  /* 0x0003082017007388 */ /* 0x0003e80000000a00 */
[----:B------:R-:W-:Y:S04]  /*8b90*/  STS.64 [R23+0x310], R34 ;  /* 0x0003102217007388 */ /* 0x000fe80000000a00 */
[----:B------:R-:W-:Y:S04]  /*8ba0*/  STS.64 [R23+0x608], R12 ;  /* 0x0006080c17007388 */ /* 0x000fe80000000a00 */
[----:B------:R-:W-:Y:S01]  /*8bb0*/  STS.64 [R23+0x610], R14 ;  /* 0x0006100e17007388 */ /* 0x000fe20000000a00 */
[----:B------:R-:W-:-:S03]  /*8bc0*/  NOP ;  /* 0x0000000000007918 */ /* 0x000fc60000000000 */
[----:B------:R-:W-:Y:S04]  /*8bd0*/  LDS.64 R2, [R22] ;  /* 0x0000000016027984 */ /* 0x000fe80000000a00 */
[----:B------:R-:W-:Y:S04]  /*8be0*/  LDS.64 R6, [R22+0x18] ;  /* 0x0000180016067984 */ /* 0x000fe80000000a00 */
[----:B------:R-:W-:Y:S04]  /*8bf0*/  LDS.64 R28, [R22+0x20] ;  /* 0x00002000161c7984 */ /* 0x000fe80000000a00 */
[----:B------:R-:W-:Y:S04]  /*8c00*/  LDS.64 R8, [R22+0x8] ;  /* 0x0000080016087984 */ /* 0x000fe80000000a00 */
[----:B------:R-:W-:Y:S04]  /*8c10*/  LDS.64 R30, [R22+0x28] ;  /* 0x00002800161e7984 */ /* 0x000fe80000000a00 */
[----:B------:R-:W2:Y:S04]  /*8c20*/  LDS.64 R10, [R22+0x10] ;  /* 0x00001000160a7984 */ /* 0x000ea80000000a00 */
[----:B------:R-:W-:Y:S04]  /*8c30*/  LDS.64 R16, [R22+0x30] ;  /* 0x0000300016107984 */ /* 0x000fe80000000a00 */
[----:B------:R-:W-:Y:S04]  /*8c40*/  LDS.64 R18, [R22+0x38] ;  /* 0x0000380016127984 */ /* 0x000fe80000000a00 */
[----:B------:R2:W3:Y:S01]  /*8c50*/  LDS.64 R12, [R22+0x40] ;  /* 0x00004000160c7984 */ /* 0x0004e20000000a00 */
[----:B-1----:R-:W-:Y:S01]  /*8c60*/  LEA R33, R0, UR4, 0x2 ;  /* 0x0000000400217c11 */ /* 0x002fe2000f8e10ff */
[----:B------:R-:W-:Y:S06]  /*8c70*/  BAR.SYNC.DEFER_BLOCKING 0x0 ;  /* 0x0000000000007b1d */ /* 0x000fec0000010000 */
[----:B0-----:R-:W-:Y:S02]  /*8c80*/  STS [R33+0x5a8], R38 ;  /* 0x0005a82621007388 */ /* 0x001fe40000000800 */
[----:B------:R-:W-:Y:S01]  /*8c90*/  BAR.SYNC.DEFER_BLOCKING 0x0 ;  /* 0x0000000000007b1d */ /* 0x000fe20000010000 */
[----:B------:R-:W-:Y:S01]  /*8ca0*/  VIADD R27, R25, 0x1 ;  /* 0x00000001191b7836 */ /* 0x000fe20000000000 */
[----:B------:R-:W-:-:S04]  /*8cb0*/  ISETP.NE.AND P0, PT, R36, R37, PT ;  /* 0x000000252400720c */ /* 0x000fc80003f05270 */
[----:B--2---:R-:W-:Y:S02]  /*8cc0*/  DADD R22, R30, R10 ;  /* 0x000000001e167229 */ /* 0x004fe4000000000a */
[----:B------:R-:W-:Y:S02]  /*8cd0*/  DADD R14, R6, R2 ;  /* 0x00000000060e7229 */ /* 0x000fe40000000002 */
[----:B------:R-:W-:Y:S01]  /*8ce0*/  DADD R20, R28, R8 ;  /* 0x000000001c147229 */ /* 0x000fe20000000008 */
[----:B------:R-:W-:Y:S01]  /*8cf0*/  ISETP.EQ.OR P0, PT, R27, R4, P0 ;  /* 0x000000041b00720c */ /* 0x000fe20000702670 */
[----:B------:R-:W0:Y:S04]  /*8d00*/  @P2 LDS R39, [R33+0x5a4] ;  /* 0x0005a40021272984 */ /* 0x000e280000000800 */
[----:B------:R-:W-:-:S02]  /*8d10*/  FSEL R22, R30, R22, P0 ;  /* 0x000000161e167208 */ /* 0x000fc40000000000 */
[----:B------:R-:W-:Y:S02]  /*8d20*/  FSEL R23, R31, R23, P0 ;  /* 0x000000171f177208 */ /* 0x000fe40000000000 */
[----:B------:R-:W-:Y:S02]  /*8d30*/  FSEL R14, R6, R14, P0 ;  /* 0x0000000e060e7208 */ /* 0x000fe40000000000 */
[----:B------:R-:W-:Y:S02]  /*8d40*/  FSEL R15, R7, R15, P0 ;  /* 0x0000000f070f7208 */ /* 0x000fe40000000000 */
[----:B------:R-:W-:Y:S02]  /*8d50*/  FSEL R20, R28, R20, P0 ;  /* 0x000000141c147208 */ /* 0x000fe40000000000 */
[----:B------:R-:W-:Y:S01]  /*8d60*/  FSEL R21, R29, R21, P0 ;  /* 0x000000151d157208 */ /* 0x000fe20000000000 */
[----:B---3--:R-:W-:Y:S01]  /*8d70*/  DADD R22, R12, R22 ;  /* 0x000000000c167229 */ /* 0x008fe20000000016 */
[----:B------:R-:W-:Y:S01]  /*8d80*/  VIADD R27, R25, 0x2 ;  /* 0x00000002191b7836 */ /* 0x000fe20000000000 */
[----:B------:R-:W-:Y:S01]  /*8d90*/  ISETP.NE.AND P1, PT, R37, R38, PT ;  /* 0x000000262500720c */ /* 0x000fe20003f25270 */
[----:B------:R-:W-:-:S02]  /*8da0*/  DADD R14, R16, R14 ;  /* 0x00000000100e7229 */ /* 0x000fc4000000000e */
[----:B------:R-:W-:Y:S01]  /*8db0*/  DADD R20, R18, R20 ;  /* 0x0000000012147229 */ /* 0x000fe20000000014 */
[----:B------:R-:W-:-:S04]  /*8dc0*/  ISETP.EQ.OR P1, PT, R27, R4, P1 ;  /* 0x000000041b00720c */ /* 0x000fc80000f22670 */
[----:B------:R-:W-:Y:S02]  /*8dd0*/  FSEL R48, R12, R22, P1 ;  /* 0x000000160c307208 */ /* 0x000fe40000800000 */
[----:B------:R-:W-:Y:S02]  /*8de0*/  FSEL R49, R13, R23, P1 ;  /* 0x000000170d317208 */ /* 0x000fe40000800000 */
[----:B------:R-:W-:Y:S02]  /*8df0*/  FSEL R44, R16, R14, P1 ;  /* 0x0000000e102c7208 */ /* 0x000fe40000800000 */
[----:B------:R-:W-:Y:S01]  /*8e00*/  FSEL R45, R17, R15, P1 ;  /* 0x0000000f112d7208 */ /* 0x000fe20000800000 */
[----:B------:R-:W-:Y:S01]  /*8e10*/  SHFL.UP PT, R16, R48, 0x1, RZ ;  /* 0x0420000030107989 */ /* 0x000fe200000e00ff */
[----:B------:R-:W-:Y:S02]  /*8e20*/  FSEL R46, R18, R20, P1 ;  /* 0x00000014122e7208 */ /* 0x000fe40000800000 */
[----:B------:R-:W-:Y:S01]  /*8e30*/  FSEL R47, R19, R21, P1 ;  /* 0x00000015132f7208 */ /* 0x000fe20000800000 */
[----:B------:R-:W1:Y:S04]  /*8e40*/  SHFL.UP PT, R17, R49, 0x1, RZ ;  /* 0x0420000031117989 */ /* 0x000e6800000e00ff */
[----:B------:R-:W-:Y:S04]  /*8e50*/  SHFL.UP PT, R14, R44, 0x1, RZ ;  /* 0x042000002c0e7989 */ /* 0x000fe800000e00ff */
[----:B------:R-:W2:Y:S01]  /*8e60*/  SHFL.UP PT, R15, R45, 0x1, RZ ;  /* 0x042000002d0f7989 */ /* 0x000ea200000e00ff */
[----:B0-----:R-:W-:-:S03]  /*8e70*/  @P2 ISETP.NE.AND P3, PT, R39, R36, PT ;  /* 0x000000242700220c */ /* 0x001fc60003f65270 */
[----:B------:R-:W-:Y:S04]  /*8e80*/  SHFL.UP PT, R12, R46, 0x1, RZ ;  /* 0x042000002e0c7989 */ /* 0x000fe800000e00ff */
[----:B------:R-:W0:Y:S01]  /*8e90*/  SHFL.UP PT, R13, R47, 0x1, RZ ;  /* 0x042000002f0d7989 */ /* 0x000e2200000e00ff */
[----:B------:R-:W-:Y:S01]  /*8ea0*/  IMAD.MOV.U32 R19, RZ, RZ, 0x1 ;  /* 0x00000001ff137424 */ /* 0x000fe200078e00ff */
[----:B------:R-:W-:Y:S02]  /*8eb0*/  @P2 SEL R19, RZ, 0x1, !P3 ;  /* 0x00000001ff132807 */ /* 0x000fe40005800000 */
[----:B------:R-:W-:Y:S02]  /*8ec0*/  SEL R41, RZ, 0x1, !P0 ;  /* 0x00000001ff297807 */ /* 0x000fe40004000000 */
[----:B------:R-:W-:-:S02]  /*8ed0*/  @P2 SEL R40, R40, R19, !P4 ;  /* 0x0000001328282207 */ /* 0x000fc40006000000 */
[----:B------:R-:W-:-:S03]  /*8ee0*/  ISETP.GE.AND P4, PT, R5, 0x1, PT ;  /* 0x000000010500780c */ /* 0x000fc60003f86270 */
[----:B------:R-:W-:Y:S01]  /*8ef0*/  IMAD.IADD R18, R40, 0x1, R41 ;  /* 0x0000000128127824 */ /* 0x000fe200078e0229 */
[----:B-1----:R-:W-:-:S03]  /*8f00*/  DADD R16, R16, R48 ;  /* 0x0000000010107229 */ /* 0x002fc60000000030 */
[----:B------:R-:W-:Y:S02]  /*8f10*/  VIADD R19, R18, 0x1 ;  /* 0x0000000112137836 */ /* 0x000fe40000000000 */
[----:B------:R-:W-:Y:S01]  /*8f20*/  @!P1 IMAD.MOV R19, RZ, RZ, R18 ;  /* 0x000000ffff139224 */ /* 0x000fe200078e0212 */
[----:B--2---:R-:W-:-:S04]  /*8f30*/  DADD R14, R14, R44 ;  /* 0x000000000e0e7229 */ /* 0x004fc8000000002c */
[----:B------:R-:W-:Y:S01]  /*8f40*/  ISETP.NE.AND P3, PT, R19, RZ, PT ;  /* 0x000000ff1300720c */ /* 0x000fe20003f65270 */
[----:B0-----:R-:W-:Y:S01]  /*8f50*/  DADD R12, R12, R46 ;  /* 0x000000000c0c7229 */ /* 0x001fe2000000002e */
[----:B------:R-:W0:Y:S02]  /*8f60*/  SHFL.UP PT, R18, R19, 0x1, RZ ;  /* 0x0420000013127989 */ /* 0x000e2400000e00ff */
[----:B------:R-:W-:Y:S02]  /*8f70*/  @P4 FSEL R48, R16, R48, !P3 ;  /* 0x0000003010304208 */ /* 0x000fe40005800000 */
[----:B------:R-:W-:Y:S02]  /*8f80*/  @P4 FSEL R49, R17, R49, !P3 ;  /* 0x0000003111314208 */ /* 0x000fe40005800000 */
[----:B------:R-:W-:Y:S02]  /*8f90*/  @P4 FSEL R44, R14, R44, !P3 ;  /* 0x0000002c0e2c4208 */ /* 0x000fe40005800000 */
[----:B------:R-:W-:Y:S01]  /*8fa0*/  @P4 FSEL R45, R15, R45, !P3 ;  /* 0x0000002d0f2d4208 */ /* 0x000fe20005800000 */
[----:B------:R-:W-:Y:S01]  /*8fb0*/  SHFL.UP PT, R16, R48, 0x2, RZ ;  /* 0x0440000030107989 */ /* 0x000fe200000e00ff */
[----:B------:R-:W-:-:S02]  /*8fc0*/  @P4 FSEL R46, R12, R46, !P3 ;  /* 0x0000002e0c2e4208 */ /* 0x000fc40005800000 */
[----:B------:R-:W-:Y:S01]  /*8fd0*/  @P4 FSEL R47, R13, R47, !P3 ;  /* 0x0000002f0d2f4208 */ /* 0x000fe20005800000 */
[----:B------:R-:W1:Y:S04]  /*8fe0*/  SHFL.UP PT, R17, R49, 0x2, RZ ;  /* 0x0440000031117989 */ /* 0x000e6800000e00ff */
[----:B------:R-:W-:Y:S04]  /*8ff0*/  SHFL.UP PT, R12, R44, 0x2, RZ ;  /* 0x044000002c0c7989 */ /* 0x000fe800000e00ff */
[----:B------:R-:W2:Y:S04]  /*9000*/  SHFL.UP PT, R13, R45, 0x2, RZ ;  /* 0x044000002d0d7989 */ /* 0x000ea800000e00ff */
[----:B------:R-:W-:Y:S04]  /*9010*/  SHFL.UP PT, R14, R46, 0x2, RZ ;  /* 0x044000002e0e7989 */ /* 0x000fe800000e00ff */
[----:B------:R-:W3:Y:S01]  /*9020*/  SHFL.UP PT, R15, R47, 0x2, RZ ;  /* 0x044000002f0f7989 */ /* 0x000ee200000e00ff */
[----:B0-----:R-:W-:-:S02]  /*9030*/  SEL R18, R18, RZ, P4 ;  /* 0x000000ff12127207 */ /* 0x001fc40002000000 */
[----:B------:R-:W-:-:S03]  /*9040*/  ISETP.GE.AND P4, PT, R5, 0x2, PT ;  /* 0x000000020500780c */ /* 0x000fc60003f86270 */
[----:B------:R-:W-:Y:S01]  /*9050*/  IMAD.IADD R18, R18, 0x1, R19 ;  /* 0x0000000112127824 */ /* 0x000fe200078e0213 */
[----:B-1----:R-:W-:-:S04]  /*9060*/  DADD R16, R16, R48 ;  /* 0x0000000010107229 */ /* 0x002fc80000000030 */
[----:B------:R-:W0:Y:S01]  /*9070*/  SHFL.UP PT, R19, R18, 0x2, RZ ;  /* 0x0440000012137989 */ /* 0x000e2200000e00ff */
[----:B------:R-:W-:Y:S01]  /*9080*/  ISETP.NE.AND P3, PT, R18, RZ, PT ;  /* 0x000000ff1200720c */ /* 0x000fe20003f65270 */
[----:B--2---:R-:W-:-:S04]  /*9090*/  DADD R12, R12, R44 ;  /* 0x000000000c0c7229 */ /* 0x004fc8000000002c */
[----:B------:R-:W-:Y:S01]  /*90a0*/  @P4 FSEL R48, R16, R48, !P3 ;  /* 0x0000003010304208 */ /* 0x000fe20005800000 */
[----:B---3--:R-:W-:Y:S01]  /*90b0*/  DADD R14, R14, R46 ;  /* 0x000000000e0e7229 */ /* 0x008fe2000000002e */
[----:B------:R-:W-:-:S04]  /*90c0*/  @P4 FSEL R49, R17, R49, !P3 ;  /* 0x0000003111314208 */ /* 0x000fc80005800000 */
[----:B------:R-:W-:Y:S02]  /*90d0*/  @P4 FSEL R44, R12, R44, !P3 ;  /* 0x0000002c0c2c4208 */ /* 0x000fe40005800000 */
[----:B------:R-:W-:Y:S01]  /*90e0*/  @P4 FSEL R45, R13, R45, !P3 ;  /* 0x0000002d0d2d4208 */ /* 0x000fe20005800000 */
[----:B------:R-:W-:Y:S02]  /*90f0*/  SHFL.UP PT, R16, R48, 0x4, RZ ;  /* 0x0480000030107989 */ /* 0x000fe400000e00ff */
[----:B------:R-:W-:Y:S02]  /*9100*/  @P4 FSEL R46, R14, R46, !P3 ;  /* 0x0000002e0e2e4208 */ /* 0x000fe40005800000 */
[----:B------:R-:W1:Y:S01]  /*9110*/  SHFL.UP PT, R17, R49, 0x4, RZ ;  /* 0x0480000031117989 */ /* 0x000e6200000e00ff */
[----:B------:R-:W-:-:S03]  /*9120*/  @P4 FSEL R47, R15, R47, !P3 ;  /* 0x0000002f0f2f4208 */ /* 0x000fc60005800000 */
[----:B------:R-:W-:Y:S04]  /*9130*/  SHFL.UP PT, R12, R44, 0x4, RZ ;  /* 0x048000002c0c7989 */ /* 0x000fe800000e00ff */
[----:B------:R-:W2:Y:S04]  /*9140*/  SHFL.UP PT, R13, R45, 0x4, RZ ;  /* 0x048000002d0d7989 */ /* 0x000ea800000e00ff */
[----:B------:R-:W-:Y:S04]  /*9150*/  SHFL.UP PT, R14, R46, 0x4, RZ ;  /* 0x048000002e0e7989 */ /* 0x000fe800000e00ff */
[----:B------:R-:W3:Y:S01]  /*9160*/  SHFL.UP PT, R15, R47, 0x4, RZ ;  /* 0x048000002f0f7989 */ /* 0x000ee200000e00ff */
[----:B0-----:R-:W-:-:S05]  /*9170*/  SEL R19, R19, RZ, P4 ;  /* 0x000000ff13137207 */ /* 0x001fca0002000000 */
[----:B------:R-:W-:Y:S01]  /*9180*/  IMAD.IADD R19, R18, 0x1, R19 ;  /* 0x0000000112137824 */ /* 0x000fe200078e0213 */
[----:B------:R-:W-:-:S04]  /*9190*/  ISETP.GE.AND P4, PT, R5, 0x4, PT ;  /* 0x000000040500780c */ /* 0x000fc80003f86270 */
[----:B------:R-:W0:Y:S01]  /*91a0*/  SHFL.UP PT, R18, R19, 0x4, RZ ;  /* 0x0480000013127989 */ /* 0x000e2200000e00ff */
[----:B-1----:R-:W-:Y:S01]  /*91b0*/  DADD R16, R16, R48 ;  /* 0x0000000010107229 */ /* 0x002fe20000000030 */
[----:B------:R-:W-:Y:S01]  /*91c0*/  ISETP.NE.AND P3, PT, R19, RZ, PT ;  /* 0x000000ff1300720c */ /* 0x000fe20003f65270 */
[----:B--2---:R-:W-:Y:S02]  /*91d0*/  DADD R12, R12, R44 ;  /* 0x000000000c0c7229 */ /* 0x004fe4000000002c */
[----:B---3--:R-:W-:-:S06]  /*91e0*/  DADD R14, R14, R46 ;  /* 0x000000000e0e7229 */ /* 0x008fcc000000002e */
[----:B------:R-:W-:Y:S02]  /*91f0*/  @P4 FSEL R48, R16, R48, !P3 ;  /* 0x0000003010304208 */ /* 0x000fe40005800000 */
[----:B------:R-:W-:Y:S02]  /*9200*/  @P4 FSEL R49, R17, R49, !P3 ;  /* 0x0000003111314208 */ /* 0x000fe40005800000 */
[----:B------:R-:W-:Y:S02]  /*9210*/  @P4 FSEL R44, R12, R44, !P3 ;  /* 0x0000002c0c2c4208 */ /* 0x000fe40005800000 */
[----:B------:R-:W-:Y:S01]  /*9220*/  @P4 FSEL R45, R13, R45, !P3 ;  /* 0x0000002d0d2d4208 */ /* 0x000fe20005800000 */
[----:B------:R-:W-:Y:S01]  /*9230*/  SHFL.UP PT, R16, R48, 0x8, RZ ;  /* 0x0500000030107989 */ /* 0x000fe200000e00ff */
[----:B------:R-:W-:Y:S02]  /*9240*/  @P4 FSEL R46, R14, R46, !P3 ;  /* 0x0000002e0e2e4208 */ /* 0x000fe40005800000 */
[----:B------:R-:W-:Y:S01]  /*9250*/  @P4 FSEL R47, R15, R47, !P3 ;  /* 0x0000002f0f2f4208 */ /* 0x000fe20005800000 */
[----:B------:R-:W1:Y:S01]  /*9260*/  SHFL.UP PT, R17, R49, 0x8, RZ ;  /* 0x0500000031117989 */ /* 0x000e6200000e00ff */
[----:B0-----:R-:W-:-:S03]  /*9270*/  SEL R18, R18, RZ, P4 ;  /* 0x000000ff12127207 */ /* 0x001fc60002000000 */
[----:B------:R-:W-:Y:S04]  /*9280*/  SHFL.UP PT, R12, R44, 0x8, RZ ;  /* 0x050000002c0c7989 */ /* 0x000fe800000e00ff */
[----:B------:R-:W0:Y:S04]  /*9290*/  SHFL.UP PT, R13, R45, 0x8, RZ ;  /* 0x050000002d0d7989 */ /* 0x000e2800000e00ff */
[----:B------:R-:W-:Y:S04]  /*92a0*/  SHFL.UP PT, R14, R46, 0x8, RZ ;  /* 0x050000002e0e7989 */ /* 0x000fe800000e00ff */
[----:B------:R-:W2:Y:S01]  /*92b0*/  SHFL.UP PT, R15, R47, 0x8, RZ ;  /* 0x050000002f0f7989 */ /* 0x000ea200000e00ff */
[----:B------:R-:W-:-:S05]  /*92c0*/  IMAD.IADD R18, R19, 0x1, R18 ;  /* 0x0000000113127824 */ /* 0x000fca00078e0212 */
[----:B------:R-:W3:Y:S01]  /*92d0*/  SHFL.UP PT, R19, R18, 0x8, RZ ;  /* 0x0500000012137989 */ /* 0x000ee200000e00ff */
[----:B------:R-:W-:Y:S01]  /*92e0*/  ISETP.GE.AND P4, PT, R5, 0x8, PT ;  /* 0x000000080500780c */ /* 0x000fe20003f86270 */
[----:B-1----:R-:W-:Y:S01]  /*92f0*/  DADD R16, R16, R48 ;  /* 0x0000000010107229 */ /* 0x002fe20000000030 */
[----:B------:R-:W-:Y:S01]  /*9300*/  ISETP.NE.AND P3, PT, R18, RZ, PT ;  /* 0x000000ff1200720c */ /* 0x000fe20003f65270 */
[----:B0-----:R-:W-:Y:S02]  /*9310*/  DADD R12, R12, R44 ;  /* 0x000000000c0c7229 */ /* 0x001fe4000000002c */
[----:B--2---:R-:W-:-:S08]  /*9320*/  DADD R14, R14, R46 ;  /* 0x000000000e0e7229 */ /* 0x004fd0000000002e */
[----:B------:R-:W-:Y:S02]  /*9330*/  @P4 FSEL R48, R16, R48, !P3 ;  /* 0x0000003010304208 */ /* 0x000fe40005800000 */
[----:B------:R-:W-:Y:S02]  /*9340*/  @P4 FSEL R49, R17, R49, !P3 ;  /* 0x0000003111314208 */ /* 0x000fe40005800000 */
[----:B------:R-:W-:Y:S02]  /*9350*/  @P4 FSEL R44, R12, R44, !P3 ;  /* 0x0000002c0c2c4208 */ /* 0x000fe40005800000 */
[----:B------:R-:W-:Y:S01]  /*9360*/  @P4 FSEL R45, R13, R45, !P3 ;  /* 0x0000002d0d2d4208 */ /* 0x000fe20005800000 */
[----:B------:R-:W-:Y:S01]  /*9370*/  SHFL.UP PT, R16, R48, 0x10, RZ ;  /* 0x0600000030107989 */ /* 0x000fe200000e00ff */
[----:B---3--:R-:W-:Y:S02]  /*9380*/  SEL R19, R19, RZ, P4 ;  /* 0x000000ff13137207 */ /* 0x008fe40002000000 */
[----:B------:R-:W-:Y:S01]  /*9390*/  @P4 FSEL R46, R14, R46, !P3 ;  /* 0x0000002e0e2e4208 */ /* 0x000fe20005800000 */
[----:B------:R-:W0:Y:S01]  /*93a0*/  SHFL.UP PT, R17, R49, 0x10, RZ ;  /* 0x0600000031117989 */ /* 0x000e2200000e00ff */
[----:B------:R-:W-:Y:S01]  /*93b0*/  @P4 FSEL R47, R15, R47, !P3 ;  /* 0x0000002f0f2f4208 */ /* 0x000fe20005800000 */
[----:B------:R-:W-:-:S02]  /*93c0*/  IMAD.IADD R19, R18, 0x1, R19 ;  /* 0x0000000112137824 */ /* 0x000fc400078e0213 */
[----:B------:R-:W-:Y:S04]  /*93d0*/  SHFL.UP PT, R12, R44, 0x10, RZ ;  /* 0x060000002c0c7989 */ /* 0x000fe800000e00ff */
[----:B------:R-:W1:Y:S04]  /*93e0*/  SHFL.UP PT, R13, R45, 0x10, RZ ;  /* 0x060000002d0d7989 */ /* 0x000e6800000e00ff */
[----:B------:R-:W-:Y:S04]  /*93f0*/  SHFL.UP PT, R14, R46, 0x10, RZ ;  /* 0x060000002e0e7989 */ /* 0x000fe800000e00ff */
[----:B------:R-:W2:Y:S04]  /*9400*/  SHFL.UP PT, R15, R47, 0x10, RZ ;  /* 0x060000002f0f7989 */ /* 0x000ea800000e00ff */
[----:B------:R-:W3:Y:S01]  /*9410*/  SHFL.UP PT, R18, R19, 0x10, RZ ;  /* 0x0600000013127989 */ /* 0x000ee200000e00ff */
[C---:B------:R-:W-:Y:S01]  /*9420*/  ISETP.NE.AND P5, PT, R5.reuse, 0x1f, PT ;  /* 0x0000001f0500780c */ /* 0x040fe20003fa5270 */
[----:B0-----:R-:W-:Y:S01]  /*9430*/  DADD R16, R16, R48 ;  /* 0x0000000010107229 */ /* 0x001fe20000000030 */
[----:B------:R-:W-:-:S02]  /*9440*/  ISETP.GE.AND P3, PT, R5, 0x10, PT ;  /* 0x000000100500780c */ /* 0x000fc40003f66270 */
[----:B------:R-:W-:Y:S01]  /*9450*/  ISETP.NE.AND P4, PT, R19, RZ, PT ;  /* 0x000000ff1300720c */ /* 0x000fe20003f85270 */
[----:B-1----:R-:W-:-:S06]  /*9460*/  DADD R12, R12, R44 ;  /* 0x000000000c0c7229 */ /* 0x002fcc000000002c */
[----:B------:R-:W-:Y:S01]  /*9470*/  FSEL R57, R16, R48, !P4 ;  /* 0x0000003010397208 */ /* 0x000fe20006000000 */
[----:B--2---:R-:W-:Y:S01]  /*9480*/  DADD R14, R14, R46 ;  /* 0x000000000e0e7229 */ /* 0x004fe2000000002e */
[----:B------:R-:W-:Y:S02]  /*9490*/  FSEL R60, R17, R49, !P4 ;  /* 0x00000031113c7208 */ /* 0x000fe40006000000 */
[----:B---3--:R-:W-:Y:S02]  /*94a0*/  SEL R18, R18, RZ, P3 ;  /* 0x000000ff12127207 */ /* 0x008fe40001800000 */
[----:B------:R-:W-:Y:S02]  /*94b0*/  FSEL R52, R12, R44, !P4 ;  /* 0x0000002c0c347208 */ /* 0x000fe40006000000 */
[----:B------:R-:W-:Y:S01]  /*94c0*/  FSEL R53, R13, R45, !P4 ;  /* 0x0000002d0d357208 */ /* 0x000fe20006000000 */
[----:B------:R-:W-:Y:S02]  /*94d0*/  IMAD.IADD R42, R19, 0x1, R18 ;  /* 0x00000001132a7824 */ /* 0x000fe400078e0212 */
[----:B------:R-:W-:Y:S01]  /*94e0*/  FSEL R12, R14, R46, !P4 ;  /* 0x0000002e0e0c7208 */ /* 0x000fe20006000000 */
[----:B------:R-:W-:Y:S01]  /*94f0*/  @!P5 IMAD.MOV.U32 R14, RZ, RZ, R57 ;  /* 0x000000ffff0ed224 */ /* 0x000fe200078e0039 */
[----:B------:R-:W-:Y:S01]  /*9500*/  FSEL R13, R15, R47, !P4 ;  /* 0x0000002f0f0d7208 */ /* 0x000fe20006000000 */
[----:B------:R-:W-:Y:S01]  /*9510*/  @!P5 IMAD.MOV.U32 R15, RZ, RZ, R60 ;  /* 0x000000ffff0fd224 */ /* 0x000fe200078e003c */
[----:B------:R-:W-:-:S05]  /*9520*/  @!P5 LEA R55, R54, UR4, 0x5 ;  /* 0x000000043637dc11 */ /* 0x000fca000f8e28ff */
[----:B------:R-:W-:Y:S04]  /*9530*/  @!P5 STS [R55], R42 ;  /* 0x0000002a3700d388 */ /* 0x000fe80000000800 */
[----:B------:R-:W-:Y:S04]  /*9540*/  @!P5 STS.128 [R55+0x10], R12 ;  /* 0x0000100c3700d388 */ /* 0x000fe80000000c00 */
[----:B------:R-:W-:Y:S01]  /*9550*/  @!P5 STS.64 [R55+0x8], R52 ;  /* 0x000008343700d388 */ /* 0x000fe20000000a00 */
[----:B------:R-:W-:Y:S06]  /*9560*/  BAR.SYNC.DEFER_BLOCKING 0x0 ;  /* 0x0000000000007b1d */ /* 0x000fec0000010000 */
[----:B------:R-:W-:Y:S04]  /*9570*/  LDS.64 R32, [UR4+0x8] ;  /* 0x00000804ff207984 */ /* 0x000fe80008000a00 */
[----:B------:R-:W0:Y:S04]  /*9580*/  LDS.64 R50, [UR4+0x28] ;  /* 0x00002804ff327984 */ /* 0x000e280008000a00 */
[----:B------:R-:W-:Y:S04]  /*9590*/  LDS.128 R20, [UR4+0x10] ;  /* 0x00001004ff147984 */ /* 0x000fe80008000c00 */
[----:B------:R-:W1:Y:S04]  /*95a0*/  LDS.128 R24, [UR4+0x30] ;  /* 0x00003004ff187984 */ /* 0x000e680008000c00 */
[----:B------:R-:W2:Y:S04]  /*95b0*/  LDS R58, [UR4+0x20] ;  /* 0x00002004ff3a7984 */ /* 0x000ea80008000800 */
[----:B------:R-:W3:Y:S01]  /*95c0*/  LDS.64 R34, [UR4+0x48] ;  /* 0x00004804ff227984 */ /* 0x000ee20008000a00 */
[----:B------:R-:W-:-:S03]  /*95d0*/  FSEL R43, R44, R52, !P3 ;  /* 0x000000342c2b7208 */ /* 0x000fc60005800000 */
[----:B------:R-:W4:Y:S01]  /*95e0*/  LDS.128 R16, [UR4+0x50] ;  /* 0x00005004ff107984 */ /* 0x000f220008000c00 */
[----:B------:R-:W-:Y:S02]  /*95f0*/  FSEL R44, R45, R53, !P3 ;  /* 0x000000352d2c7208 */ /* 0x000fe40005800000 */
[----:B------:R-:W-:Y:S01]  /*9600*/  FSEL R45, R46, R12, !P3 ;  /* 0x0000000c2e2d7208 */ /* 0x000fe20005800000 */
[----:B------:R-:W5:Y:S01]  /*9610*/  LDS R56, [UR4+0x40] ;  /* 0x00004004ff387984 */ /* 0x000f620008000800 */
[----:B------:R-:W-:-:S03]  /*9620*/  FSEL R46, R47, R13, !P3 ;  /* 0x0000000d2f2e7208 */ /* 0x000fc60005800000 */
[----:B------:R-:W5:Y:S01]  /*9630*/  LDS R55, [UR4] ;  /* 0x00000004ff377984 */ /* 0x000f620008000800 */
[----:B0-----:R-:W-:Y:S02]  /*9640*/  DADD R14, R32, R50 ;  /* 0x00000000200e7229 */ /* 0x001fe40000000032 */
[----:B-1----:R-:W-:Y:S01]  /*9650*/  DADD R12, R20, R24 ;  /* 0x00000000140c7229 */ /* 0x002fe20000000018 */
[----:B--2---:R-:W-:-:S07]  /*9660*/  ISETP.NE.AND P4, PT, R58, RZ, PT ;  /* 0x000000ff3a00720c */ /* 0x004fce0003f85270 */
[----:B------:R-:W-:Y:S02]  /*9670*/  FSEL R50, R14, R50, !P4 ;  /* 0x000000320e327208 */ /* 0x000fe40006000000 */
[----:B------:R-:W-:Y:S02]  /*9680*/  FSEL R51, R15, R51, !P4 ;  /* 0x000000330f337208 */ /* 0x000fe40006000000 */
[----:B------:R-:W-:Y:S02]  /*9690*/  FSEL R24, R12, R24, !P4 ;  /* 0x000000180c187208 */ /* 0x000fe40006000000 */
[----:B------:R-:W-:Y:S02]  /*96a0*/  FSEL R25, R13, R25, !P4 ;  /* 0x000000190d197208 */ /* 0x000fe40006000000 */
[----:B------:R-:W0:Y:S01]  /*96b0*/  LDS.128 R12, [UR4+0x70] ;  /* 0x00007004ff0c7984 */ /* 0x000e220008000c00 */
[----:B------:R-:W-:Y:S02]  /*96c0*/  FSEL R47, R48, R57, !P3 ;  /* 0x00000039302f7208 */ /* 0x000fe40005800000 */
[----:B------:R-:W-:-:S02]  /*96d0*/  FSEL R48, R49, R60, !P3 ;  /* 0x0000003c31307208 */ /* 0x000fc40005800000 */
[----:B------:R-:W1:Y:S01]  /*96e0*/  LDS R49, [UR4+0x60] ;  /* 0x00006004ff317984 */ /* 0x000e620008000800 */
[C---:B------:R-:W-:Y:S01]  /*96f0*/  ISETP.NE.AND P5, PT, R54.reuse, 0x1, PT ;  /* 0x000000013600780c */ /* 0x040fe20003fa5270 */
[----:B------:R-:W-:Y:S01]  /*9700*/  DADD R52, R22, R26 ;  /* 0x0000000016347229 */ /* 0x000fe2000000001a */
[----:B------:R-:W-:Y:S02]  /*9710*/  ISETP.NE.AND P3, PT, R54, 0x2, PT ;  /* 0x000000023600780c */ /* 0x000fe40003f65270 */
[----:B------:R-:W-:Y:S02]  /*9720*/  FSEL R65, R32, RZ, !P5 ;  /* 0x000000ff20417208 */ /* 0x000fe40006800000 */
[----:B------:R-:W-:Y:S02]  /*9730*/  FSEL R57, R33, RZ, !P5 ;  /* 0x000000ff21397208 */ /* 0x000fe40006800000 */
[----:B------:R-:W2:Y:S01]  /*9740*/  LDS.64 R32, [UR4+0x68] ;  /* 0x00006804ff207984 */ /* 0x000ea20008000a00 */
[----:B------:R-:W-:-:S02]  /*9750*/  FSEL R65, R50, R65, !P3 ;  /* 0x0000004132417208 */ /* 0x000fc40005800000 */
[----:B------:R-:W-:Y:S01]  /*9760*/  FSEL R57, R51, R57, !P3 ;  /* 0x0000003933397208 */ /* 0x000fe20005800000 */
[----:B---3--:R-:W-:Y:S01]  /*9770*/  DADD R50, R34, R50 ;  /* 0x0000000022327229 */ /* 0x008fe20000000032 */
[----:B------:R-:W-:Y:S02]  /*9780*/  FSEL R59, R20, RZ, !P5 ;  /* 0x000000ff143b7208 */ /* 0x000fe40006800000 */
[----:B------:R-:W-:Y:S01]  /*9790*/  FSEL R67, R21, RZ, !P5 ;  /* 0x000000ff15437208 */ /* 0x000fe20006800000 */
[----:B----4-:R-:W-:Y:S01]  /*97a0*/  DADD R20, R16, R24 ;  /* 0x0000000010147229 */ /* 0x010fe20000000018 */
[----:B------:R-:W-:Y:S02]  /*97b0*/  FSEL R61, R22, RZ, !P5 ;  /* 0x000000ff163d7208 */ /* 0x000fe40006800000 */
[----:B------:R-:W-:Y:S02]  /*97c0*/  FSEL R63, R23, RZ, !P5 ;  /* 0x000000ff173f7208 */ /* 0x000fe40006800000 */
[----:B------:R-:W-:-:S02]  /*97d0*/  FSEL R22, R52, R26, !P4 ;  /* 0x0000001a34167208 */ /* 0x000fc40006000000 */
[----:B------:R-:W-:Y:S01]  /*97e0*/  FSEL R23, R53, R27, !P4 ;  /* 0x0000001b35177208 */ /* 0x000fe20006000000 */
[----:B------:R-:W-:Y:S01]  /*97f0*/  LDS R52, [UR4+0x80] ;  /* 0x00008004ff347984 */ /* 0x000fe20008000800 */
[----:B------:R-:W-:Y:S02]  /*9800*/  FSEL R53, R24, R59, !P3 ;  /* 0x0000003b18357208 */ /* 0x000fe40005800000 */
[----:B-----5:R-:W-:Y:S02]  /*9810*/  ISETP.NE.AND P4, PT, R56, RZ, PT ;  /* 0x000000ff3800720c */ /* 0x020fe40003f85270 */
[----:B------:R-:W-:Y:S01]  /*9820*/  FSEL R59, R25, R67, !P3 ;  /* 0x00000043193b7208 */ /* 0x000fe20005800000 */
[----:B------:R-:W-:Y:S01]  /*9830*/  DADD R24, R18, R22 ;  /* 0x0000000012187229 */ /* 0x000fe20000000016 */
[----:B------:R-:W-:Y:S02]  /*9840*/  FSEL R26, R50, R34, !P4 ;  /* 0x00000022321a7208 */ /* 0x000fe40006000000 */
[----:B------:R-:W-:-:S02]  /*9850*/  FSEL R27, R51, R35, !P4 ;  /* 0x00000023331b7208 */ /* 0x000fc40006000000 */
[----:B------:R-:W-:Y:S01]  /*9860*/  FSEL R61, R22, R61, !P3 ;  /* 0x0000003d163d7208 */ /* 0x000fe20005800000 */
[----:B------:R-:W3:Y:S01]  /*9870*/  LDS.64 R34, [UR4+0x88] ;  /* 0x00008804ff227984 */ /* 0x000ee20008000a00 */
[----:B------:R-:W-:Y:S02]  /*9880*/  FSEL R63, R23, R63, !P3 ;  /* 0x0000003f173f7208 */ /* 0x000fe40005800000 */
[----:B------:R-:W-:Y:S02]  /*9890*/  FSEL R16, R20, R16, !P4 ;  /* 0x0000001014107208 */ /* 0x000fe40006000000 */
[----:B------:R-:W-:Y:S02]  /*98a0*/  FSEL R17, R21, R17, !P4 ;  /* 0x0000001115117208 */ /* 0x000fe40006000000 */
[----:B------:R-:W4:Y:S01]  /*98b0*/  LDS.128 R20, [UR4+0x90] ;  /* 0x00009004ff147984 */ /* 0x000f220008000c00 */
[----:B------:R-:W-:Y:S01]  /*98c0*/  FSEL R18, R24, R18, !P4 ;  /* 0x0000001218127208 */ /* 0x000fe20006000000 */
[----:B------:R-:W-:Y:S01]  /*98d0*/  IMAD.IADD R58, R55, 0x1, R58 ;  /* 0x00000001373a7824 */ /* 0x000fe200078e023a */
[----:B------:R-:W-:Y:S01]  /*98e0*/  FSEL R19, R25, R19, !P4 ;  /* 0x0000001319137208 */ /* 0x000fe20006000000 */
[----:B0-----:R-:W-:Y:S01]  /*98f0*/  DADD R24, R12, R16 ;  /* 0x000000000c187229 */ /* 0x001fe20000000010 */
[----:B------:R-:W-:-:S02]  /*9900*/  ISETP.NE.AND P5, PT, R54, 0x3, PT ;  /* 0x000000033600780c */ /* 0x000fc40003fa5270 */
[C---:B------:R-:W-:Y:S02]  /*9910*/  SEL R55, R58.reuse, R55, !P3 ;  /* 0x000000373a377207 */ /* 0x040fe40005800000 */
[----:B-1----:R-:W-:Y:S01]  /*9920*/  ISETP.NE.AND P3, PT, R49, RZ, PT ;  /* 0x000000ff3100720c */ /* 0x002fe20003f65270 */
[----:B------:R-:W-:Y:S01]  /*9930*/  IMAD.IADD R56, R58, 0x1, R56 ;  /* 0x000000013a387824 */ /* 0x000fe200078e0238 */
[----:B------:R-:W-:Y:S01]  /*9940*/  FSEL R53, R16, R53, !P5 ;  /* 0x0000003510357208 */ /* 0x000fe20006800000 */
[----:B------:R-:W-:Y:S01]  /*9950*/  DADD R50, R14, R18 ;  /* 0x000000000e327229 */ /* 0x000fe20000000012 */
[----:B------:R-:W-:Y:S02]  /*9960*/  FSEL R59, R17, R59, !P5 ;  /* 0x0000003b113b7208 */ /* 0x000fe40006800000 */
[----:B------:R-:W-:Y:S02]  /*9970*/  FSEL R12, R24, R12, !P3 ;  /* 0x0000000c180c7208 */ /* 0x000fe40005800000 */
[----:B------:R-:W-:-:S02]  /*9980*/  FSEL R13, R25, R13, !P3 ;  /* 0x0000000d190d7208 */ /* 0x000fc40005800000 */
[----:B------:R-:W-:Y:S01]  /*9990*/  FSEL R61, R18, R61, !P5 ;  /* 0x0000003d123d7208 */ /* 0x000fe20006800000 */
[----:B------:R-:W0:Y:S01]  /*99a0*/  LDS.64 R24, [UR4+0xa8] ;  /* 0x0000a804ff187984 */ /* 0x000e220008000a00 */
[----:B------:R-:W-:-:S03]  /*99b0*/  FSEL R63, R19, R63, !P5 ;  /* 0x0000003f133f7208 */ /* 0x000fc60006800000 */
[----:B------:R-:W1:Y:S01]  /*99c0*/  LDS.128 R16, [UR4+0xb0] ;  /* 0x0000b004ff107984 */ /* 0x000e620008000c00 */
[----:B------:R-:W-:Y:S02]  /*99d0*/  FSEL R65, R26, R65, !P5 ;  /* 0x000000411a417208 */ /* 0x000fe40006800000 */
[----:B------:R-:W-:Y:S01]  /*99e0*/  FSEL R57, R27, R57, !P5 ;  /* 0x000000391b397208 */ /* 0x000fe20006800000 */
[----:B--2---:R-:W-:Y:S01]  /*99f0*/  DADD R26, R32, R26 ;  /* 0x00000000201a7229 */ /* 0x004fe2000000001a */
[C---:B------:R-:W-:Y:S01]  /*9a00*/  SEL R55, R56.reuse, R55, !P5 ;  /* 0x0000003738377207 */ /* 0x040fe20006800000 */
[----:B------:R-:W-:Y:S02]  /*9a10*/  IMAD.IADD R56, R56, 0x1, R49 ;  /* 0x0000000138387824 */ /* 0x000fe400078e0231 */
[----:B------:R-:W2:Y:S01]  /*9a20*/  LDS R49, [UR4+0xa0] ;  /* 0x0000a004ff317984 */ /* 0x000ea20008000800 */
[----:B------:R-:W-:-:S05]  /*9a30*/  ISETP.NE.AND P4, PT, R54, 0x4, PT ;  /* 0x000000043600780c */ /* 0x000fca0003f85270 */
[----:B------:R-:W-:Y:S02]  /*9a40*/  FSEL R26, R26, R32, !P3 ;  /* 0x000000201a1a7208 */ /* 0x000fe40005800000 */
[----:B------:R-:W-:Y:S02]  /*9a50*/  FSEL R27, R27, R33, !P3 ;  /* 0x000000211b1b7208 */ /* 0x000fe40005800000 */
[----:B------:R-:W-:Y:S02]  /*9a60*/  FSEL R14, R50, R14, !P3 ;  /* 0x0000000e320e7208 */ /* 0x000fe40005800000 */
[----:B------:R-:W-:Y:S02]  /*9a70*/  FSEL R15, R51, R15, !P3 ;  /* 0x0000000f330f7208 */ /* 0x000fe40005800000 */
[----:B------:R-:W-:Y:S01]  /*9a80*/  FSEL R65, R26, R65, !P4 ;  /* 0x000000411a417208 */ /* 0x000fe20006000000 */
[----:B------:R-:W-:Y:S01]  /*9a90*/  LDS R51, [UR4+0xc0] ;  /* 0x0000c004ff337984 */ /* 0x000fe20008000800 */
[----:B------:R-:W-:Y:S01]  /*9aa0*/  FSEL R57, R27, R57, !P4 ;  /* 0x000000391b397208 */ /* 0x000fe20006000000 */
[----:B---3--:R-:W-:Y:S01]  /*9ab0*/  DADD R26, R34, R26 ;  /* 0x00000000221a7229 */ /* 0x008fe2000000001a */
[----:B------:R-:W-:-:S02]  /*9ac0*/  FSEL R53, R12, R53, !P4 ;  /* 0x000000350c357208 */ /* 0x000fc40006000000 */
[----:B------:R-:W-:Y:S01]  /*9ad0*/  FSEL R59, R13, R59, !P4 ;  /* 0x0000003b0d3b7208 */ /* 0x000fe20006000000 */
[----:B----4-:R-:W-:Y:S02]  /*9ae0*/  DADD R12, R20, R12 ;  /* 0x00000000140c7229 */ /* 0x010fe4000000000c */
[----:B------:R-:W-:Y:S01]  /*9af0*/  DADD R32, R22, R14 ;  /* 0x0000000016207229 */ /* 0x000fe2000000000e */
[----:B------:R-:W-:Y:S02]  /*9b00*/  ISETP.NE.AND P6, PT, R52, RZ, PT ;  /* 0x000000ff3400720c */ /* 0x000fe40003fc5270 */
[----:B------:R-:W-:Y:S02]  /*9b10*/  FSEL R61, R14, R61, !P4 ;  /* 0x0000003d0e3d7208 */ /* 0x000fe40006000000 */
[----:B------:R-:W-:Y:S02]  /*9b20*/  FSEL R26, R26, R34, !P6 ;  /* 0x000000221a1a7208 */ /* 0x000fe40007000000 */
[----:B------:R-:W-:-:S02]  /*9b30*/  FSEL R27, R27, R35, !P6 ;  /* 0x000000231b1b7208 */ /* 0x000fc40007000000 */
[----:B------:R-:W-:Y:S02]  /*9b40*/  FSEL R34, R12, R20, !P6 ;  /* 0x000000140c227208 */ /* 0x000fe40007000000 */
[----:B------:R-:W-:Y:S02]  /*9b50*/  FSEL R35, R13, R21, !P6 ;  /* 0x000000150d237208 */ /* 0x000fe40007000000 */
[----:B------:R-:W-:Y:S01]  /*9b60*/  FSEL R63, R15, R63, !P4 ;  /* 0x0000003f0f3f7208 */ /* 0x000fe20006000000 */
[----:B------:R-:W3:Y:S01]  /*9b70*/  LDS.64 R20, [UR4+0xc8] ;  /* 0x0000c804ff147984 */ /* 0x000ee20008000a00 */
[----:B------:R-:W-:Y:S02]  /*9b80*/  ISETP.NE.AND P5, PT, R54, 0x5, PT ;  /* 0x000000053600780c */ /* 0x000fe40003fa5270 */
[----:B------:R-:W-:Y:S01]  /*9b90*/  FSEL R22, R32, R22, !P6 ;  /* 0x0000001620167208 */ /* 0x000fe20007000000 */
[----:B------:R-:W4:Y:S01]  /*9ba0*/  LDS.128 R12, [UR4+0xd0] ;  /* 0x0000d004ff0c7984 */ /* 0x000f220008000c00 */
[----:B------:R-:W-:-:S02]  /*9bb0*/  FSEL R23, R33, R23, !P6 ;  /* 0x0000001721177208 */ /* 0x000fc40007000000 */
[----:B------:R-:W-:Y:S02]  /*9bc0*/  FSEL R65, R26, R65, !P5 ;  /* 0x000000411a417208 */ /* 0x000fe40006800000 */
[----:B------:R-:W-:Y:S01]  /*9bd0*/  FSEL R57, R27, R57, !P5 ;  /* 0x000000391b397208 */ /* 0x000fe20006800000 */
[----:B0-----:R-:W-:Y:S01]  /*9be0*/  DADD R26, R24, R26 ;  /* 0x00000000181a7229 */ /* 0x001fe2000000001a */
[----:B------:R-:W-:Y:S01]  /*9bf0*/  FSEL R53, R34, R53, !P5 ;  /* 0x0000003522357208 */ /* 0x000fe20006800000 */
[----:B-1----:R-:W-:Y:S01]  /*9c00*/  DADD R32, R18, R22 ;  /* 0x0000000012207229 */ /* 0x002fe20000000016 */
[----:B------:R-:W-:Y:S01]  /*9c10*/  FSEL R59, R35, R59, !P5 ;  /* 0x0000003b233b7208 */ /* 0x000fe20006800000 */
[----:B------:R-:W-:Y:S01]  /*9c20*/  DADD R34, R16, R34 ;  /* 0x0000000010227229 */ /* 0x000fe20000000022 */
[C---:B------:R-:W-:Y:S01]  /*9c30*/  IMAD.IADD R52, R56.reuse, 0x1, R52 ;  /* 0x0000000138347824 */ /* 0x040fe200078e0234 */
[----:B--2---:R-:W-:Y:S02]  /*9c40*/  ISETP.NE.AND P6, PT, R49, RZ, PT ;  /* 0x000000ff3100720c */ /* 0x004fe40003fc5270 */
[----:B------:R-:W-:Y:S01]  /*9c50*/  SEL R50, R56, R55, !P4 ;  /* 0x0000003738327207 */ /* 0x000fe20006000000 */
[----:B------:R-:W-:Y:S01]  /*9c60*/  IMAD.IADD R49, R52, 0x1, R49 ;  /* 0x0000000134317824 */ /* 0x000fe200078e0231 */
[----:B------:R-:W-:-:S02]  /*9c70*/  FSEL R24, R26, R24, !P6 ;  /* 0x000000181a187208 */ /* 0x000fc40007000000 */
[----:B------:R-:W-:Y:S02]  /*9c80*/  FSEL R25, R27, R25, !P6 ;  /* 0x000000191b197208 */ /* 0x000fe40007000000 */
[----:B------:R-:W-:Y:S02]  /*9c90*/  SEL R50, R52, R50, !P5 ;  /* 0x0000003234327207 */ /* 0x000fe40006800000 */
[----:B------:R-:W-:Y:S01]  /*9ca0*/  FSEL R26, R34, R16, !P6 ;  /* 0x00000010221a7208 */ /* 0x000fe20007000000 */
[----:B------:R-:W-:Y:S01]  /*9cb0*/  LDS R52, [UR4+0xe0] ;  /* 0x0000e004ff347984 */ /* 0x000fe20008000800 */
[----:B------:R-:W-:Y:S02]  /*9cc0*/  FSEL R27, R35, R17, !P6 ;  /* 0x00000011231b7208 */ /* 0x000fe40007000000 */
[----:B------:R-:W-:Y:S01]  /*9cd0*/  FSEL R32, R32, R18, !P6 ;  /* 0x0000001220207208 */ /* 0x000fe20007000000 */
[----:B------:R-:W-:Y:S01]  /*9ce0*/  LDS.64 R34, [UR4+0xe8] ;  /* 0x0000e804ff227984 */ /* 0x000fe20008000a00 */
[----:B------:R-:W-:-:S03]  /*9cf0*/  FSEL R33, R33, R19, !P6 ;  /* 0x0000001321217208 */ /* 0x000fc60007000000 */
[----:B------:R-:W-:Y:S01]  /*9d00*/  LDS.128 R16, [UR4+0xf0] ;  /* 0x0000f004ff107984 */ /* 0x000fe20008000c00 */
[C---:B------:R-:W-:Y:S02]  /*9d10*/  ISETP.NE.AND P4, PT, R54.reuse, 0x6, PT ;  /* 0x000000063600780c */ /* 0x040fe40003f85270 */
[----:B------:R-:W-:Y:S01]  /*9d20*/  ISETP.NE.AND P3, PT, R54, 0x7, PT ;  /* 0x000000073600780c */ /* 0x000fe20003f65270 */
[----:B------:R-:W-:Y:S04]  /*9d30*/  SHFL.UP PT, R48, R48, 0x1, RZ ;  /* 0x0420000030307989 */ /* 0x000fe800000e00ff */
[----:B------:R-:W0:Y:S04]  /*9d40*/  SHFL.UP PT, R54, R45, 0x1, RZ ;  /* 0x042000002d367989 */ /* 0x000e2800000e00ff */
[----:B------:R-:W1:Y:S04]  /*9d50*/  SHFL.UP PT, R55, R46, 0x1, RZ ;  /* 0x042000002e377989 */ /* 0x000e6800000e00ff */
[----:B------:R-:W2:Y:S01]  /*9d60*/  SHFL.UP PT, R47, R47, 0x1, RZ ;  /* 0x042000002f2f7989 */ /* 0x000ea200000e00ff */
[----:B------:R-:W-:-:S02]  /*9d70*/  FSEL R61, R22, R61, !P5 ;  /* 0x0000003d163d7208 */ /* 0x000fc40006800000 */
[----:B------:R-:W-:Y:S02]  /*9d80*/  FSEL R63, R23, R63, !P5 ;  /* 0x0000003f173f7208 */ /* 0x000fe40006800000 */
[----:B------:R3:W0:Y:S01]  /*9d90*/  SHFL.UP PT, R23, R44, 0x1, RZ ;  /* 0x042000002c177989 */ /* 0x00062200000e00ff */
[----:B------:R-:W-:Y:S02]  /*9da0*/  FSEL R65, R24, R65, !P4 ;  /* 0x0000004118417208 */ /* 0x000fe40006000000 */
[----:B------:R-:W-:Y:S02]  /*9db0*/  FSEL R57, R25, R57, !P4 ;  /* 0x0000003919397208 */ /* 0x000fe40006000000 */
[----:B------:R-:W-:Y:S02]  /*9dc0*/  FSEL R53, R26, R53, !P4 ;  /* 0x000000351a357208 */ /* 0x000fe40006000000 */
[----:B------:R-:W-:Y:S01]  /*9dd0*/  FSEL R59, R27, R59, !P4 ;  /* 0x0000003b1b3b7208 */ /* 0x000fe20006000000 */
[----:B---3--:R-:W-:Y:S01]  /*9de0*/  DADD R44, R20, R24 ;  /* 0x00000000142c7229 */ /* 0x008fe20000000018 */
[----:B------:R-:W-:-:S02]  /*9df0*/  FSEL R61, R32, R61, !P4 ;  /* 0x0000003d203d7208 */ /* 0x000fc40006000000 */
[----:B------:R-:W-:Y:S02]  /*9e00*/  FSEL R63, R33, R63, !P4 ;  /* 0x0000003f213f7208 */ /* 0x000fe40006000000 */
[----:B------:R-:W-:Y:S01]  /*9e10*/  SEL R50, R49, R50, !P4 ;  /* 0x0000003231327207 */ /* 0x000fe20006000000 */
[----:B----4-:R-:W-:Y:S01]  /*9e20*/  DADD R26, R12, R26 ;  /* 0x000000000c1a7229 */ /* 0x010fe2000000001a */
[----:B------:R-:W-:Y:S01]  /*9e30*/  ISETP.GE.U32.AND P4, PT, R0, 0x20, PT ;  /* 0x000000200000780c */ /* 0x000fe20003f86070 */
[----:B------:R-:W-:Y:S01]  /*9e40*/  DADD R24, R14, R32 ;  /* 0x000000000e187229 */ /* 0x000fe20000000020 */
[----:B------:R-:W-:Y:S01]  /*9e50*/  ISETP.NE.AND P5, PT, R51, RZ, PT ;  /* 0x000000ff3300720c */ /* 0x000fe20003fa5270 */
[----:B------:R-:W-:Y:S01]  /*9e60*/  IMAD.IADD R49, R49, 0x1, R51 ;  /* 0x0000000131317824 */ /* 0x000fe200078e0233 */
[----:B------:R3:W4:Y:S01]  /*9e70*/  SHFL.UP PT, R22, R43, 0x1, RZ ;  /* 0x042000002b167989 */ /* 0x00072200000e00ff */
[----:B------:R-:W-:Y:S01]  /*9e80*/  BSSY.RECONVERGENT B0, `(.L_x_499) ;  /* 0x000002d000007945 */ /* 0x000fe20003800200 */
[----:B------:R-:W-:-:S02]  /*9e90*/  FSEL R20, R44, R20, !P5 ;  /* 0x000000142c147208 */ /* 0x000fc40006800000 */
[----:B------:R-:W-:Y:S01]  /*9ea0*/  FSEL R21, R45, R21, !P5 ;  /* 0x000000152d157208 */ /* 0x000fe20006800000 */
[----:B------:R3:W3:Y:S01]  /*9eb0*/  SHFL.UP PT, R33, R42, 0x1, RZ ;  /* 0x042000002a217989 */ /* 0x0006e200000e00ff */
[----:B------:R-:W-:Y:S02]  /*9ec0*/  FSEL R26, R26, R12, !P5 ;  /* 0x0000000c1a1a7208 */ /* 0x000fe40006800000 */
[----:B------:R-:W-:Y:S02]  /*9ed0*/  FSEL R27, R27, R13, !P5 ;  /* 0x0000000d1b1b7208 */ /* 0x000fe40006800000 */
[----:B------:R-:W-:Y:S02]  /*9ee0*/  FSEL R24, R24, R14, !P5 ;  /* 0x0000000e18187208 */ /* 0x000fe40006800000 */
[----:B------:R-:W-:Y:S01]  /*9ef0*/  FSEL R25, R25, R15, !P5 ;  /* 0x0000000f19197208 */ /* 0x000fe20006800000 */
[----:B0-----:R-:W-:Y:S01]  /*9f00*/  IMAD.MOV.U32 R12, RZ, RZ, R54 ;  /* 0x000000ffff0c7224 */ /* 0x001fe200078e0036 */
[----:B------:R-:W-:Y:S01]  /*9f10*/  SEL R50, R49, R50, !P3 ;  /* 0x0000003231327207 */ /* 0x000fe20005800000 */
[----:B------:R-:W-:Y:S01]  /*9f20*/  IMAD.MOV.U32 R15, RZ, RZ, R48 ;  /* 0x000000ffff0f7224 */ /* 0x000fe200078e0030 */
[----:B------:R-:W-:Y:S01]  /*9f30*/  FSEL R65, R20, R65, !P3 ;  /* 0x0000004114417208 */ /* 0x000fe20005800000 */
[----:B-1----:R-:W-:Y:S01]  /*9f40*/  IMAD.MOV.U32 R13, RZ, RZ, R55 ;  /* 0x000000ffff0d7224 */ /* 0x002fe200078e0037 */
[----:B------:R-:W-:Y:S01]  /*9f50*/  FSEL R54, R21, R57, !P3 ;  /* 0x0000003915367208 */ /* 0x000fe20005800000 */
[----:B--2---:R-:W-:Y:S01]  /*9f60*/  IMAD.MOV.U32 R14, RZ, RZ, R47 ;  /* 0x000000ffff0e7224 */ /* 0x004fe200078e002f */
[----:B------:R-:W-:-:S02]  /*9f70*/  FSEL R53, R26, R53, !P3 ;  /* 0x000000351a357208 */ /* 0x000fc40005800000 */
[----:B------:R-:W-:Y:S02]  /*9f80*/  FSEL R48, R27, R59, !P3 ;  /* 0x0000003b1b307208 */ /* 0x000fe40005800000 */
[----:B------:R-:W-:Y:S02]  /*9f90*/  FSEL R32, R24, R61, !P3 ;  /* 0x0000003d18207208 */ /* 0x000fe40005800000 */
[----:B------:R-:W-:Y:S01]  /*9fa0*/  FSEL R51, R25, R63, !P3 ;  /* 0x0000003f19337208 */ /* 0x000fe20005800000 */
[----:B----4-:R-:W-:Y:S06]  /*9fb0*/  @!P4 BRA `(.L_x_500) ;  /* 0x000000000064c947 */ /* 0x010fec0003800000 */
[----:B---3--:R-:W-:Y:S01]  /*9fc0*/  IMAD.MOV.U32 R42, RZ, RZ, R65 ;  /* 0x000000ffff2a7224 */ /* 0x008fe200078e0041 */
[----:B------:R-:W-:Y:S01]  /*9fd0*/  ISETP.NE.AND P4, PT, R5, RZ, PT ;  /* 0x000000ff0500720c */ /* 0x000fe20003f85270 */
[----:B------:R-:W-:Y:S01]  /*9fe0*/  IMAD.MOV.U32 R43, RZ, RZ, R54 ;  /* 0x000000ffff2b7224 */ /* 0x000fe200078e0036 */
[C---:B------:R-:W-:Y:S01]  /*9ff0*/  ISETP.NE.AND P3, PT, R33.reuse, RZ, PT ;  /* 0x000000ff2100720c */ /* 0x040fe20003f65270 */
[----:B------:R-:W-:Y:S01]  /*a000*/  IMAD.MOV.U32 R44, RZ, RZ, R53 ;  /* 0x000000ffff2c7224 */ /* 0x000fe200078e0035 */
[----:B------:R-:W-:Y:S01]  /*a010*/  SEL R33, R33, RZ, P4 ;  /* 0x000000ff21217207 */ /* 0x000fe20002000000 */
[----:B------:R-:W-:Y:S02]  /*a020*/  IMAD.MOV.U32 R45, RZ, RZ, R48 ;  /* 0x000000ffff2d7224 */ /* 0x000fe400078e0030 */
[----:B------:R-:W-:Y:S01]  /*a030*/  IMAD.MOV.U32 R46, RZ, RZ, R32 ;  /* 0x000000ffff2e7224 */ /* 0x000fe200078e0020 */
[----:B------:R-:W-:Y:S01]  /*a040*/  DADD R42, R22, R42 ;  /* 0x00000000162a7229 */ /* 0x000fe2000000002a */
[----:B------:R-:W-:-:S02]  /*a050*/  IMAD.MOV.U32 R47, RZ, RZ, R51 ;  /* 0x000000ffff2f7224 */ /* 0x000fc400078e0033 */
[----:B------:R-:W-:Y:S01]  /*a060*/  DADD R44, R12, R44 ;  /* 0x000000000c2c7229 */ /* 0x000fe2000000002c */
[----:B------:R-:W-:-:S03]  /*a070*/  IMAD.IADD R33, R50, 0x1, R33 ;  /* 0x0000000132217824 */ /* 0x000fc600078e0221 */
[----:B------:R-:W-:-:S03]  /*a080*/  DADD R46, R14, R46 ;  /* 0x000000000e2e7229 */ /* 0x000fc6000000002e */
        /* <DEDUP_REMOVED lines=11> */
[----:B------:R-:W-:-:S07]  /*a140*/  IMAD.MOV.U32 R15, RZ, RZ, R51 ;  /* 0x000000ffff0f7224 */ /* 0x000fce00078e0033 */
.L_x_500:
[----:B------:R-:W-:Y:S05]  /*a150*/  BSYNC.RECONVERGENT B0 ;  /* 0x0000000000007941 */ /* 0x000fea0003800200 */
.L_x_499:
[----:B------:R-:W-:Y:S01]  /*a160*/  BSSY.RECONVERGENT B0, `(.L_x_501) ;  /* 0x0000010000007945 */ /* 0x000fe20003800200 */
[----:B---3--:R-:W-:Y:S02]  /*a170*/  IMAD.MOV.U32 R43, RZ, RZ, RZ ;  /* 0x000000ffff2b7224 */ /* 0x008fe400078e00ff */
[----:B------:R-:W-:Y:S01]  /*a180*/  IMAD.MOV.U32 R42, RZ, RZ, R40 ;  /* 0x000000ffff2a7224 */ /* 0x000fe200078e0028 */
[----:B------:R-:W-:Y:S06]  /*a190*/  @!P2 BRA `(.L_x_502) ;  /* 0x000000000030a947 */ /* 0x000fec0003800000 */
[----:B------:R-:W-:Y:S01]  /*a1a0*/  DADD R42, R2, R22 ;  /* 0x00000000022a7229 */ /* 0x000fe20000000016 */
[----:B------:R-:W-:Y:S01]  /*a1b0*/  ISETP.NE.AND P2, PT, R40, RZ, PT ;  /* 0x000000ff2800720c */ /* 0x000fe20003f45270 */
[----:B------:R-:W-:Y:S02]  /*a1c0*/  DADD R44, R8, R12 ;  /* 0x00000000082c7229 */ /* 0x000fe4000000000c */
[----:B------:R-:W-:-:S06]  /*a1d0*/  DADD R46, R10, R14 ;  /* 0x000000000a2e7229 */ /* 0x000fcc000000000e */
[----:B------:R-:W-:Y:S01]  /*a1e0*/  FSEL R2, R42, R2, !P2 ;  /* 0x000000022a027208 */ /* 0x000fe20005000000 */
[--C-:B------:R-:W-:Y:S01]  /*a1f0*/  IMAD.IADD R42, R40, 0x1, R33.reuse ;  /* 0x00000001282a7824 */ /* 0x100fe200078e0221 */
[----:B------:R-:W-:Y:S01]  /*a200*/  FSEL R3, R43, R3, !P2 ;  /* 0x000000032b037208 */ /* 0x000fe20005000000 */
[----:B------:R-:W-:Y:S01]  /*a210*/  IMAD.MOV.U32 R43, RZ, RZ, R33 ;  /* 0x000000ffff2b7224 */ /* 0x000fe200078e0021 */
[----:B------:R-:W-:Y:S02]  /*a220*/  FSEL R8, R44, R8, !P2 ;  /* 0x000000082c087208 */ /* 0x000fe40005000000 */
[----:B------:R-:W-:Y:S02]  /*a230*/  FSEL R9, R45, R9, !P2 ;  /* 0x000000092d097208 */ /* 0x000fe40005000000 */
[----:B------:R-:W-:Y:S02]  /*a240*/  FSEL R10, R46, R10, !P2 ;  /* 0x0000000a2e0a7208 */ /* 0x000fe40005000000 */
[----:B------:R-:W-:-:S07]  /*a250*/  FSEL R11, R47, R11, !P2 ;  /* 0x0000000b2f0b7208 */ /* 0x000fce0005000000 */
.L_x_502:
[----:B------:R-:W-:Y:S05]  /*a260*/  BSYNC.RECONVERGENT B0 ;  /* 0x0000000000007941 */ /* 0x000fea0003800200 */
.L_x_501:
[----:B------:R-:W-:Y:S01]  /*a270*/  DADD R32, R6, R2 ;  /* 0x0000000006207229 */ /* 0x000fe20000000002 */
[----:B------:R-:W-:Y:S01]  /*a280*/  IMAD.IADD R5, R49, 0x1, R52 ;  /* 0x0000000131057824 */ /* 0x000fe200078e0234 */
[----:B------:R-:W-:Y:S01]  /*a290*/  DADD R44, R28, R8 ;  /* 0x000000001c2c7229 */ /* 0x000fe20000000008 */
[----:B------:R-:W-:Y:S01]  /*a2a0*/  ISETP.NE.AND P2, PT, R52, RZ, PT ;  /* 0x000000ff3400720c */ /* 0x000fe20003f45270 */
[----:B------:R-:W-:Y:S01]  /*a2b0*/  DADD R26, R16, R26 ;  /* 0x00000000101a7229 */ /* 0x000fe2000000001a */
[----:B------:R-:W-:Y:S01]  /*a2c0*/  BSSY.RECONVERGENT B0, `(.L_x_503) ;  /* 0x0000163000007945 */ /* 0x000fe20003800200 */
[----:B------:R-:W-:Y:S01]  /*a2d0*/  ISETP.GE.AND P3, PT, R5, 0x101, PT ;  /* 0x000001010500780c */ /* 0x000fe20003f66270 */
[----:B------:R-:W-:Y:S01]  /*a2e0*/  DADD R24, R18, R24 ;  /* 0x0000000012187229 */ /* 0x000fe20000000018 */
[----:B------:R-:W-:Y:S01]  /*a2f0*/  IMAD.IADD R47, R41, 0x1, R42 ;  /* 0x00000001292f7824 */ /* 0x000fe200078e022a */
[----:B------:R-:W-:Y:S01]  /*a300*/  DADD R20, R34, R20 ;  /* 0x0000000022147229 */ /* 0x000fe20000000014 */
[----:B------:R-:W-:-:S02]  /*a310*/  FSEL R32, R6, R32, P0 ;  /* 0x0000002006207208 */ /* 0x000fc40000000000 */
[----:B------:R-:W-:Y:S01]  /*a320*/  FSEL R33, R7, R33, P0 ;  /* 0x0000002107217208 */ /* 0x000fe20000000000 */
[----:B------:R-:W-:Y:S01]  /*a330*/  DADD R6, R30, R10 ;  /* 0x000000001e067229 */ /* 0x000fe2000000000a */
[----:B------:R-:W-:Y:S02]  /*a340*/  FSEL R28, R28, R44, P0 ;  /* 0x0000002c1c1c7208 */ /* 0x000fe40000000000 */
[----:B------:R-:W-:Y:S02]  /*a350*/  FSEL R29, R29, R45, P0 ;  /* 0x0000002d1d1d7208 */ /* 0x000fe40000000000 */
[----:B------:R-:W-:Y:S02]  /*a360*/  FSEL R16, R26, R16, !P2 ;  /* 0x000000101a107208 */ /* 0x000fe40005000000 */
[----:B------:R-:W-:Y:S02]  /*a370*/  FSEL R17, R27, R17, !P2 ;  /* 0x000000111b117208 */ /* 0x000fe40005000000 */
[----:B------:R-:W-:Y:S01]  /*a380*/  FSEL R18, R24, R18, !P2 ;  /* 0x0000001218127208 */ /* 0x000fe20005000000 */
[----:B------:R-:W-:Y:S01]  /*a390*/  IMAD.MOV.U32 R24, RZ, RZ, R28 ;  /* 0x000000ffff187224 */ /* 0x000fe200078e001c */
[----:B------:R-:W-:-:S02]  /*a3a0*/  FSEL R30, R30, R6, P0 ;  /* 0x000000061e1e7208 */ /* 0x000fc40000000000 */
[----:B------:R-:W-:Y:S02]  /*a3b0*/  FSEL R31, R31, R7, P0 ;  /* 0x000000071f1f7208 */ /* 0x000fe40000000000 */
[----:B------:R-:W-:Y:S01]  /*a3c0*/  FSEL R19, R25, R19, !P2 ;  /* 0x0000001319137208 */ /* 0x000fe20005000000 */
[----:B------:R-:W-:Y:S01]  /*a3d0*/  IMAD.MOV.U32 R25, RZ, RZ, R29 ;  /* 0x000000ffff197224 */ /* 0x000fe200078e001d */
[----:B------:R-:W-:Y:S01]  /*a3e0*/  FSEL R6, R20, R34, !P2 ;  /* 0x0000002214067208 */ /* 0x000fe20005000000 */
[----:B------:R-:W-:Y:S01]  /*a3f0*/  IMAD.MOV.U32 R26, RZ, RZ, R30 ;  /* 0x000000ffff1a7224 */ /* 0x000fe200078e001e */
[----:B------:R-:W-:Y:S01]  /*a400*/  FSEL R7, R21, R35, !P2 ;  /* 0x0000002315077208 */ /* 0x000fe20005000000 */
[----:B------:R-:W-:Y:S01]  /*a410*/  IMAD.MOV.U32 R27, RZ, RZ, R31 ;  /* 0x000000ffff1b7224 */ /* 0x000fe200078e001f */
[----:B------:R-:W-:Y:S06]  /*a420*/  @!P3 BRA `(.L_x_504) ;  /* 0x0000001000ccb947 */ /* 0x000fec0003800000 */
[----:B------:R-:W-:Y:S01]  /*a430*/  BAR.SYNC.DEFER_BLOCKING 0x0 ;  /* 0x0000000000007b1d */ /* 0x000fe20000010000 */
[----:B------:R-:W-:Y:S02]  /*a440*/  ISETP.NE.AND P2, PT, R40, RZ, PT ;  /* 0x000000ff2800720c */ /* 0x000fe40003f45270 */
[----:B------:R-:W-:Y:S02]  /*a450*/  @P0 LEA R21, R42, UR4, 0x5 ;  /* 0x000000042a150c11 */ /* 0x000fe4000f8e28ff */
[----:B------:R-:W-:-:S09]  /*a460*/  @P1 LEA R29, R47, UR4, 0x5 ;  /* 0x000000042f1d1c11 */ /* 0x000fd2000f8e28ff */
[----:B------:R-:W-:-:S05]  /*a470*/  @P2 LEA R43, R43, UR4, 0x5 ;  /* 0x000000042b2b2c11 */ /* 0x000fca000f8e28ff */
[----:B------:R1:W-:Y:S04]  /*a480*/  @P2 STS.128 [R43+0x10], R12 ;  /* 0x0000100c2b002388 */ /* 0x0003e80000000c00 */
[----:B------:R1:W-:Y:S04]  /*a490*/  @P2 STS.64 [R43+0x8], R22 ;  /* 0x000008162b002388 */ /* 0x0003e80000000a00 */
[----:B------:R1:W-:Y:S04]  /*a4a0*/  @P2 STS [R43], R39 ;  /* 0x000000272b002388 */ /* 0x0003e80000000800 */
[----:B------:R1:W-:Y:S04]  /*a4b0*/  @P0 STS.128 [R21+0x10], R8 ;  /* 0x0000100815000388 */ /* 0x0003e80000000c00 */
[----:B------:R1:W-:Y:S04]  /*a4c0*/  @P0 STS.64 [R21+0x8], R2 ;  /* 0x0000080215000388 */ /* 0x0003e80000000a00 */
[----:B------:R1:W-:Y:S01]  /*a4d0*/  @P0 STS [R21], R36 ;  /* 0x0000002415000388 */ /* 0x0003e20000000800 */
[----:B------:R-:W-:-:S03]  /*a4e0*/  ISETP.GE.U32.AND P0, PT, R0, R5, PT ;  /* 0x000000050000720c */ /* 0x000fc60003f06070 */
[----:B------:R1:W-:Y:S04]  /*a4f0*/  @P1 STS.128 [R29+0x10], R24 ;  /* 0x000010181d001388 */ /* 0x0003e80000000c00 */
[----:B------:R1:W-:Y:S04]  /*a500*/  @P1 STS.64 [R29+0x8], R32 ;  /* 0x000008201d001388 */ /* 0x0003e80000000a00 */
[----:B------:R1:W-:Y:S01]  /*a510*/  @P1 STS [R29], R37 ;  /* 0x000000251d001388 */ /* 0x0003e20000000800 */
[----:B------:R-:W-:Y:S06]  /*a520*/  BAR.SYNC.DEFER_BLOCKING 0x0 ;  /* 0x0000000000007b1d */ /* 0x000fec0000010000 */
[----:B------:R-:W-:Y:S05]  /*a530*/  @P0 BRA `(.L_x_505) ;  /* 0x0000001000ec0947 */ /* 0x000fea0003800000 */
[----:B-1----:R-:W-:Y:S01]  /*a540*/  LOP3.LUT R2, RZ, R0, RZ, 0x33, !PT ;  /* 0x00000000ff027212 */ /* 0x002fe200078e33ff */
[----:B------:R-:W-:Y:S01]  /*a550*/  BSSY.RECONVERGENT B1, `(.L_x_506) ;  /* 0x000002a000017945 */ /* 0x000fe20003800200 */
[----:B------:R-:W-:-:S03]  /*a560*/  IMAD.MOV.U32 R36, RZ, RZ, R0 ;  /* 0x000000ffff247224 */ /* 0x000fc600078e0000 */
        /* <DEDUP_REMOVED lines=11> */
[----:B------:R-:W-:-:S04]  /*a620*/  IMAD.MOV R14, RZ, RZ, -R10 ;  /* 0x000000ffff0e7224 */ /* 0x000fc800078e0a0a */
[----:B------:R-:W-:Y:S02]  /*a630*/  IMAD.IADD R36, R11, 0x1, R0 ;  /* 0x000000010b247824 */ /* 0x000fe400078e0200 */
[----:B0-----:R-:W-:-:S03]  /*a640*/  IMAD.WIDE.U32 R2, R0, 0x18, R2 ;  /* 0x0000001800027825 */ /* 0x001fc600078e0002 */
[----:B------:R-:W-:Y:S02]  /*a650*/  IADD3 R22, P0, PT, R2, 0x10, RZ ;  /* 0x0000001002167810 */ /* 0x000fe40007f1e0ff */
[C---:B------:R-:W-:Y:S01]  /*a660*/  LEA R2, R0.reuse, UR4, 0x5 ;  /* 0x0000000400027c11 */ /* 0x040fe2000f8e28ff */
[----:B-1----:R-:W-:-:S04]  /*a670*/  IMAD.WIDE.U32 R8, R0, 0x4, R8 ;  /* 0x0000000400087825 */ /* 0x002fc800078e0008 */
[----:B------:R-:W-:Y:S02]  /*a680*/  IMAD.X R25, RZ, RZ, R3, P0 ;  /* 0x000000ffff197224 */ /* 0x000fe400000e0603 */
[----:B------:R-:W-:Y:S02]  /*a690*/  IMAD.MOV.U32 R20, RZ, RZ, R8 ;  /* 0x000000ffff147224 */ /* 0x000fe400078e0008 */
[----:B------:R-:W-:Y:S02]  /*a6a0*/  IMAD.MOV.U32 R23, RZ, RZ, R9 ;  /* 0x000000ffff177224 */ /* 0x000fe400078e0009 */
[----:B------:R-:W-:-:S07]  /*a6b0*/  VIADD R15, R2, 0x8 ;  /* 0x00000008020f7836 */ /* 0x000fce0000000000 */
.L_x_508:
        /* <DEDUP_REMOVED lines=19> */
.L_x_507:
[----:B------:R-:W-:Y:S05]  /*a7f0*/  BSYNC.RECONVERGENT B1 ;  /* 0x0000000000017941 */ /* 0x000fea0003800200 */
.L_x_506:
[----:B------:R-:W-:Y:S05]  /*a800*/  @!P1 BRA `(.L_x_505) ;  /* 0x0000001000389947 */ /* 0x000fea0003800000 */
[----:B0-----:R-:W0:Y:S01]  /*a810*/  LDC.64 R2, c[0x0][0x390] ;  /* 0x0000e400ff027b82 */ /* 0x001e220000000a00 */
[----:B------:R-:W-:Y:S01]  /*a820*/  IMAD.IADD R10, R5, 0x1, -R36 ;  /* 0x00000001050a7824 */ /* 0x000fe200078e0a24 */
[----:B------:R-:W-:Y:S01]  /*a830*/  LEA R14, R36, UR4, 0x5 ;  /* 0x00000004240e7c11 */ /* 0x000fe2000f8e28ff */
[----:B------:R-:W-:Y:S03]  /*a840*/  BSSY.RECONVERGENT B1, `(.L_x_509) ;  /* 0x000008a000017945 */ /* 0x000fe60003800200 */
[----:B------:R-:W-:Y:S01]  /*a850*/  ISETP.GT.AND P1, PT, R10, 0xc00, PT ;  /* 0x00000c000a00780c */ /* 0x000fe20003f24270 */
[----:B------:R-:W-:Y:S01]  /*a860*/  VIADD R14, R14, 0x6010 ;  /* 0x000060100e0e7836 */ /* 0x000fe20000000000 */
[----:B------:R-:W1:Y:S01]  /*a870*/  LDC.64 R8, c[0x0][0x398] ;  /* 0x0000e600ff087b82 */ /* 0x000e620000000a00 */
        /* <DEDUP_REMOVED lines=10> */
.L_x_511:
[----:B------:R-:W0:Y:S01]  /*a920*/  LDS R33, [R14+-0x6010] ;  /* 0xff9ff0000e217984 */ /* 0x000e220000000800 */
[----:B------:R-:W-:-:S03]  /*a930*/  VIADD R36, R36, 0x1000 ;  /* 0x0000100024247836 */ /* 0x000fc60000000000 */
[----:B------:R-:W1:Y:S02]  /*a940*/  LDS.64 R40, [R14+-0x6008] ;  /* 0xff9ff8000e287984 */ /* 0x000e640000000a00 */
[----:B------:R-:W-:Y:S02]  /*a950*/  ISETP.GE.AND P1, PT, R36, R15, PT ;  /* 0x0000000f2400720c */ /* 0x000fe40003f26270 */
[----:B------:R-:W2:Y:S04]  /*a960*/  LDS.128 R8, [R14+-0x6000] ;  /* 0xffa000000e087984 */ /* 0x000ea80000000c00 */
        /* <DEDUP_REMOVED lines=12> */
[----:B0-----:R-:W-:Y:S04]  /*aa30*/  STG.E desc[UR8][R2.64+-0x800], R33 ;  /* 0xfff8002102007986 */ /* 0x001fe8000c101908 */
[----:B------:R-:W0:Y:S04]  /*aa40*/  LDS R71, [R14+0x3ff0] ;  /* 0x003ff0000e477984 */ /* 0x000e280000000800 */
[----:B------:R-:W0:Y:S04]  /*aa50*/  LDS.128 R32, [R14+0x4000] ;  /* 0x004000000e207984 */ /* 0x000e280000000c00 */
[----:B------:R-:W0:Y:S04]  /*aa60*/  LDS.64 R60, [R14+0x3ff8] ;  /* 0x003ff8000e3c7984 */ /* 0x000e280000000a00 */
[----:B-1----:R-:W-:Y:S04]  /*aa70*/  STG.E.64 desc[UR8][R12.64+-0x3000], R40 ;  /* 0xffd000280c007986 */ /* 0x002fe8000c101b08 */
[----:B------:R-:W1:Y:S04]  /*aa80*/  LDS R73, [R14+0x5ff0] ;  /* 0x005ff0000e497984 */ /* 0x000e680000000800 */
[----:B------:R-:W1:Y:S04]  /*aa90*/  LDS.128 R40, [R14+0x6000] ;  /* 0x006000000e287984 */ /* 0x000e680000000c00 */
[----:B------:R-:W1:Y:S04]  /*aaa0*/  LDS.64 R62, [R14+0x5ff8] ;  /* 0x005ff8000e3e7984 */ /* 0x000e680000000a00 */
[----:B------:R-:W1:Y:S04]  /*aab0*/  LDS R75, [R14+0x7ff0] ;  /* 0x007ff0000e4b7984 */ /* 0x000e680000000800 */
[----:B------:R-:W1:Y:S04]  /*aac0*/  LDS.64 R64, [R14+0x7ff8] ;  /* 0x007ff8000e407984 */ /* 0x000e680000000a00 */
[----:B------:R-:W1:Y:S04]  /*aad0*/  LDS.128 R44, [R14+0x8000] ;  /* 0x008000000e2c7984 */ /* 0x000e680000000c00 */
[----:B--2---:R-:W-:Y:S04]  /*aae0*/  STG.E.64 desc[UR8][R12.64+-0x2ff8], R8 ;  /* 0xffd008080c007986 */ /* 0x004fe8000c101b08 */
[----:B------:R-:W-:Y:S04]  /*aaf0*/  STG.E.64 desc[UR8][R12.64+-0x2ff0], R10 ;  /* 0xffd0100a0c007986 */ /* 0x000fe8000c101b08 */
[----:B------:R-:W2:Y:S04]  /*ab00*/  LDS R77, [R14+0x9ff0] ;  /* 0x009ff0000e4d7984 */ /* 0x000ea80000000800 */
[----:B------:R-:W2:Y:S04]  /*ab10*/  LDS.128 R8, [R14+0xa000] ;  /* 0x00a000000e087984 */ /* 0x000ea80000000c00 */
        /* <DEDUP_REMOVED lines=13> */
[----:B------:R-:W3:Y:S04]  /*abf0*/  LDS.64 R48, [R14+0x9ff8] ;  /* 0x009ff8000e307984 */ /* 0x000ee80000000a00 */
[----:B------:R-:W-:Y:S04]  /*ac00*/  STG.E.64 desc[UR8][R12.64+0x3008], R28 ;  /* 0x0030081c0c007986 */ /* 0x000fe8000c101b08 */
[----:B------:R-:W-:Y:S04]  /*ac10*/  STG.E.64 desc[UR8][R12.64+0x3010], R30 ;  /* 0x0030101e0c007986 */ /* 0x000fe8000c101b08 */
[----:B------:R-:W-:Y:S04]  /*ac20*/  STG.E.64 desc[UR8][R12.64+0x3000], R58 ;  /* 0x0030003a0c007986 */ /* 0x000fe8000c101b08 */
[----:B------:R-:W4:Y:S04]  /*ac30*/  LDS R37, [R14+0xbff0] ;  /* 0x00bff0000e257984 */ /* 0x000f280000000800 */
[----:B0-----:R-:W-:Y:S04]  /*ac40*/  STG.E desc[UR8][R2.64+0xc00], R71 ;  /* 0x000c004702007986 */ /* 0x001fe8000c101908 */
[----:B------:R-:W-:Y:S04]  /*ac50*/  STG.E.64 desc[UR8][R12.64+0x4808], R32 ;  /* 0x004808200c007986 */ /* 0x000fe8000c101b08 */
[----:B------:R-:W-:Y:S04]  /*ac60*/  STG.E.64 desc[UR8][R12.64+0x4810], R34 ;  /* 0x004810220c007986 */ /* 0x000fe8000c101b08 */
[----:B------:R-:W-:Y:S04]  /*ac70*/  STG.E.64 desc[UR8][R12.64+0x4800], R60 ;  /* 0x0048003c0c007986 */ /* 0x000fe8000c101b08 */
[----:B------:R-:W0:Y:S04]  /*ac80*/  LDS.128 R20, [R14+0xc000] ;  /* 0x00c000000e147984 */ /* 0x000e280000000c00 */
[----:B------:R-:W5:Y:S04]  /*ac90*/  LDS.64 R50, [R14+0xbff8] ;  /* 0x00bff8000e327984 */ /* 0x000f680000000a00 */
[----:B-1----:R-:W-:Y:S04]  /*aca0*/  STG.E desc[UR8][R2.64+0x1000], R73 ;  /* 0x0010004902007986 */ /* 0x002fe8000c101908 */
[----:B------:R-:W1:Y:S04]  /*acb0*/  LDS R39, [R14+0xdff0] ;  /* 0x00dff0000e277984 */ /* 0x000e680000000800 */
[----:B------:R-:W-:Y:S04]  /*acc0*/  STG.E.64 desc[UR8][R12.64+0x6008], R40 ;  /* 0x006008280c007986 */ /* 0x000fe8000c101b08 */
[----:B------:R-:W-:Y:S04]  /*acd0*/  STG.E.64 desc[UR8][R12.64+0x6010], R42 ;  /* 0x0060102a0c007986 */ /* 0x000fe8000c101b08 */
[----:B------:R-:W-:Y:S04]  /*ace0*/  STG.E.64 desc[UR8][R12.64+0x6000], R62 ;  /* 0x0060003e0c007986 */ /* 0x000fe8000c101b08 */
[----:B------:R-:W1:Y:S04]  /*acf0*/  LDS.128 R24, [R14+0xe000] ;  /* 0x00e000000e187984 */ /* 0x000e680000000c00 */
[----:B------:R-:W1:Y:S04]  /*ad00*/  LDS.64 R52, [R14+0xdff8] ;  /* 0x00dff8000e347984 */ /* 0x000e680000000a00 */
[----:B------:R-:W-:Y:S04]  /*ad10*/  STG.E desc[UR8][R2.64+0x1400], R75 ;  /* 0x0014004b02007986 */ /* 0x000fe8000c101908 */
[----:B------:R-:W1:Y:S04]  /*ad20*/  LDS R67, [R14+0xfff0] ;  /* 0x00fff0000e437984 */ /* 0x000e680000000800 */
[----:B------:R-:W-:Y:S04]  /*ad30*/  STG.E.64 desc[UR8][R12.64+0x7800], R64 ;  /* 0x007800400c007986 */ /* 0x000fe8000c101b08 */
[----:B------:R-:W1:Y:S04]  /*ad40*/  LDS.128 R28, [R14+0x10000] ;  /* 0x010000000e1c7984 */ /* 0x000e680000000c00 */
[----:B------:R-:W1:Y:S04]  /*ad50*/  LDS.64 R54, [R14+0xfff8] ;  /* 0x00fff8000e367984 */ /* 0x000e680000000a00 */
[----:B------:R-:W1:Y:S04]  /*ad60*/  LDS R65, [R14+0x11ff0] ;  /* 0x011ff0000e417984 */ /* 0x000e680000000800 */
[----:B------:R-:W1:Y:S04]  /*ad70*/  LDS.128 R32, [R14+0x12000] ;  /* 0x012000000e207984 */ /* 0x000e680000000c00 */
[----:B------:R-:W1:Y:S04]  /*ad80*/  LDS.64 R56, [R14+0x11ff8] ;  /* 0x011ff8000e387984 */ /* 0x000e680000000a00 */
[----:B------:R-:W-:Y:S04]  /*ad90*/  STG.E.64 desc[UR8][R12.64+0x7808], R44 ;  /* 0x0078082c0c007986 */ /* 0x000fe8000c101b08 */
[----:B------:R-:W-:Y:S04]  /*ada0*/  STG.E.64 desc[UR8][R12.64+0x7810], R46 ;  /* 0x0078102e0c007986 */ /* 0x000fe8000c101b08 */
[----:B------:R-:W1:Y:S04]  /*adb0*/  LDS R69, [R14+0x13ff0] ;  /* 0x013ff0000e457984 */ /* 0x000e680000000800 */
[----:B--2---:R-:W-:Y:S04]  /*adc0*/  STG.E desc[UR8][R2.64+0x1800], R77 ;  /* 0x0018004d02007986 */ /* 0x004fe8000c101908 */
[----:B------:R-:W2:Y:S04]  /*add0*/  LDS.128 R40, [R14+0x14000] ;  /* 0x014000000e287984 */ /* 0x000ea80000000c00 */
[----:B------:R-:W2:Y:S04]  /*ade0*/  LDS.64 R58, [R14+0x13ff8] ;  /* 0x013ff8000e3a7984 */ /* 0x000ea80000000a00 */
[----:B------:R-:W-:Y:S04]  /*adf0*/  STG.E.64 desc[UR8][R12.64+0x9008], R8 ;  /* 0x009008080c007986 */ /* 0x000fe8000c101b08 */
[----:B------:R-:W-:Y:S04]  /*ae00*/  STG.E.64 desc[UR8][R12.64+0x9010], R10 ;  /* 0x0090100a0c007986 */ /* 0x000fe8000c101b08 */
[----:B------:R-:W2:Y:S04]  /*ae10*/  LDS R71, [R14+0x15ff0] ;  /* 0x015ff0000e477984 */ /* 0x000ea80000000800 */
[----:B------:R-:W2:Y:S04]  /*ae20*/  LDS.128 R8, [R14+0x16000] ;  /* 0x016000000e087984 */ /* 0x000ea80000000c00 */
[----:B------:R-:W2:Y:S04]  /*ae30*/  LDS.64 R60, [R14+0x15ff8] ;  /* 0x015ff8000e3c7984 */ /* 0x000ea80000000a00 */
[----:B------:R-:W2:Y:S04]  /*ae40*/  LDS R73, [R14+0x17ff0] ;  /* 0x017ff0000e497984 */ /* 0x000ea80000000800 */
[----:B------:R-:W-:Y:S04]  /*ae50*/  LDS.64 R62, [R14+0x17ff8] ;  /* 0x017ff8000e3e7984 */ /* 0x000fe80000000a00 */
[----:B------:R0:W2:Y:S04]  /*ae60*/  LDS.128 R44, [R14+0x18000] ;  /* 0x018000000e2c7984 */ /* 0x0000a80000000c00 */
[----:B---3--:R-:W-:Y:S04]  /*ae70*/  STG.E.64 desc[UR8][R12.64+0x9000], R48 ;  /* 0x009000300c007986 */ /* 0x008fe8000c101b08 */
[----:B----4-:R-:W-:Y:S01]  /*ae80*/  STG.E desc[UR8][R2.64+0x1c00], R37 ;  /* 0x001c002502007986 */ /* 0x010fe2000c101908 */
[----:B0-----:R-:W-:-:S03]  /*ae90*/  VIADD R14, R14, 0x20000 ;  /* 0x000200000e0e7836 */ /* 0x001fc60000000000 */
[----:B------:R0:W-:Y:S04]  /*aea0*/  STG.E.64 desc[UR8][R12.64+0xa808], R20 ;  /* 0x00a808140c007986 */ /* 0x0001e8000c101b08 */
[----:B------:R3:W-:Y:S04]  /*aeb0*/  STG.E.64 desc[UR8][R12.64+0xa810], R22 ;  /* 0x00a810160c007986 */ /* 0x0007e8000c101b08 */
[----:B-----5:R-:W-:Y:S04]  /*aec0*/  STG.E.64 desc[UR8][R12.64+0xa800], R50 ;  /* 0x00a800320c007986 */ /* 0x020fe8000c101b08 */
[----:B-1----:R-:W-:Y:S01]  /*aed0*/  STG.E desc[UR8][R2.64+0x2000], R39 ;  /* 0x0020002702007986 */ /* 0x002fe2000c101908 */
[----:B0-----:R-:W-:-:S03]  /*aee0*/  IADD3 R20, P3, PT, R12, 0x18000, RZ ;  /* 0x000180000c147810 */ /* 0x001fc60007f7e0ff */
[----:B------:R-:W-:Y:S01]  /*aef0*/  STG.E.64 desc[UR8][R12.64+0xc008], R24 ;  /* 0x00c008180c007986 */ /* 0x000fe2000c101b08 */
[----:B---3--:R-:W-:Y:S01]  /*af00*/  IADD3 R22, P2, PT, R2, 0x4000, RZ ;  /* 0x0000400002167810 */ /* 0x008fe20007f5e0ff */
[----:B------:R-:W-:Y:S02]  /*af10*/  IMAD.X R21, RZ, RZ, R13, P3 ;  /* 0x000000ffff157224 */ /* 0x000fe400018e060d */
[----:B------:R-:W-:Y:S02]  /*af20*/  STG.E.64 desc[UR8][R12.64+0xc010], R26 ;  /* 0x00c0101a0c007986 */ /* 0x000fe4000c101b08 */
[----:B------:R-:W-:Y:S02]  /*af30*/  IMAD.X R23, RZ, RZ, R3, P2 ;  /* 0x000000ffff177224 */ /* 0x000fe400010e0603 */
        /* <DEDUP_REMOVED lines=10> */
[----:B--2---:R-:W-:Y:S04]  /*afe0*/  STG.E.64 desc[UR8][R12.64+0x10808], R40 ;  /* 0x010808280c007986 */ /* 0x004fe8000c101b08 */
        /* <DEDUP_REMOVED lines=15> */
.L_x_510:
[----:B------:R-:W-:Y:S05]  /*b0e0*/  BSYNC.RECONVERGENT B1 ;  /* 0x0000000000017941 */ /* 0x000fea0003800200 */
.L_x_509:
        /* <DEDUP_REMOVED lines=22> */
[----:B0-----:R-:W-:Y:S04]  /*b250*/  STG.E desc[UR8][R2.64+-0x800], R15 ;  /* 0xfff8000f02007986 */ /* 0x001fe8000c101908 */
[----:B------:R-:W0:Y:S04]  /*b260*/  LDS.128 R32, [R14+0x4000] ;  /* 0x004000000e207984 */ /* 0x000e280000000c00 */
[----:B------:R-:W0:Y:S04]  /*b270*/  LDS.64 R56, [R14+0x3ff8] ;  /* 0x003ff8000e387984 */ /* 0x000e280000000a00 */
[----:B------:R-:W0:Y:S04]  /*b280*/  LDS R15, [R14+0x5ff0] ;  /* 0x005ff0000e0f7984 */ /* 0x000e280000000800 */
[----:B------:R-:W0:Y:S04]  /*b290*/  LDS.128 R40, [R14+0x6000] ;  /* 0x006000000e287984 */ /* 0x000e280000000c00 */
[----:B------:R-:W0:Y:S04]  /*b2a0*/  LDS.64 R58, [R14+0x5ff8] ;  /* 0x005ff8000e3a7984 */ /* 0x000e280000000a00 */
[----:B-1----:R-:W-:Y:S04]  /*b2b0*/  STG.E.64 desc[UR8][R12.64+-0x2ff8], R44 ;  /* 0xffd0082c0c007986 */ /* 0x002fe8000c101b08 */
[----:B------:R-:W-:Y:S04]  /*b2c0*/  STG.E.64 desc[UR8][R12.64+-0x2ff0], R46 ;  /* 0xffd0102e0c007986 */ /* 0x000fe8000c101b08 */
[----:B------:R-:W1:Y:S04]  /*b2d0*/  LDS R71, [R14+0x7ff0] ;  /* 0x007ff0000e477984 */ /* 0x000e680000000800 */
[----:B------:R-:W-:Y:S04]  /*b2e0*/  LDS.64 R60, [R14+0x7ff8] ;  /* 0x007ff8000e3c7984 */ /* 0x000fe80000000a00 */
[----:B------:R4:W1:Y:S04]  /*b2f0*/  LDS.128 R44, [R14+0x8000] ;  /* 0x008000000e2c7984 */ /* 0x0008680000000c00 */
[----:B--2---:R-:W-:Y:S04]  /*b300*/  STG.E.64 desc[UR8][R12.64+-0x3000], R62 ;  /* 0xffd0003e0c007986 */ /* 0x004fe8000c101b08 */
[----:B---3--:R-:W-:Y:S01]  /*b310*/  STG.E desc[UR8][R2.64+-0x400], R37 ;  /* 0xfffc002502007986 */ /* 0x008fe2000c101908 */
[----:B----4-:R-:W-:-:S03]  /*b320*/  VIADD R14, R14, 0x10000 ;  /* 0x000100000e0e7836 */ /* 0x010fc60000000000 */
[----:B------:R-:W-:Y:S04]  /*b330*/  STG.E.64 desc[UR8][R12.64+-0x17f8], R20 ;  /* 0xffe808140c007986 */ /* 0x000fe8000c101b08 */
        /* <DEDUP_REMOVED lines=11> */
[----:B------:R2:W-:Y:S04]  /*b3f0*/  STG.E.64 desc[UR8][R12.64+0x3008], R8 ;  /* 0x003008080c007986 */ /* 0x0005e8000c101b08 */
[----:B------:R3:W-:Y:S04]  /*b400*/  STG.E.64 desc[UR8][R12.64+0x3010], R10 ;  /* 0x0030100a0c007986 */ /* 0x0007e8000c101b08 */
[----:B------:R-:W-:Y:S04]  /*b410*/  STG.E.64 desc[UR8][R12.64+0x3000], R54 ;  /* 0x003000360c007986 */ /* 0x000fe8000c101b08 */
[----:B------:R-:W-:Y:S01]  /*b420*/  STG.E desc[UR8][R2.64+0xc00], R69 ;  /* 0x000c004502007986 */ /* 0x000fe2000c101908 */
[----:B--2---:R-:W-:-:S03]  /*b430*/  IADD3 R8, P2, PT, R12, 0xc000, RZ ;  /* 0x0000c0000c087810 */ /* 0x004fc60007f5e0ff */
[----:B0-----:R-:W-:Y:S01]  /*b440*/  STG.E.64 desc[UR8][R12.64+0x4808], R32 ;  /* 0x004808200c007986 */ /* 0x001fe2000c101b08 */
        /* <DEDUP_REMOVED lines=9> */
[----:B-1----:R0:W-:Y:S04]  /*b4e0*/  STG.E desc[UR8][R2.64+0x1400], R71 ;  /* 0x0014004702007986 */ /* 0x0021e8000c101908 */
[----:B------:R-:W-:Y:S04]  /*b4f0*/  STG.E.64 desc[UR8][R12.64+0x7808], R44 ;  /* 0x0078082c0c007986 */ /* 0x000fe8000c101b08 */
[----:B------:R-:W-:Y:S04]  /*b500*/  STG.E.64 desc[UR8][R12.64+0x7810], R46 ;  /* 0x0078102e0c007986 */ /* 0x000fe8000c101b08 */
[----:B------:R1:W-:Y:S01]  /*b510*/  STG.E.64 desc[UR8][R12.64+0x7800], R60 ;  /* 0x0078003c0c007986 */ /* 0x0003e2000c101b08 */
[----:B0-----:R-:W-:-:S02]  /*b520*/  IMAD.MOV.U32 R2, RZ, RZ, R10 ;  /* 0x000000ffff027224 */ /* 0x001fc400078e000a */
[----:B------:R-:W-:Y:S02]  /*b530*/  IMAD.MOV.U32 R3, RZ, RZ, R11 ;  /* 0x000000ffff037224 */ /* 0x000fe400078e000b */
[----:B-1----:R-:W-:Y:S02]  /*b540*/  IMAD.MOV.U32 R12, RZ, RZ, R8 ;  /* 0x000000ffff0c7224 */ /* 0x002fe400078e0008 */
[----:B------:R-:W-:-:S07]  /*b550*/  IMAD.MOV.U32 R13, RZ, RZ, R9 ;  /* 0x000000ffff0d7224 */ /* 0x000fce00078e0009 */
.L_x_513:
[----:B------:R-:W-:Y:S05]  /*b560*/  BSYNC.RECONVERGENT B1 ;  /* 0x0000000000017941 */ /* 0x000fea0003800200 */
.L_x_512:
[----:B------:R-:W-:-:S13]  /*b570*/  ISETP.LT.OR P0, PT, R36, R5, P0 ;  /* 0x000000052400720c */ /* 0x000fda0000701670 */
[----:B------:R-:W-:Y:S05]  /*b580*/  @!P0 BRA `(.L_x_505) ;  /* 0x0000000000d88947 */ /* 0x000fea0003800000 */
        /* <DEDUP_REMOVED lines=12> */
[----:B0-----:R0:W-:Y:S04]  /*b650*/  STG.E desc[UR8][R2.64+-0x800], R15 ;  /* 0xfff8000f02007986 */ /* 0x0011e8000c101908 */
[----:B-1----:R0:W-:Y:S04]  /*b660*/  STG.E.64 desc[UR8][R12.64+-0x2ff8], R8 ;  /* 0xffd008080c007986 */ /* 0x0021e8000c101b08 */
[----:B------:R0:W-:Y:S04]  /*b670*/  STG.E.64 desc[UR8][R12.64+-0x2ff0], R10 ;  /* 0xffd0100a0c007986 */ /* 0x0001e8000c101b08 */
[----:B--2---:R0:W-:Y:S04]  /*b680*/  STG.E.64 desc[UR8][R12.64+-0x3000], R32 ;  /* 0xffd000200c007986 */ /* 0x0041e8000c101b08 */
        /* <DEDUP_REMOVED lines=12> */
[----:B------:R-:W-:Y:S05]  /*b750*/  BRA `(.L_x_505) ;  /* 0x0000000000647947 */ /* 0x000fea0003800000 */
.L_x_504:
[----:B------:R-:W0:Y:S01]  /*b760*/  LDC.64 R20, c[0x0][0x390] ;  /* 0x0000e400ff147b82 */ /* 0x000e220000000a00 */
[----:B------:R-:W-:-:S07]  /*b770*/  ISETP.NE.AND P2, PT, R40, RZ, PT ;  /* 0x000000ff2800720c */ /* 0x000fce0003f45270 */
[----:B------:R-:W1:Y:S08]  /*b780*/  LDC.64 R28, c[0x0][0x398] ;  /* 0x0000e600ff1c7b82 */ /* 0x000e700000000a00 */
[----:B------:R-:W2:Y:S08]  /*b790*/  LDC.64 R30, c[0x0][0x390] ;  /* 0x0000e400ff1e7b82 */ /* 0x000eb00000000a00 */
[----:B------:R-:W3:Y:S01]  /*b7a0*/  LDC.64 R34, c[0x0][0x398] ;  /* 0x0000e600ff227b82 */ /* 0x000ee20000000a00 */
[----:B0-----:R-:W-:-:S05]  /*b7b0*/  @P2 IMAD.WIDE R20, R43, 0x4, R20 ;  /* 0x000000042b142825 */ /* 0x001fca00078e0214 */
[----:B------:R0:W-:Y:S02]  /*b7c0*/  @P2 STG.E desc[UR8][R20.64], R39 ;  /* 0x0000002714002986 */ /* 0x0001e4000c101908 */
[----:B------:R-:W4:Y:S01]  /*b7d0*/  LDC.64 R40, c[0x0][0x390] ;  /* 0x0000e400ff287b82 */ /* 0x000f220000000a00 */
[----:B-1----:R-:W-:-:S05]  /*b7e0*/  @P2 IMAD.WIDE R28, R43, 0x18, R28 ;  /* 0x000000182b1c2825 */ /* 0x002fca00078e021c */
[----:B------:R0:W-:Y:S02]  /*b7f0*/  @P2 STG.E.64 desc[UR8][R28.64], R22 ;  /* 0x000000161c002986 */ /* 0x0001e4000c101b08 */
[----:B------:R-:W1:Y:S01]  /*b800*/  LDC.64 R44, c[0x0][0x398] ;  /* 0x0000e600ff2c7b82 */ /* 0x000e620000000a00 */
[C---:B--2---:R-:W-:Y:S01]  /*b810*/  @P0 IMAD.WIDE R30, R42.reuse, 0x4, R30 ;  /* 0x000000042a1e0825 */ /* 0x044fe200078e021e */
[----:B------:R0:W-:Y:S04]  /*b820*/  @P2 STG.E.64 desc[UR8][R28.64+0x8], R12 ;  /* 0x0000080c1c002986 */ /* 0x0001e8000c101b08 */
[----:B------:R0:W-:Y:S01]  /*b830*/  @P2 STG.E.64 desc[UR8][R28.64+0x10], R14 ;  /* 0x0000100e1c002986 */ /* 0x0001e2000c101b08 */
[----:B---3--:R-:W-:-:S03]  /*b840*/  @P0 IMAD.WIDE R42, R42, 0x18, R34 ;  /* 0x000000182a2a0825 */ /* 0x008fc600078e0222 */
[----:B------:R0:W-:Y:S04]  /*b850*/  @P0 STG.E desc[UR8][R30.64], R36 ;  /* 0x000000241e000986 */ /* 0x0001e8000c101908 */
[----:B------:R0:W-:Y:S01]  /*b860*/  @P0 STG.E.64 desc[UR8][R42.64], R2 ;  /* 0x000000022a000986 */ /* 0x0001e2000c101b08 */
[----:B----4-:R-:W-:-:S03]  /*b870*/  @P1 IMAD.WIDE R34, R47, 0x4, R40 ;  /* 0x000000042f221825 */ /* 0x010fc600078e0228 */
[----:B------:R0:W-:Y:S04]  /*b880*/  @P0 STG.E.64 desc[UR8][R42.64+0x8], R8 ;  /* 0x000008082a000986 */ /* 0x0001e8000c101b08 */
[----:B------:R0:W-:Y:S01]  /*b890*/  @P0 STG.E.64 desc[UR8][R42.64+0x10], R10 ;  /* 0x0000100a2a000986 */ /* 0x0001e2000c101b08 */
[----:B-1----:R-:W-:-:S03]  /*b8a0*/  @P1 IMAD.WIDE R40, R47, 0x18, R44 ;  /* 0x000000182f281825 */ /* 0x002fc600078e022c */
[----:B------:R0:W-:Y:S04]  /*b8b0*/  @P1 STG.E desc[UR8][R34.64], R37 ;  /* 0x0000002522001986 */ /* 0x0001e8000c101908 */
[----:B------:R0:W-:Y:S04]  /*b8c0*/  @P1 STG.E.64 desc[UR8][R40.64], R32 ;  /* 0x0000002028001986 */ /* 0x0001e8000c101b08 */
[----:B------:R0:W-:Y:S04]  /*b8d0*/  @P1 STG.E.64 desc[UR8][R40.64+0x8], R24 ;  /* 0x0000081828001986 */ /* 0x0001e8000c101b08 */
[----:B------:R0:W-:Y:S02]  /*b8e0*/  @P1 STG.E.64 desc[UR8][R40.64+0x10], R26 ;  /* 0x0000101a28001986 */ /* 0x0001e4000c101b08 */
.L_x_505:
[----:B------:R-:W-:Y:S05]  /*b8f0*/  BSYNC.RECONVERGENT B0 ;  /* 0x0000000000007941 */ /* 0x000fea0003800200 */
.L_x_503:
[----:B------:R-:W-:-:S13]  /*b900*/  ISETP.NE.AND P0, PT, R0, 0xff, PT ;  /* 0x000000ff0000780c */ /* 0x000fda0003f05270 */
[----:B------:R-:W-:Y:S05]  /*b910*/  @P0 EXIT ;  /* 0x000000000000094d */ /* 0x000fea0003800000 */
[----:B01----:R-:W0:Y:S01]  /*b920*/  LDC.64 R10, c[0x0][0x3a0] ;  /* 0x0000e800ff0a7b82 */ /* 0x003e220000000a00 */
[----:B------:R-:W-:-:S13]  /*b930*/  ISETP.NE.AND P0, PT, R4, 0x300, PT ;  /* 0x000003000400780c */ /* 0x000fda0003f05270 */
[----:B------:R-:W-:Y:S05]  /*b940*/  @P0 BRA `(.L_x_514) ;  /* 0x0000000000240947 */ /* 0x000fea0003800000 */
[----:B------:R-:W1:Y:S08]  /*b950*/  LDC.64 R2, c[0x0][0x390] ;  /* 0x0000e400ff027b82 */ /* 0x000e700000000a00 */
[----:B------:R-:W2:Y:S01]  /*b960*/  LDC.64 R8, c[0x0][0x398] ;  /* 0x0000e600ff087b82 */ /* 0x000ea20000000a00 */
[----:B-1----:R-:W-:-:S05]  /*b970*/  IMAD.WIDE R2, R5, 0x4, R2 ;  /* 0x0000000405027825 */ /* 0x002fca00078e0202 */
[----:B------:R1:W-:Y:S01]  /*b980*/  STG.E desc[UR8][R2.64], R38 ;  /* 0x0000002602007986 */ /* 0x0003e2000c101908 */
[----:B--2---:R-:W-:-:S04]  /*b990*/  IMAD.WIDE R8, R5, 0x18, R8 ;  /* 0x0000001805087825 */ /* 0x004fc800078e0208 */
[----:B------:R-:W-:Y:S01]  /*b9a0*/  VIADD R5, R5, 0x1 ;  /* 0x0000000105057836 */ /* 0x000fe20000000000 */
[----:B------:R1:W-:Y:S04]  /*b9b0*/  STG.E.64 desc[UR8][R8.64], R6 ;  /* 0x0000000608007986 */ /* 0x0003e8000c101b08 */
[----:B------:R1:W-:Y:S04]  /*b9c0*/  STG.E.64 desc[UR8][R8.64+0x8], R16 ;  /* 0x0000081008007986 */ /* 0x0003e8000c101b08 */
[----:B------:R1:W-:Y:S02]  /*b9d0*/  STG.E.64 desc[UR8][R8.64+0x10], R18 ;  /* 0x0000101208007986 */ /* 0x0003e4000c101b08 */
.L_x_514:
[----:B0-----:R-:W-:Y:S01]  /*b9e0*/  STG.E desc[UR8][R10.64], R5 ;  /* 0x000000050a007986 */ /* 0x001fe2000c101908 */
[----:B------:R-:W-:Y:S05]  /*b9f0*/  EXIT ;  /* 0x000000000000794d */ /* 0x000fea0003800000 */
.L_x_498:
        /* <DEDUP_REMOVED lines=19> */
[----:B------:R-:W-:-:S04]  /*bb30*/  @!P0 IMAD.IADD R3, R2, 0x1, R17 ;  /* 0x0000000102038824 */ /* 0x000fc800078e0211 */
[----:B------:R-:W-:-:S04]  /*bb40*/  @!P0 IMAD.WIDE.U32 R8, R3, 0x4, R8 ;  /* 0x0000000403088825 */ /* 0x000fc800078e0008 */
[----:B------:R-:W-:-:S05]  /*bb50*/  IMAD R17, R17, 0x18, RZ ;  /* 0x0000001811117824 */ /* 0x000fca00078e02ff */
[----:B------:R-:W-:Y:S01]  /*bb60*/  IADD3 R30, P2, PT, R17, R24, RZ ;  /* 0x00000018111e7210 */ /* 0x000fe20007f5e0ff */
[----:B------:R-:W-:-:S04]  /*bb70*/  @!P0 IMAD.WIDE.U32 R22, R3, 0x18, R22 ;  /* 0x0000001803168825 */ /* 0x000fc800078e0016 */
[----:B------:R-:W-:Y:S02]  /*bb80*/  IMAD.X R31, RZ, RZ, R25, P2 ;  /* 0x000000ffff1f7224 */ /* 0x000fe400010e0619 */
        /* <DEDUP_REMOVED lines=14> */
[----:B------:R1:W5:Y:S01]  /*bc70*/  @!P0 LDG.E.64.CONSTANT R12, desc[UR8][R22.64+0x10] ;  /* 0x00001008160c8981 */ /* 0x000362000c1e9b00 */
        /* <DEDUP_REMOVED lines=10> */
[----:B------:R-:W4:Y:S01]  /*bd20*/  @!P3 LDG.E.64.CONSTANT R20, desc[UR8][R30.64+0x610] ;  /* 0x000610081e14b981 */ /* 0x000f22000c1e9b00 */
[----:B------:R-:W-:Y:S01]  /*bd30*/  ISETP.NE.AND P3, PT, R5, RZ, PT ;  /* 0x000000ff0500720c */ /* 0x000fe20003f65270 */
[----:B0-----:R-:W-:-:S12]  /*bd40*/  IMAD.MOV.U32 R10, RZ, RZ, RZ ;  /* 0x000000ffff0a7224 */ /* 0x001fd800078e00ff */
[----:B------:R0:W4:Y:S01]  /*bd50*/  @!P3 LDG.E.CONSTANT R10, desc[UR8][R28.64+-0x4] ;  /* 0xfffffc081c0ab981 */ /* 0x000122000c1e9900 */
[----:B------:R-:W1:Y:S01]  /*bd60*/  S2R R2, SR_LANEID ;  /* 0x0000000000027919 */ /* 0x000e620000000000 */
[----:B------:R-:W0:Y:S01]  /*bd70*/  S2UR UR5, SR_CgaCtaId ;  /* 0x00000000000579c3 */ /* 0x000e220000008800 */
[----:B------:R-:W-:Y:S01]  /*bd80*/  SHF.R.U32.HI R43, RZ, 0x5, R5 ;  /* 0x00000005ff2b7819 */ /* 0x000fe20000011605 */
[----:B------:R-:W-:Y:S02]  /*bd90*/  UMOV UR4, 0x400 ;  /* 0x0000040000047882 */ /* 0x000fe40000000000 */
[----:B0-----:R-:W-:Y:S02]  /*bda0*/  ULEA UR4, UR5, UR4, 0x18 ;  /* 0x0000000405047291 */ /* 0x001fe4000f8ec0ff */
[----:B-1----:R-:W-:-:S05]  /*bdb0*/  IMAD R3, R43, 0x60, R2 ;  /* 0x000000602b037824 */ /* 0x002fca00078e0202 */
        /* <DEDUP_REMOVED lines=15> */
[----:B-----5:R-:W-:Y:S04]  /*beb0*/  STS.64 [R23+0x10], R12 ;  /* 0x0000100c17007388 */ /* 0x020fe80000000a00 */
[----:B---3--:R-:W-:Y:S04]  /*bec0*/  STS.64 [R23], R6 ;  /* 0x0000000617007388 */ /* 0x008fe80000000a00 */
[----:B----4-:R-:W-:Y:S04]  /*bed0*/  STS.64 [R23+0x8], R14 ;  /* 0x0000080e17007388 */ /* 0x010fe80000000a00 */
[----:B------:R-:W-:Y:S04]  /*bee0*/  STS.64 [R23+0x300], R24 ;  /* 0x0003001817007388 */ /* 0x000fe80000000a00 */
[----:B------:R-:W-:Y:S04]  /*bef0*/  STS.64 [R23+0x308], R26 ;  /* 0x0003081a17007388 */ /* 0x000fe80000000a00 */
[----:B------:R-:W-:Y:S04]  /*bf00*/  STS.64 [R23+0x310], R40 ;  /* 0x0003102817007388 */ /* 0x000fe80000000a00 */
[----:B------:R-:W-:Y:S04]  /*bf10*/  STS.64 [R23+0x600], R16 ;  /* 0x0006001017007388 */ /* 0x000fe80000000a00 */
[----:B------:R-:W-:Y:S04]  /*bf20*/  STS.64 [R23+0x608], R18 ;  /* 0x0006081217007388 */ /* 0x000fe80000000a00 */
[----:B------:R2:W-:Y:S01]  /*bf30*/  STS.64 [R23+0x610], R20 ;  /* 0x0006101417007388 */ /* 0x0005e20000000a00 */
[----:B------:R-:W-:-:S03]  /*bf40*/  NOP ;  /* 0x0000000000007918 */ /* 0x000fc60000000000 */
[----:B------:R-:W-:Y:S04]  /*bf50*/  LDS.64 R38, [R42] ;  /* 0x000000002a267984 */ /* 0x000fe80000000a00 */
[----:B------:R-:W3:Y:S04]  /*bf60*/  LDS.64 R36, [R42+0x18] ;  /* 0x000018002a247984 */ /* 0x000ee80000000a00 */
[----:B------:R-:W-:Y:S04]  /*bf70*/  LDS.64 R34, [R42+0x8] ;  /* 0x000008002a227984 */ /* 0x000fe80000000a00 */
[----:B------:R-:W4:Y:S04]  /*bf80*/  LDS.64 R32, [R42+0x20] ;  /* 0x000020002a207984 */ /* 0x000f280000000a00 */
[----:B------:R-:W-:Y:S04]  /*bf90*/  LDS.64 R30, [R42+0x10] ;  /* 0x000010002a1e7984 */ /* 0x000fe80000000a00 */
[----:B------:R-:W5:Y:S04]  /*bfa0*/  LDS.64 R28, [R42+0x28] ;  /* 0x000028002a1c7984 */ /* 0x000f680000000a00 */
[----:B------:R-:W5:Y:S04]  /*bfb0*/  LDS.64 R6, [R42+0x30] ;  /* 0x000030002a067984 */ /* 0x000f680000000a00 */
[----:B------:R-:W5:Y:S04]  /*bfc0*/  LDS.64 R12, [R42+0x38] ;  /* 0x000038002a0c7984 */ /* 0x000f680000000a00 */
[----:B------:R-:W5:Y:S01]  /*bfd0*/  LDS.64 R14, [R42+0x40] ;  /* 0x000040002a0e7984 */ /* 0x000f620000000a00 */
[C---:B0-----:R-:W-:Y:S01]  /*bfe0*/  LEA R22, R5.reuse, UR4, 0x2 ;  /* 0x0000000405167c11 */ /* 0x041fe2000f8e10ff */
[----:B------:R-:W-:Y:S06]  /*bff0*/  BAR.SYNC.DEFER_BLOCKING 0x0 ;  /* 0x0000000000007b1d */ /* 0x000fec0000010000 */
[----:B-1----:R-:W-:Y:S02]  /*c000*/  STS [R22+0x5a8], R3 ;  /* 0x0005a80316007388 */ /* 0x002fe40000000800 */
[----:B------:R-:W-:Y:S01]  /*c010*/  BAR.SYNC.DEFER_BLOCKING 0x0 ;  /* 0x0000000000007b1d */ /* 0x000fe20000010000 */
[----:B--2---:R-:W-:-:S04]  /*c020*/  IMAD R23, R5, 0x3, RZ ;  /* 0x0000000305177824 */ /* 0x004fc800078e02ff */
[----:B------:R-:W-:Y:S01]  /*c030*/  VIADD R11, R23, 0x1 ;  /* 0x00000001170b7836 */ /* 0x000fe20000000000 */
[----:B---3--:R-:W-:Y:S02]  /*c040*/  DADD R16, R38, R36 ;  /* 0x0000000026107229 */ /* 0x008fe40000000024 */
[----:B----4-:R-:W-:Y:S02]  /*c050*/  DADD R18, R34, R32 ;  /* 0x0000000022127229 */ /* 0x010fe40000000020 */
[----:B-----5:R-:W-:Y:S01]  /*c060*/  DADD R20, R30, R28 ;  /* 0x000000001e147229 */ /* 0x020fe2000000001c */
[----:B------:R-:W0:Y:S01]  /*c070*/  @P0 LDS R10, [R22+0x5a4] ;  /* 0x0005a400160a0984 */ /* 0x000e220000000800 */
[----:B------:R-:W-:-:S04]  /*c080*/  ISETP.NE.AND P0, PT, R9, R8, PT ;  /* 0x000000080900720c */ /* 0x000fc80003f05270 */
[----:B------:R-:W-:-:S04]  /*c090*/  ISETP.EQ.OR P0, PT, R11, R4, P0 ;  /* 0x000000040b00720c */ /* 0x000fc80000702670 */
[----:B------:R-:W-:Y:S02]  /*c0a0*/  FSEL R16, R36, R16, P0 ;  /* 0x0000001024107208 */ /* 0x000fe40000000000 */
[----:B------:R-:W-:Y:S02]  /*c0b0*/  FSEL R17, R37, R17, P0 ;  /* 0x0000001125117208 */ /* 0x000fe40000000000 */
[----:B------:R-:W-:Y:S02]  /*c0c0*/  FSEL R18, R32, R18, P0 ;  /* 0x0000001220127208 */ /* 0x000fe40000000000 */
[----:B------:R-:W-:Y:S02]  /*c0d0*/  FSEL R19, R33, R19, P0 ;  /* 0x0000001321137208 */ /* 0x000fe40000000000 */
[----:B------:R-:W-:Y:S01]  /*c0e0*/  FSEL R20, R28, R20, P0 ;  /* 0x000000141c147208 */ /* 0x000fe20000000000 */
[----:B------:R-:W-:Y:S01]  /*c0f0*/  DADD R16, R6, R16 ;  /* 0x0000000006107229 */ /* 0x000fe20000000010 */
[----:B------:R-:W-:Y:S01]  /*c100*/  FSEL R21, R29, R21, P0 ;  /* 0x000000151d157208 */ /* 0x000fe20000000000 */
[----:B------:R-:W-:Y:S01]  /*c110*/  VIADD R11, R23, 0x2 ;  /* 0x00000002170b7836 */ /* 0x000fe20000000000 */
[----:B------:R-:W-:Y:S01]  /*c120*/  ISETP.NE.AND P1, PT, R8, R3, PT ;  /* 0x000000030800720c */ /* 0x000fe20003f25270 */
[----:B------:R-:W-:-:S03]  /*c130*/  DADD R18, R12, R18 ;  /* 0x000000000c127229 */ /* 0x000fc60000000012 */
        /* <DEDUP_REMOVED lines=9> */
[----:B------:R-:W1:Y:S01]  /*c1d0*/  SHFL.UP PT, R13, R11, 0x1, RZ ;  /* 0x042000000b0d7989 */ /* 0x000e6200000e00ff */
[----:B0-----:R-:W-:-:S03]  /*c1e0*/  ISETP.NE.AND P2, PT, R10, R9, PT ;  /* 0x000000090a00720c */ /* 0x001fc60003f45270 */
[----:B------:R-:W-:Y:S01]  /*c1f0*/  SHFL.UP PT, R16, R40, 0x1, RZ ;  /* 0x0420000028107989 */ /* 0x000fe200000e00ff */
[----:B------:R-:W-:-:S03]  /*c200*/  ISETP.EQ.OR P2, PT, R23, R4, P2 ;  /* 0x000000041700720c */ /* 0x000fc60001742670 */
[----:B------:R-:W0:Y:S01]  /*c210*/  SHFL.UP PT, R17, R59, 0x1, RZ ;  /* 0x042000003b117989 */ /* 0x000e2200000e00ff */
[----:B------:R-:W-:-:S03]  /*c220*/  SEL R6, RZ, 0x1, !P2 ;  /* 0x00000001ff067807 */ /* 0x000fc60005000000 */
[----:B------:R-:W-:Y:S04]  /*c230*/  SHFL.UP PT, R14, R44, 0x1, RZ ;  /* 0x042000002c0e7989 */ /* 0x000fe800000e00ff */
[----:B------:R-:W2:Y:S01]  /*c240*/  SHFL.UP PT, R15, R45, 0x1, RZ ;  /* 0x042000002d0f7989 */ /* 0x000ea200000e00ff */
[----:B------:R-:W-:Y:S02]  /*c250*/  VIADD R7, R6, 0x1 ;  /* 0x0000000106077836 */ /* 0x000fe40000000000 */
[----:B------:R-:W-:Y:S02]  /*c260*/  @!P0 IMAD.MOV R7, RZ, RZ, R6 ;  /* 0x000000ffff078224 */ /* 0x000fe400078e0206 */
[----:B------:R-:W-:Y:S02]  /*c270*/  IMAD.MOV.U32 R18, RZ, RZ, R42 ;  /* 0x000000ffff127224 */ /* 0x000fe400078e002a */
[----:B------:R-:W-:-:S02]  /*c280*/  IMAD.MOV.U32 R19, RZ, RZ, R11 ;  /* 0x000000ffff137224 */ /* 0x000fc400078e000b */
[----:B------:R-:W-:Y:S02]  /*c290*/  VIADD R6, R7, 0x1 ;  /* 0x0000000107067836 */ /* 0x000fe40000000000 */
[----:B------:R-:W-:Y:S02]  /*c2a0*/  @!P1 IMAD.MOV R6, RZ, RZ, R7 ;  /* 0x000000ffff069224 */ /* 0x000fe400078e0207 */
[----:B------:R-:W-:Y:S01]  /*c2b0*/  IMAD.MOV.U32 R41, RZ, RZ, R59 ;  /* 0x000000ffff297224 */ /* 0x000fe200078e003b */
[----:B-1----:R-:W-:Y:S02]  /*c2c0*/  DADD R12, R12, R18 ;  /* 0x000000000c0c7229 */ /* 0x002fe40000000012 */
[----:B------:R-:W1:Y:S01]  /*c2d0*/  SHFL.UP PT, R18, R6, 0x1, RZ ;  /* 0x0420000006127989 */ /* 0x000e6200000e00ff */
[----:B------:R-:W-:Y:S02]  /*c2e0*/  ISETP.NE.AND P4, PT, R6, RZ, PT ;  /* 0x000000ff0600720c */ /* 0x000fe40003f85270 */
[----:B0-----:R-:W-:-:S02]  /*c2f0*/  DADD R16, R16, R40 ;  /* 0x0000000010107229 */ /* 0x001fc40000000028 */
[----:B--2---:R-:W-:-:S03]  /*c300*/  DADD R14, R14, R44 ;  /* 0x000000000e0e7229 */ /* 0x004fc6000000002c */
[----:B------:R-:W-:Y:S02]  /*c310*/  @P5 FSEL R42, R12, R42, !P4 ;  /* 0x0000002a0c2a5208 */ /* 0x000fe40006000000 */
[----:B------:R-:W-:-:S03]  /*c320*/  @P5 FSEL R11, R13, R11, !P4 ;  /* 0x0000000b0d0b5208 */ /* 0x000fc60006000000 */
[----:B------:R-:W-:Y:S01]  /*c330*/  @P5 FSEL R40, R16, R40, !P4 ;  /* 0x0000002810285208 */ /* 0x000fe20006000000 */
[----:B------:R-:W-:Y:S01]  /*c340*/  SHFL.UP PT, R12, R42, 0x2, RZ ;  /* 0x044000002a0c7989 */ /* 0x000fe200000e00ff */
[----:B------:R-:W-:-:S03]  /*c350*/  @P5 FSEL R59, R17, R59, !P4 ;  /* 0x0000003b113b5208 */ /* 0x000fc60006000000 */
[----:B------:R-:W0:Y:S01]  /*c360*/  SHFL.UP PT, R13, R11, 0x2, RZ ;  /* 0x044000000b0d7989 */ /* 0x000e2200000e00ff */
[----:B------:R-:W-:Y:S02]  /*c370*/  @P5 FSEL R44, R14, R44, !P4 ;  /* 0x0000002c0e2c5208 */ /* 0x000fe40006000000 */
[----:B------:R-:W-:Y:S01]  /*c380*/  @P5 FSEL R45, R15, R45, !P4 ;  /* 0x0000002d0f2d5208 */ /* 0x000fe20006000000 */
[----:B------:R-:W-:Y:S04]  /*c390*/  SHFL.UP PT, R16, R40, 0x2, RZ ;  /* 0x0440000028107989 */ /* 0x000fe800000e00ff */
[----:B------:R-:W2:Y:S01]  /*c3a0*/  SHFL.UP PT, R17, R59, 0x2, RZ ;  /* 0x044000003b117989 */ /* 0x000ea200000e00ff */
[----:B-1----:R-:W-:-:S03]  /*c3b0*/  SEL R19, R18, RZ, P5 ;  /* 0x000000ff12137207 */ /* 0x002fc60002800000 */
[----:B------:R-:W-:Y:S04]  /*c3c0*/  SHFL.UP PT, R14, R44, 0x2, RZ ;  /* 0x044000002c0e7989 */ /* 0x000fe800000e00ff */
[----:B------:R-:W1:Y:S01]  /*c3d0*/  SHFL.UP PT, R15, R45, 0x2, RZ ;  /* 0x044000002d0f7989 */ /* 0x000e6200000e00ff */
[----:B------:R-:W-:Y:S02]  /*c3e0*/  IMAD.IADD R6, R19, 0x1, R6 ;  /* 0x0000000113067824 */ /* 0x000fe400078e0206 */
[----:B------:R-:W-:Y:S02]  /*c3f0*/  IMAD.MOV.U32 R18, RZ, RZ, R42 ;  /* 0x000000ffff127224 */ /* 0x000fe400078e002a */
[----:B------:R-:W-:Y:S01]  /*c400*/  IMAD.MOV.U32 R19, RZ, RZ, R11 ;  /* 0x000000ffff137224 */ /* 0x000fe200078e000b */
[----:B------:R-:W-:Y:S01]  /*c410*/  ISETP.GE.AND P5, PT, R2, 0x2, PT ;  /* 0x000000020200780c */ /* 0x000fe20003fa6270 */
[----:B------:R-:W-:-:S04]  /*c420*/  IMAD.MOV.U32 R41, RZ, RZ, R59 ;  /* 0x000000ffff297224 */ /* 0x000fc800078e003b */
[----:B0-----:R-:W-:Y:S01]  /*c430*/  DADD R12, R12, R18 ;  /* 0x000000000c0c7229 */ /* 0x001fe20000000012 */
[----:B------:R-:W0:Y:S01]  /*c440*/  SHFL.UP PT, R18, R6, 0x2, RZ ;  /* 0x0440000006127989 */ /* 0x000e2200000e00ff */
[----:B------:R-:W-:Y:S01]  /*c450*/  ISETP.NE.AND P4, PT, R6, RZ, PT ;  /* 0x000000ff0600720c */ /* 0x000fe20003f85270 */
[----:B--2---:R-:W-:-:S07]  /*c460*/  DADD R16, R16, R40 ;  /* 0x0000000010107229 */ /* 0x004fce0000000028 */
[----:B------:R-:W-:Y:S02]  /*c470*/  @P5 FSEL R42, R12, R42, !P4 ;  /* 0x0000002a0c2a5208 */ /* 0x000fe40006000000 */
[----:B------:R-:W-:Y:S01]  /*c480*/  @P5 FSEL R11, R13, R11, !P4 ;  /* 0x0000000b0d0b5208 */ /* 0x000fe20006000000 */
[----:B-1----:R-:W-:Y:S02]  /*c490*/  DADD R14, R14, R44 ;  /* 0x000000000e0e7229 */ /* 0x002fe4000000002c */
[----:B------:R-:W-:Y:S01]  /*c4a0*/  SHFL.UP PT, R12, R42, 0x4, RZ ;  /* 0x048000002a0c7989 */ /* 0x000fe200000e00ff */
[----:B------:R-:W-:Y:S02]  /*c4b0*/  @P5 FSEL R40, R16, R40, !P4 ;  /* 0x0000002810285208 */ /* 0x000fe40006000000 */
[----:B------:R-:W-:Y:S01]  /*c4c0*/  @P5 FSEL R59, R17, R59, !P4 ;  /* 0x0000003b113b5208 */ /* 0x000fe20006000000 */
[----:B------:R-:W1:Y:S04]  /*c4d0*/  SHFL.UP PT, R13, R11, 0x4, RZ ;  /* 0x048000000b0d7989 */ /* 0x000e6800000e00ff */
[----:B------:R-:W-:Y:S01]  /*c4e0*/  @P5 FSEL R44, R14, R44, !P4 ;  /* 0x0000002c0e2c5208 */ /* 0x000fe20006000000 */
[----:B------:R-:W-:Y:S01]  /*c4f0*/  SHFL.UP PT, R16, R40, 0x4, RZ ;  /* 0x0480000028107989 */ /* 0x000fe200000e00ff */
[----:B------:R-:W-:-:S03]  /*c500*/  @P5 FSEL R45, R15, R45, !P4 ;  /* 0x0000002d0f2d5208 */ /* 0x000fc60006000000 */
[----:B------:R-:W2:Y:S01]  /*c510*/  SHFL.UP PT, R17, R59, 0x4, RZ ;  /* 0x048000003b117989 */ /* 0x000ea200000e00ff */
[----:B0-----:R-:W-:-:S03]  /*c520*/  SEL R19, R18, RZ, P5 ;  /* 0x000000ff12137207 */ /* 0x001fc60002800000 */
[----:B------:R-:W-:Y:S04]  /*c530*/  SHFL.UP PT, R14, R44, 0x4, RZ ;  /* 0x048000002c0e7989 */ /* 0x000fe800000e00ff */
[----:B------:R-:W0:Y:S01]  /*c540*/  SHFL.UP PT, R15, R45, 0x4, RZ ;  /* 0x048000002d0f7989 */ /* 0x000e2200000e00ff */
[----:B------:R-:W-:Y:S02]  /*c550*/  IMAD.IADD R6, R6, 0x1, R19 ;  /* 0x0000000106067824 */ /* 0x000fe400078e0213 */
[----:B------:R-:W-:Y:S02]  /*c560*/  IMAD.MOV.U32 R18, RZ, RZ, R42 ;  /* 0x000000ffff127224 */ /* 0x000fe400078e002a */
[----:B------:R-:W-:Y:S02]  /*c570*/  IMAD.MOV.U32 R19, RZ, RZ, R11 ;  /* 0x000000ffff137224 */ /* 0x000fe400078e000b */
[----:B------:R-:W-:Y:S01]  /*c580*/  IMAD.MOV.U32 R41, RZ, RZ, R59 ;  /* 0x000000ffff297224 */ /* 0x000fe200078e003b */
[----:B------:R-:W-:-:S03]  /*c590*/  ISETP.GE.AND P5, PT, R2, 0x4, PT ;  /* 0x000000040200780c */ /* 0x000fc60003fa6270 */
[----:B-1----:R-:W-:Y:S01]  /*c5a0*/  DADD R12, R12, R18 ;  /* 0x000000000c0c7229 */ /* 0x002fe20000000012 */
[----:B------:R-:W1:Y:S01]  /*c5b0*/  SHFL.UP PT, R18, R6, 0x4, RZ ;  /* 0x0480000006127989 */ /* 0x000e6200000e00ff */
[----:B--2---:R-:W-:Y:S01]  /*c5c0*/  DADD R16, R16, R40 ;  /* 0x0000000010107229 */ /* 0x004fe20000000028 */
[----:B------:R-:W-:Y:S01]  /*c5d0*/  ISETP.NE.AND P4, PT, R6, RZ, PT ;  /* 0x000000ff0600720c */ /* 0x000fe20003f85270 */
[----:B0-----:R-:W-:-:S08]  /*c5e0*/  DADD R14, R14, R44 ;  /* 0x000000000e0e7229 */ /* 0x001fd0000000002c */
[----:B------:R-:W-:Y:S02]  /*c5f0*/  @P5 FSEL R40, R16, R40, !P4 ;  /* 0x0000002810285208 */ /* 0x000fe40006000000 */
[----:B------:R-:W-:Y:S02]  /*c600*/  @P5 FSEL R59, R17, R59, !P4 ;  /* 0x0000003b113b5208 */ /* 0x000fe40006000000 */
[----:B------:R-:W-:Y:S01]  /*c610*/  @P5 FSEL R42, R12, R42, !P4 ;  /* 0x0000002a0c2a5208 */ /* 0x000fe20006000000 */
[----:B------:R-:W-:Y:S01]  /*c620*/  SHFL.UP PT, R16, R40, 0x8, RZ ;  /* 0x0500000028107989 */ /* 0x000fe200000e00ff */
[----:B------:R-:W-:Y:S02]  /*c630*/  @P5 FSEL R11, R13, R11, !P4 ;  /* 0x0000000b0d0b5208 */ /* 0x000fe40006000000 */
[----:B------:R-:W-:Y:S01]  /*c640*/  @P5 FSEL R44, R14, R44, !P4 ;  /* 0x0000002c0e2c5208 */ /* 0x000fe20006000000 */
[----:B------:R-:W0:Y:S01]  /*c650*/  SHFL.UP PT, R17, R59, 0x8, RZ ;  /* 0x050000003b117989 */ /* 0x000e2200000e00ff */
[----:B------:R-:W-:-:S02]  /*c660*/  @P5 FSEL R45, R15, R45, !P4 ;  /* 0x0000002d0f2d5208 */ /* 0x000fc40006000000 */
[----:B-1----:R-:W-:Y:S01]  /*c670*/  SEL R19, R18, RZ, P5 ;  /* 0x000000ff12137207 */ /* 0x002fe20002800000 */
[----:B------:R-:W-:Y:S04]  /*c680*/  SHFL.UP PT, R12, R42, 0x8, RZ ;  /* 0x050000002a0c7989 */ /* 0x000fe800000e00ff */
[----:B------:R-:W1:Y:S04]  /*c690*/  SHFL.UP PT, R13, R11, 0x8, RZ ;  /* 0x050000000b0d7989 */ /* 0x000e6800000e00ff */
[----:B------:R-:W-:Y:S04]  /*c6a0*/  SHFL.UP PT, R14, R44, 0x8, RZ ;  /* 0x050000002c0e7989 */ /* 0x000fe800000e00ff */
[----:B------:R-:W2:Y:S01]  /*c6b0*/  SHFL.UP PT, R15, R45, 0x8, RZ ;  /* 0x050000002d0f7989 */ /* 0x000ea200000e00ff */
[----:B------:R-:W-:-:S02]  /*c6c0*/  IMAD.IADD R6, R6, 0x1, R19 ;  /* 0x0000000106067824 */ /* 0x000fc400078e0213 */
[----:B------:R-:W-:-:S03]  /*c6d0*/  IMAD.MOV.U32 R41, RZ, RZ, R59 ;  /* 0x000000ffff297224 */ /* 0x000fc600078e003b */
[----:B------:R-:W3:Y:S01]  /*c6e0*/  SHFL.UP PT, R20, R6, 0x8, RZ ;  /* 0x0500000006147989 */ /* 0x000ee200000e00ff */
[----:B------:R-:W-:Y:S01]  /*c6f0*/  ISETP.GE.AND P5, PT, R2, 0x8, PT ;  /* 0x000000080200780c */ /* 0x000fe20003fa6270 */
[----:B------:R-:W-:Y:S01]  /*c700*/  IMAD.MOV.U32 R18, RZ, RZ, R42 ;  /* 0x000000ffff127224 */ /* 0x000fe200078e002a */
[----:B0-----:R-:W-:Y:S01]  /*c710*/  DADD R16, R16, R40 ;  /* 0x0000000010107229 */ /* 0x001fe20000000028 */
[----:B------:R-:W-:Y:S01]  /*c720*/  IMAD.MOV.U32 R19, RZ, RZ, R11 ;  /* 0x000000ffff137224 */ /* 0x000fe200078e000b */
[----:B------:R-:W-:-:S05]  /*c730*/  ISETP.NE.AND P4, PT, R6, RZ, PT ;  /* 0x000000ff0600720c */ /* 0x000fca0003f85270 */
[----:B-1----:R-:W-:Y:S02]  /*c740*/  DADD R12, R12, R18 ;  /* 0x000000000c0c7229 */ /* 0x002fe40000000012 */
[----:B--2---:R-:W-:Y:S02]  /*c750*/  DADD R14, R14, R44 ;  /* 0x000000000e0e7229 */ /* 0x004fe4000000002c */
[----:B------:R-:W-:Y:S02]  /*c760*/  @P5 FSEL R40, R16, R40, !P4 ;  /* 0x0000002810285208 */ /* 0x000fe40006000000 */
[----:B------:R-:W-:-:S04]  /*c770*/  @P5 FSEL R59, R17, R59, !P4 ;  /* 0x0000003b113b5208 */ /* 0x000fc80006000000 */
[----:B------:R-:W-:Y:S01]  /*c780*/  @P5 FSEL R42, R12, R42, !P4 ;  /* 0x0000002a0c2a5208 */ /* 0x000fe20006000000 */
[----:B------:R-:W-:Y:S01]  /*c790*/  SHFL.UP PT, R16, R40, 0x10, RZ ;  /* 0x0600000028107989 */ /* 0x000fe200000e00ff */
[----:B------:R-:W-:Y:S02]  /*c7a0*/  @P5 FSEL R11, R13, R11, !P4 ;  /* 0x0000000b0d0b5208 */ /* 0x000fe40006000000 */
[----:B---3--:R-:W-:Y:S01]  /*c7b0*/  SEL R19, R20, RZ, P5 ;  /* 0x000000ff14137207 */ /* 0x008fe20002800000 */
[----:B------:R-:W0:Y:S01]  /*c7c0*/  SHFL.UP PT, R17, R59, 0x10, RZ ;  /* 0x060000003b117989 */ /* 0x000e2200000e00ff */
[----:B------:R-:W-:Y:S02]  /*c7d0*/  @P5 FSEL R44, R14, R44, !P4 ;  /* 0x0000002c0e2c5208 */ /* 0x000fe40006000000 */
[----:B------:R-:W-:Y:S01]  /*c7e0*/  @P5 FSEL R45, R15, R45, !P4 ;  /* 0x0000002d0f2d5208 */ /* 0x000fe20006000000 */
[----:B------:R-:W-:Y:S01]  /*c7f0*/  SHFL.UP PT, R12, R42, 0x10, RZ ;  /* 0x060000002a0c7989 */ /* 0x000fe200000e00ff */
[----:B------:R-:W-:-:S03]  /*c800*/  IMAD.IADD R6, R6, 0x1, R19 ;  /* 0x0000000106067824 */ /* 0x000fc600078e0213 */
[----:B------:R-:W1:Y:S04]  /*c810*/  SHFL.UP PT, R13, R11, 0x10, RZ ;  /* 0x060000000b0d7989 */ /* 0x000e6800000e00ff */
[----:B------:R-:W-:Y:S04]  /*c820*/  SHFL.UP PT, R14, R44, 0x10, RZ ;  /* 0x060000002c0e7989 */ /* 0x000fe800000e00ff */
[----:B------:R-:W2:Y:S04]  /*c830*/  SHFL.UP PT, R15, R45, 0x10, RZ ;  /* 0x060000002d0f7989 */ /* 0x000ea800000e00ff */
[----:B------:R-:W3:Y:S01]  /*c840*/  SHFL.UP PT, R20, R6, 0x10, RZ ;  /* 0x0600000006147989 */ /* 0x000ee200000e00ff */
[----:B------:R-:W-:-:S02]  /*c850*/  IMAD.MOV.U32 R41, RZ, RZ, R59 ;  /* 0x000000ffff297224 */ /* 0x000fc400078e003b */
[----:B------:R-:W-:Y:S02]  /*c860*/  IMAD.MOV.U32 R18, RZ, RZ, R42 ;  /* 0x000000ffff127224 */ /* 0x000fe400078e002a */
[----:B------:R-:W-:Y:S02]  /*c870*/  IMAD.MOV.U32 R19, RZ, RZ, R11 ;  /* 0x000000ffff137224 */ /* 0x000fe400078e000b */
[----:B0-----:R-:W-:Y:S01]  /*c880*/  DADD R16, R16, R40 ;  /* 0x0000000010107229 */ /* 0x001fe20000000028 */
[C---:B------:R-:W-:Y:S02]  /*c890*/  ISETP.NE.AND P6, PT, R2.reuse, 0x1f, PT ;  /* 0x0000001f0200780c */ /* 0x040fe40003fc5270 */
[----:B------:R-:W-:Y:S01]  /*c8a0*/  ISETP.GE.AND P4, PT, R2, 0x10, PT ;  /* 0x000000100200780c */ /* 0x000fe20003f86270 */
[----:B-1----:R-:W-:Y:S01]  /*c8b0*/  DADD R12, R12, R18 ;  /* 0x000000000c0c7229 */ /* 0x002fe20000000012 */
[----:B------:R-:W-:Y:S01]  /*c8c0*/  ISETP.NE.AND P5, PT, R6, RZ, PT ;  /* 0x000000ff0600720c */ /* 0x000fe20003fa5270 */
[----:B--2---:R-:W-:-:S04]  /*c8d0*/  DADD R14, R14, R44 ;  /* 0x000000000e0e7229 */ /* 0x004fc8000000002c */
[----:B------:R-:W-:Y:S02]  /*c8e0*/  FSEL R52, R17, R59, !P5 ;  /* 0x0000003b11347208 */ /* 0x000fe40006800000 */
[----:B---3--:R-:W-:Y:S02]  /*c8f0*/  SEL R19, R20, RZ, P4 ;  /* 0x000000ff14137207 */ /* 0x008fe40002000000 */
[----:B------:R-:W-:Y:S01]  /*c900*/  FSEL R46, R12, R42, !P5 ;  /* 0x0000002a0c2e7208 */ /* 0x000fe20006800000 */
[----:B------:R-:W-:Y:S01]  /*c910*/  @!P6 IMAD.MOV.U32 R27, RZ, RZ, R52 ;  /* 0x000000ffff1be224 */ /* 0x000fe200078e0034 */
[----:B------:R-:W-:Y:S01]  /*c920*/  FSEL R47, R13, R11, !P5 ;  /* 0x0000000b0d2f7208 */ /* 0x000fe20006800000 */
[----:B------:R-:W-:Y:S01]  /*c930*/  IMAD.IADD R6, R6, 0x1, R19 ;  /* 0x0000000106067824 */ /* 0x000fe200078e0213 */
[----:B------:R-:W-:Y:S02]  /*c940*/  @!P6 LEA R41, R43, UR4, 0x5 ;  /* 0x000000042b29ec11 */ /* 0x000fe4000f8e28ff */
[----:B------:R-:W-:-:S02]  /*c950*/  FSEL R24, R14, R44, !P5 ;  /* 0x0000002c0e187208 */ /* 0x000fc40006800000 */
[----:B------:R-:W-:Y:S02]  /*c960*/  FSEL R25, R15, R45, !P5 ;  /* 0x0000002d0f197208 */ /* 0x000fe40006800000 */
[----:B------:R-:W-:Y:S01]  /*c970*/  FSEL R26, R16, R40, !P5 ;  /* 0x00000028101a7208 */ /* 0x000fe20006800000 */
[----:B------:R-:W-:Y:S04]  /*c980*/  @!P6 STS [R41], R6 ;  /* 0x000000062900e388 */ /* 0x000fe80000000800 */
[----:B------:R-:W-:Y:S04]  /*c990*/  @!P6 STS.128 [R41+0x10], R24 ;  /* 0x000010182900e388 */ /* 0x000fe80000000c00 */
[----:B------:R0:W-:Y:S01]  /*c9a0*/  @!P6 STS.64 [R41+0x8], R46 ;  /* 0x0000082e2900e388 */ /* 0x0001e20000000a00 */
[----:B------:R-:W-:Y:S06]  /*c9b0*/  BAR.SYNC.DEFER_BLOCKING 0x0 ;  /* 0x0000000000007b1d */ /* 0x000fec0000010000 */
[----:B------:R-:W-:Y:S04]  /*c9c0*/  LDS.128 R16, [UR4+0x10] ;  /* 0x00001004ff107984 */ /* 0x000fe80008000c00 */
[----:B------:R-:W1:Y:S04]  /*c9d0*/  LDS.128 R12, [UR4+0x30] ;  /* 0x00003004ff0c7984 */ /* 0x000e680008000c00 */
[----:B------:R-:W2:Y:S04]  /*c9e0*/  LDS R56, [UR4+0x20] ;  /* 0x00002004ff387984 */ /* 0x000ea80008000800 */
[----:B------:R-:W3:Y:S04]  /*c9f0*/  LDS.64 R50, [UR4+0x8] ;  /* 0x00000804ff327984 */ /* 0x000ee80008000a00 */
[----:B------:R-:W4:Y:S04]  /*ca00*/  LDS.64 R54, [UR4+0x28] ;  /* 0x00002804ff367984 */ /* 0x000f280008000a00 */
[----:B------:R-:W5:Y:S04]  /*ca10*/  LDS.64 R48, [UR4+0x48] ;  /* 0x00004804ff307984 */ /* 0x000f680008000a00 */
[----:B------:R-:W5:Y:S04]  /*ca20*/  LDS.128 R20, [UR4+0x50] ;  /* 0x00005004ff147984 */ /* 0x000f680008000c00 */
[----:B------:R-:W5:Y:S01]  /*ca30*/  LDS R57, [UR4+0x40] ;  /* 0x00004004ff397984 */ /* 0x000f620008000800 */
[----:B0-----:R-:W-:-:S02]  /*ca40*/  FSEL R41, R44, R24, !P4 ;  /* 0x000000182c297208 */ /* 0x001fc40006000000 */
[----:B------:R-:W-:Y:S01]  /*ca50*/  FSEL R27, R45, R25, !P4 ;  /* 0x000000192d1b7208 */ /* 0x000fe20006000000 */
[----:B------:R-:W0:Y:S01]  /*ca60*/  LDS R53, [UR4] ;  /* 0x00000004ff357984 */ /* 0x000e220008000800 */
[----:B------:R-:W-:Y:S02]  /*ca70*/  ISETP.NE.AND P5, PT, R43, 0x1, PT ;  /* 0x000000012b00780c */ /* 0x000fe40003fa5270 */
[----:B------:R-:W-:Y:S02]  /*ca80*/  FSEL R42, R42, R46, !P4 ;  /* 0x0000002e2a2a7208 */ /* 0x000fe40006000000 */
[----:B------:R-:W-:Y:S01]  /*ca90*/  FSEL R11, R11, R47, !P4 ;  /* 0x0000002f0b0b7208 */ /* 0x000fe20006000000 */
[----:B-1----:R-:W-:Y:S01]  /*caa0*/  DADD R44, R16, R12 ;  /* 0x00000000102c7229 */ /* 0x002fe2000000000c */
[----:B------:R-:W-:Y:S01]  /*cab0*/  FSEL R40, R40, R26, !P4 ;  /* 0x0000001a28287208 */ /* 0x000fe20006000000 */
[----:B------:R-:W-:Y:S01]  /*cac0*/  DADD R46, R18, R14 ;  /* 0x00000000122e7229 */ /* 0x000fe2000000000e */
[----:B--2---:R-:W-:-:S02]  /*cad0*/  ISETP.NE.AND P6, PT, R56, RZ, PT ;  /* 0x000000ff3800720c */ /* 0x004fc40003fc5270 */
[----:B------:R-:W-:Y:S02]  /*cae0*/  FSEL R26, R59, R52, !P4 ;  /* 0x000000343b1a7208 */ /* 0x000fe40006000000 */
[----:B---3--:R-:W-:Y:S01]  /*caf0*/  FSEL R59, R50, RZ, !P5 ;  /* 0x000000ff323b7208 */ /* 0x008fe20006800000 */
[----:B------:R-:W-:Y:S01]  /*cb00*/  LDS R52, [UR4+0x60] ;  /* 0x00006004ff347984 */ /* 0x000fe20008000800 */
[----:B------:R-:W-:Y:S01]  /*cb10*/  FSEL R61, R51, RZ, !P5 ;  /* 0x000000ff333d7208 */ /* 0x000fe20006800000 */
[----:B----4-:R-:W-:Y:S01]  /*cb20*/  DADD R24, R50, R54 ;  /* 0x0000000032187229 */ /* 0x010fe20000000036 */
[----:B------:R-:W-:Y:S02]  /*cb30*/  FSEL R50, R44, R12, !P6 ;  /* 0x0000000c2c327208 */ /* 0x000fe40007000000 */
[----:B------:R-:W-:Y:S02]  /*cb40*/  FSEL R51, R45, R13, !P6 ;  /* 0x0000000d2d337208 */ /* 0x000fe40007000000 */
[----:B------:R-:W1:Y:S01]  /*cb50*/  LDS.64 R44, [UR4+0x68] ;  /* 0x00006804ff2c7984 */ /* 0x000e620008000a00 */
[----:B------:R-:W-:-:S02]  /*cb60*/  FSEL R46, R46, R14, !P6 ;  /* 0x0000000e2e2e7208 */ /* 0x000fc40007000000 */
[----:B------:R-:W-:Y:S02]  /*cb70*/  FSEL R47, R47, R15, !P6 ;  /* 0x0000000f2f2f7208 */ /* 0x000fe40007000000 */
[----:B------:R-:W2:Y:S01]  /*cb80*/  LDS.128 R12, [UR4+0x70] ;  /* 0x00007004ff0c7984 */ /* 0x000ea20008000c00 */
[----:B------:R-:W-:Y:S02]  /*cb90*/  FSEL R24, R24, R54, !P6 ;  /* 0x0000003618187208 */ /* 0x000fe40007000000 */
[----:B------:R-:W-:Y:S02]  /*cba0*/  FSEL R25, R25, R55, !P6 ;  /* 0x0000003719197208 */ /* 0x000fe40007000000 */
[----:B------:R-:W-:Y:S02]  /*cbb0*/  FSEL R63, R16, RZ, !P5 ;  /* 0x000000ff103f7208 */ /* 0x000fe40006800000 */
[----:B------:R-:W-:Y:S02]  /*cbc0*/  FSEL R69, R17, RZ, !P5 ;  /* 0x000000ff11457208 */ /* 0x000fe40006800000 */
[----:B-----5:R-:W-:-:S02]  /*cbd0*/  DADD R54, R48, R24 ;  /* 0x0000000030367229 */ /* 0x020fc40000000018 */
[----:B------:R-:W-:Y:S01]  /*cbe0*/  DADD R16, R20, R50 ;  /* 0x0000000014107229 */ /* 0x000fe20000000032 */
[----:B------:R-:W-:Y:S02]  /*cbf0*/  ISETP.NE.AND P4, PT, R57, RZ, PT ;  /* 0x000000ff3900720c */ /* 0x000fe40003f85270 */
[----:B------:R-:W-:Y:S02]  /*cc00*/  ISETP.NE.AND P6, PT, R43, 0x2, PT ;  /* 0x000000022b00780c */ /* 0x000fe40003fc5270 */
[----:B------:R-:W-:-:S03]  /*cc10*/  FSEL R65, R18, RZ, !P5 ;  /* 0x000000ff12417208 */ /* 0x000fc60006800000 */
[----:B------:R-:W-:Y:S02]  /*cc20*/  FSEL R48, R54, R48, !P4 ;  /* 0x0000003036307208 */ /* 0x000fe40006000000 */
[----:B------:R-:W-:Y:S01]  /*cc30*/  FSEL R49, R55, R49, !P4 ;  /* 0x0000003137317208 */ /* 0x000fe20006000000 */
[----:B------:R-:W-:Y:S01]  /*cc40*/  DADD R54, R22, R46 ;  /* 0x0000000016367229 */ /* 0x000fe2000000002e */
[----:B------:R-:W-:Y:S02]  /*cc50*/  FSEL R67, R19, RZ, !P5 ;  /* 0x000000ff13437208 */ /* 0x000fe40006800000 */
[----:B------:R-:W-:Y:S02]  /*cc60*/  FSEL R20, R16, R20, !P4 ;  /* 0x0000001410147208 */ /* 0x000fe40006000000 */
[----:B------:R-:W-:Y:S02]  /*cc70*/  FSEL R21, R17, R21, !P4 ;  /* 0x0000001511157208 */ /* 0x000fe40006000000 */
[----:B------:R-:W-:Y:S01]  /*cc80*/  FSEL R65, R46, R65, !P6 ;  /* 0x000000412e417208 */ /* 0x000fe20007000000 */
[----:B------:R-:W3:Y:S01]  /*cc90*/  LDS.128 R16, [UR4+0x90] ;  /* 0x00009004ff107984 */ /* 0x000ee20008000c00 */
[----:B------:R-:W-:Y:S01]  /*cca0*/  FSEL R59, R24, R59, !P6 ;  /* 0x0000003b183b7208 */ /* 0x000fe20007000000 */
[----:B0-----:R-:W-:Y:S01]  /*ccb0*/  IMAD.IADD R46, R53, 0x1, R56 ;  /* 0x00000001352e7824 */ /* 0x001fe200078e0238 */
[----:B------:R-:W-:-:S02]  /*ccc0*/  FSEL R61, R25, R61, !P6 ;  /* 0x0000003d193d7208 */ /* 0x000fc40007000000 */
[----:B------:R-:W0:Y:S01]  /*ccd0*/  LDS.64 R24, [UR4+0x88] ;  /* 0x00008804ff187984 */ /* 0x000e220008000a00 */
[----:B------:R-:W-:Y:S01]  /*cce0*/  FSEL R63, R50, R63, !P6 ;  /* 0x0000003f323f7208 */ /* 0x000fe20007000000 */
[C---:B------:R-:W-:Y:S01]  /*ccf0*/  IMAD.IADD R57, R46.reuse, 0x1, R57 ;  /* 0x000000012e397824 */ /* 0x040fe200078e0239 */
[----:B------:R-:W-:Y:S01]  /*cd00*/  FSEL R67, R47, R67, !P6 ;  /* 0x000000432f437208 */ /* 0x000fe20007000000 */
[----:B------:R-:W4:Y:S01]  /*cd10*/  LDS R50, [UR4+0x80] ;  /* 0x00008004ff327984 */ /* 0x000f220008000800 */
[----:B------:R-:W-:Y:S02]  /*cd20*/  SEL R56, R46, R53, !P6 ;  /* 0x000000352e387207 */ /* 0x000fe40007000000 */
[----:B------:R-:W-:Y:S02]  /*cd30*/  FSEL R46, R54, R22, !P4 ;  /* 0x00000016362e7208 */ /* 0x000fe40006000000 */
[----:B------:R-:W-:Y:S01]  /*cd40*/  FSEL R47, R55, R23, !P4 ;  /* 0x00000017372f7208 */ /* 0x000fe20006000000 */
[----:B-1----:R-:W-:Y:S01]  /*cd50*/  DADD R22, R44, R48 ;  /* 0x000000002c167229 */ /* 0x002fe20000000030 */
[----:B------:R-:W-:-:S02]  /*cd60*/  FSEL R51, R51, R69, !P6 ;  /* 0x0000004533337208 */ /* 0x000fc40007000000 */
[----:B------:R-:W-:Y:S02]  /*cd70*/  ISETP.NE.AND P5, PT, R43, 0x3, PT ;  /* 0x000000032b00780c */ /* 0x000fe40003fa5270 */
[----:B------:R-:W-:Y:S02]  /*cd80*/  ISETP.NE.AND P4, PT, R52, RZ, PT ;  /* 0x000000ff3400720c */ /* 0x000fe40003f85270 */
[----:B------:R-:W-:Y:S02]  /*cd90*/  FSEL R55, R20, R63, !P5 ;  /* 0x0000003f14377208 */ /* 0x000fe40006800000 */
[----:B------:R-:W-:Y:S01]  /*cda0*/  FSEL R53, R21, R51, !P5 ;  /* 0x0000003315357208 */ /* 0x000fe20006800000 */
[----:B--2---:R-:W-:Y:S01]  /*cdb0*/  DADD R20, R12, R20 ;  /* 0x000000000c147229 */ /* 0x004fe20000000014 */
[----:B------:R-:W-:Y:S01]  /*cdc0*/  FSEL R59, R48, R59, !P5 ;  /* 0x0000003b303b7208 */ /* 0x000fe20006800000 */
[----:B------:R-:W-:Y:S01]  /*cdd0*/  LDS R51, [UR4+0xa0] ;  /* 0x0000a004ff337984 */ /* 0x000fe20008000800 */
[----:B------:R-:W-:-:S02]  /*cde0*/  FSEL R61, R49, R61, !P5 ;  /* 0x0000003d313d7208 */ /* 0x000fc40006800000 */
[----:B------:R-:W-:Y:S02]  /*cdf0*/  FSEL R48, R22, R44, !P4 ;  /* 0x0000002c16307208 */ /* 0x000fe40006000000 */
[----:B------:R-:W-:Y:S02]  /*ce00*/  FSEL R49, R23, R45, !P4 ;  /* 0x0000002d17317208 */ /* 0x000fe40006000000 */
[----:B------:R-:W1:Y:S01]  /*ce10*/  LDS.64 R44, [UR4+0xa8] ;  /* 0x0000a804ff2c7984 */ /* 0x000e620008000a00 */
[----:B------:R-:W-:Y:S02]  /*ce20*/  FSEL R12, R20, R12, !P4 ;  /* 0x0000000c140c7208 */ /* 0x000fe40006000000 */
[----:B------:R-:W-:Y:S02]  /*ce30*/  FSEL R13, R21, R13, !P4 ;  /* 0x0000000d150d7208 */ /* 0x000fe40006000000 */
[----:B------:R-:W2:Y:S01]  /*ce40*/  LDS.128 R20, [UR4+0xb0] ;  /* 0x0000b004ff147984 */ /* 0x000ea20008000c00 */
[----:B------:R-:W-:-:S02]  /*ce50*/  FSEL R65, R46, R65, !P5 ;  /* 0x000000412e417208 */ /* 0x000fc40006800000 */
[----:B------:R-:W-:Y:S01]  /*ce60*/  FSEL R63, R47, R67, !P5 ;  /* 0x000000432f3f7208 */ /* 0x000fe20006800000 */
[----:B------:R-:W-:Y:S01]  /*ce70*/  DADD R46, R14, R46 ;  /* 0x000000000e2e7229 */ /* 0x000fe2000000002e */
[----:B------:R-:W-:Y:S02]  /*ce80*/  SEL R54, R57, R56, !P5 ;  /* 0x0000003839367207 */ /* 0x000fe40006800000 */
[----:B------:R-:W-:-:S04]  /*ce90*/  ISETP.NE.AND P5, PT, R43, 0x4, PT ;  /* 0x000000042b00780c */ /* 0x000fc80003fa5270 */
[----:B------:R-:W-:-:S03]  /*cea0*/  FSEL R59, R48, R59, !P5 ;  /* 0x0000003b303b7208 */ /* 0x000fc60006800000 */
[----:B------:R-:W-:Y:S02]  /*ceb0*/  FSEL R46, R46, R14, !P4 ;  /* 0x0000000e2e2e7208 */ /* 0x000fe40006000000 */
[----:B------:R-:W-:Y:S01]  /*cec0*/  FSEL R47, R47, R15, !P4 ;  /* 0x0000000f2f2f7208 */ /* 0x000fe20006000000 */
[----:B---3--:R-:W-:Y:S01]  /*ced0*/  DADD R14, R16, R12 ;  /* 0x00000000100e7229 */ /* 0x008fe2000000000c */
[----:B------:R-:W-:Y:S01]  /*cee0*/  FSEL R61, R49, R61, !P5 ;  /* 0x0000003d313d7208 */ /* 0x000fe20006800000 */
[----:B0-----:R-:W-:Y:S01]  /*cef0*/  DADD R48, R24, R48 ;  /* 0x0000000018307229 */ /* 0x001fe20000000030 */
[----:B----4-:R-:W-:Y:S01]  /*cf00*/  ISETP.NE.AND P4, PT, R50, RZ, PT ;  /* 0x000000ff3200720c */ /* 0x010fe20003f85270 */
[----:B------:R-:W-:Y:S01]  /*cf10*/  IMAD.IADD R57, R57, 0x1, R52 ;  /* 0x0000000139397824 */ /* 0x000fe200078e0234 */
[----:B------:R-:W-:Y:S02]  /*cf20*/  FSEL R55, R12, R55, !P5 ;  /* 0x000000370c377208 */ /* 0x000fe40006800000 */
[----:B------:R-:W-:-:S02]  /*cf30*/  FSEL R53, R13, R53, !P5 ;  /* 0x000000350d357208 */ /* 0x000fc40006800000 */
[----:B------:R-:W-:Y:S02]  /*cf40*/  FSEL R65, R46, R65, !P5 ;  /* 0x000000412e417208 */ /* 0x000fe40006800000 */
[----:B------:R-:W-:Y:S01]  /*cf50*/  FSEL R63, R47, R63, !P5 ;  /* 0x0000003f2f3f7208 */ /* 0x000fe20006800000 */
[----:B------:R-:W-:Y:S01]  /*cf60*/  DADD R46, R18, R46 ;  /* 0x00000000122e7229 */ /* 0x000fe2000000002e */
[----:B------:R-:W-:Y:S02]  /*cf70*/  FSEL R16, R14, R16, !P4 ;  /* 0x000000100e107208 */ /* 0x000fe40006000000 */
[----:B------:R-:W-:Y:S02]  /*cf80*/  FSEL R17, R15, R17, !P4 ;  /* 0x000000110f117208 */ /* 0x000fe40006000000 */
[----:B------:R-:W0:Y:S01]  /*cf90*/  LDS.128 R12, [UR4+0xd0] ;  /* 0x0000d004ff0c7984 */ /* 0x000e220008000c00 */
[----:B------:R-:W-:Y:S02]  /*cfa0*/  FSEL R48, R48, R24, !P4 ;  /* 0x0000001830307208 */ /* 0x000fe40006000000 */
[----:B------:R-:W-:-:S02]  /*cfb0*/  FSEL R49, R49, R25, !P4 ;  /* 0x0000001931317208 */ /* 0x000fc40006000000 */
[----:B------:R-:W3:Y:S01]  /*cfc0*/  LDS.64 R24, [UR4+0xc8] ;  /* 0x0000c804ff187984 */ /* 0x000ee20008000a00 */
[----:B------:R-:W-:Y:S02]  /*cfd0*/  SEL R54, R57, R54, !P5 ;  /* 0x0000003639367207 */ /* 0x000fe40006800000 */
[----:B------:R-:W-:Y:S01]  /*cfe0*/  ISETP.NE.AND P5, PT, R43, 0x5, PT ;  /* 0x000000052b00780c */ /* 0x000fe20003fa5270 */
[----:B------:R-:W-:Y:S02]  /*cff0*/  IMAD.IADD R56, R57, 0x1, R50 ;  /* 0x0000000139387824 */ /* 0x000fe400078e0232 */
[----:B------:R-:W4:Y:S01]  /*d000*/  LDS R50, [UR4+0xc0] ;  /* 0x0000c004ff327984 */ /* 0x000f220008000800 */
[----:B------:R-:W-:Y:S01]  /*d010*/  FSEL R57, R17, R53, !P5 ;  /* 0x0000003511397208 */ /* 0x000fe20006800000 */
[----:B-1----:R-:W-:Y:S01]  /*d020*/  DADD R52, R44, R48 ;  /* 0x000000002c347229 */ /* 0x002fe20000000030 */
[----:B------:R-:W-:Y:S02]  /*d030*/  FSEL R18, R46, R18, !P4 ;  /* 0x000000122e127208 */ /* 0x000fe40006000000 */
[----:B------:R-:W-:-:S02]  /*d040*/  FSEL R19, R47, R19, !P4 ;  /* 0x000000132f137208 */ /* 0x000fc40006000000 */
[----:B------:R-:W-:Y:S01]  /*d050*/  ISETP.NE.AND P6, PT, R51, RZ, PT ;  /* 0x000000ff3300720c */ /* 0x000fe20003fc5270 */
[----:B--2---:R-:W-:Y:S01]  /*d060*/  DADD R46, R20, R16 ;  /* 0x00000000142e7229 */ /* 0x004fe20000000010 */
[----:B------:R-:W-:Y:S02]  /*d070*/  FSEL R59, R48, R59, !P5 ;  /* 0x0000003b303b7208 */ /* 0x000fe40006800000 */
[----:B------:R-:W-:Y:S01]  /*d080*/  FSEL R61, R49, R61, !P5 ;  /* 0x0000003d313d7208 */ /* 0x000fe20006800000 */
[----:B------:R-:W-:Y:S01]  /*d090*/  DADD R48, R22, R18 ;  /* 0x0000000016307229 */ /* 0x000fe20000000012 */
[----:B------:R-:W-:Y:S02]  /*d0a0*/  FSEL R55, R16, R55, !P5 ;  /* 0x0000003710377208 */ /* 0x000fe40006800000 */
[----:B------:R-:W-:Y:S02]  /*d0b0*/  FSEL R65, R18, R65, !P5 ;  /* 0x0000004112417208 */ /* 0x000fe40006800000 */
[----:B------:R-:W-:-:S02]  /*d0c0*/  FSEL R63, R19, R63, !P5 ;  /* 0x0000003f133f7208 */ /* 0x000fc40006800000 */
[----:B------:R-:W1:Y:S01]  /*d0d0*/  LDS.128 R16, [UR4+0xf0] ;  /* 0x0000f004ff107984 */ /* 0x000e620008000c00 */
[----:B------:R-:W-:Y:S02]  /*d0e0*/  FSEL R52, R52, R44, !P6 ;  /* 0x0000002c34347208 */ /* 0x000fe40007000000 */
[----:B------:R-:W-:Y:S02]  /*d0f0*/  FSEL R53, R53, R45, !P6 ;  /* 0x0000002d35357208 */ /* 0x000fe40007000000 */
[----:B------:R-:W2:Y:S01]  /*d100*/  LDS.64 R44, [UR4+0xe8] ;  /* 0x0000e804ff2c7984 */ /* 0x000ea20008000a00 */
[----:B------:R-:W-:Y:S02]  /*d110*/  SEL R54, R56, R54, !P5 ;  /* 0x0000003638367207 */ /* 0x000fe40006800000 */
[C---:B------:R-:W-:Y:S02]  /*d120*/  ISETP.NE.AND P5, PT, R43.reuse, 0x6, PT ;  /* 0x000000062b00780c */ /* 0x040fe40003fa5270 */
[----:B------:R-:W-:-:S02]  /*d130*/  ISETP.NE.AND P4, PT, R43, 0x7, PT ;  /* 0x000000072b00780c */ /* 0x000fc40003f85270 */
[----:B------:R-:W5:Y:S01]  /*d140*/  LDS R43, [UR4+0xe0] ;  /* 0x0000e004ff2b7984 */ /* 0x000f620008000800 */
[----:B------:R-:W-:Y:S02]  /*d150*/  FSEL R20, R46, R20, !P6 ;  /* 0x000000142e147208 */ /* 0x000fe40007000000 */
[----:B------:R-:W-:Y:S02]  /*d160*/  FSEL R21, R47, R21, !P6 ;  /* 0x000000152f157208 */ /* 0x000fe40007000000 */
[----:B------:R-:W-:Y:S02]  /*d170*/  FSEL R22, R48, R22, !P6 ;  /* 0x0000001630167208 */ /* 0x000fe40007000000 */
[----:B------:R-:W-:Y:S02]  /*d180*/  FSEL R23, R49, R23, !P6 ;  /* 0x0000001731177208 */ /* 0x000fe40007000000 */
[----:B------:R-:W-:Y:S01]  /*d190*/  FSEL R55, R20, R55, !P5 ;  /* 0x0000003714377208 */ /* 0x000fe20006800000 */
[----:B0-----:R-:W-:Y:S01]  /*d1a0*/  DADD R46, R12, R20 ;  /* 0x000000000c2e7229 */ /* 0x001fe20000000014 */
[----:B------:R-:W-:-:S02]  /*d1b0*/  FSEL R57, R21, R57, !P5 ;  /* 0x0000003915397208 */ /* 0x000fc40006800000 */
[----:B------:R-:W-:Y:S01]  /*d1c0*/  FSEL R59, R52, R59, !P5 ;  /* 0x0000003b343b7208 */ /* 0x000fe20006800000 */
[----:B------:R-:W-:Y:S01]  /*d1d0*/  DADD R20, R14, R22 ;  /* 0x000000000e147229 */ /* 0x000fe20000000016 */
[----:B------:R-:W-:Y:S01]  /*d1e0*/  FSEL R61, R53, R61, !P5 ;  /* 0x0000003d353d7208 */ /* 0x000fe20006800000 */
[----:B---3--:R-:W-:Y:S01]  /*d1f0*/  DADD R52, R24, R52 ;  /* 0x0000000018347229 */ /* 0x008fe20000000034 */
[----:B------:R-:W-:Y:S01]  /*d200*/  IMAD.IADD R51, R56, 0x1, R51 ;  /* 0x0000000138337824 */ /* 0x000fe200078e0233 */
[----:B----4-:R-:W-:Y:S01]  /*d210*/  ISETP.NE.AND P6, PT, R50, RZ, PT ;  /* 0x000000ff3200720c */ /* 0x010fe20003fc5270 */
[----:B------:R-:W-:Y:S01]  /*d220*/  SHFL.UP PT, R41, R41, 0x1, RZ ;  /* 0x0420000029297989 */ /* 0x000fe200000e00ff */
[----:B------:R-:W-:Y:S02]  /*d230*/  FSEL R49, R22, R65, !P5 ;  /* 0x0000004116317208 */ /* 0x000fe40006800000 */
[----:B------:R-:W-:Y:S01]  /*d240*/  FSEL R63, R23, R63, !P5 ;  /* 0x0000003f173f7208 */ /* 0x000fe20006800000 */
[----:B------:R-:W0:Y:S01]  /*d250*/  SHFL.UP PT, R56, R27, 0x1, RZ ;  /* 0x042000001b387989 */ /* 0x000e2200000e00ff */
[----:B------:R-:W-:-:S02]  /*d260*/  FSEL R14, R20, R14, !P6 ;  /* 0x0000000e140e7208 */ /* 0x000fc40007000000 */
[----:B------:R-:W-:Y:S01]  /*d270*/  FSEL R15, R21, R15, !P6 ;  /* 0x0000000f150f7208 */ /* 0x000fe20007000000 */
[----:B------:R3:W4:Y:S01]  /*d280*/  SHFL.UP PT, R58, R40, 0x1, RZ ;  /* 0x04200000283a7989 */ /* 0x00072200000e00ff */
[----:B------:R-:W-:-:S03]  /*d290*/  SEL R54, R51, R54, !P5 ;  /* 0x0000003633367207 */ /* 0x000fc60006800000 */
[----:B------:R-:W4:Y:S01]  /*d2a0*/  SHFL.UP PT, R65, R26, 0x1, RZ ;  /* 0x042000001a417989 */ /* 0x000f2200000e00ff */
[----:B------:R-:W-:Y:S01]  /*d2b0*/  FSEL R22, R52, R24, !P6 ;  /* 0x0000001834167208 */ /* 0x000fe20007000000 */
[----:B------:R-:W-:Y:S01]  /*d2c0*/  IMAD.IADD R51, R51, 0x1, R50 ;  /* 0x0000000133337824 */ /* 0x000fe200078e0232 */
[----:B------:R-:W-:Y:S02]  /*d2d0*/  FSEL R23, R53, R25, !P6 ;  /* 0x0000001935177208 */ /* 0x000fe40007000000 */
[----:B------:R-:W-:Y:S02]  /*d2e0*/  FSEL R24, R46, R12, !P6 ;  /* 0x0000000c2e187208 */ /* 0x000fe40007000000 */
[----:B------:R-:W-:Y:S01]  /*d2f0*/  FSEL R25, R47, R13, !P6 ;  /* 0x0000000d2f197208 */ /* 0x000fe20007000000 */
[----:B-1----:R-:W-:Y:S01]  /*d300*/  DADD R20, R18, R14 ;  /* 0x0000000012147229 */ /* 0x002fe2000000000e */
[----:B------:R-:W-:Y:S02]  /*d310*/  FSEL R46, R22, R59, !P4 ;  /* 0x0000003b162e7208 */ /* 0x000fe40006000000 */
[----:B------:R-:W-:Y:S01]  /*d320*/  FSEL R47, R23, R61, !P4 ;  /* 0x0000003d172f7208 */ /* 0x000fe20006000000 */
[----:B--2---:R-:W-:Y:S01]  /*d330*/  DADD R22, R44, R22 ;  /* 0x000000002c167229 */ /* 0x004fe20000000016 */
[----:B------:R-:W-:-:S02]  /*d340*/  FSEL R52, R24, R55, !P4 ;  /* 0x0000003718347208 */ /* 0x000fc40006000000 */
[----:B------:R-:W-:Y:S02]  /*d350*/  FSEL R50, R14, R49, !P4 ;  /* 0x000000310e327208 */ /* 0x000fe40006000000 */
[----:B------:R-:W-:Y:S01]  /*d360*/  FSEL R53, R25, R57, !P4 ;  /* 0x0000003919357208 */ /* 0x000fe20006000000 */
[----:B------:R-:W-:Y:S01]  /*d370*/  DADD R24, R16, R24 ;  /* 0x0000000010187229 */ /* 0x000fe20000000018 */
[----:B------:R-:W-:Y:S02]  /*d380*/  FSEL R15, R15, R63, !P4 ;  /* 0x0000003f0f0f7208 */ /* 0x000fe40006000000 */
[----:B------:R-:W-:Y:S02]  /*d390*/  SEL R54, R51, R54, !P4 ;  /* 0x0000003633367207 */ /* 0x000fe40006000000 */
[----:B------:R-:W-:Y:S02]  /*d3a0*/  ISETP.GE.U32.AND P4, PT, R5, 0x20, PT ;  /* 0x000000200500780c */ /* 0x000fe40003f86070 */
[----:B-----5:R-:W-:Y:S01]  /*d3b0*/  ISETP.NE.AND P5, PT, R43, RZ, PT ;  /* 0x000000ff2b00720c */ /* 0x020fe20003fa5270 */
[----:B------:R-:W1:Y:S03]  /*d3c0*/  SHFL.UP PT, R6, R6, 0x1, RZ ;  /* 0x0420000006067989 */ /* 0x000e6600000e00ff */
[----:B------:R-:W-:-:S02]  /*d3d0*/  FSEL R44, R22, R44, !P5 ;  /* 0x0000002c162c7208 */ /* 0x000fc40006800000 */
[----:B------:R-:W-:Y:S02]  /*d3e0*/  FSEL R45, R23, R45, !P5 ;  /* 0x0000002d172d7208 */ /* 0x000fe40006800000 */
[----:B------:R-:W-:Y:S02]  /*d3f0*/  FSEL R48, R24, R16, !P5 ;  /* 0x0000001018307208 */ /* 0x000fe40006800000 */
[----:B------:R-:W-:Y:S01]  /*d400*/  FSEL R49, R25, R17, !P5 ;  /* 0x0000001119317208 */ /* 0x000fe20006800000 */
[----:B------:R2:W1:Y:S01]  /*d410*/  SHFL.UP PT, R12, R42, 0x1, RZ ;  /* 0x042000002a0c7989 */ /* 0x00046200000e00ff */
[----:B---3--:R-:W-:Y:S01]  /*d420*/  IMAD.IADD R40, R51, 0x1, R43 ;  /* 0x0000000133287824 */ /* 0x008fe200078e022b */
[----:B------:R-:W-:Y:S02]  /*d430*/  FSEL R43, R21, R19, !P5 ;  /* 0x00000013152b7208 */ /* 0x000fe40006800000 */
[----:B------:R3:W1:Y:S01]  /*d440*/  SHFL.UP PT, R13, R11, 0x1, RZ ;  /* 0x042000000b0d7989 */ /* 0x00066200000e00ff */
[----:B0-----:R-:W-:-:S02]  /*d450*/  IMAD.MOV.U32 R21, RZ, RZ, R56 ;  /* 0x000000ffff157224 */ /* 0x001fc400078e0038 */
[----:B----4-:R-:W-:Y:S01]  /*d460*/  IMAD.MOV.U32 R22, RZ, RZ, R58 ;  /* 0x000000ffff167224 */ /* 0x010fe200078e003a */
[----:B--2---:R-:W-:Y:S01]  /*d470*/  FSEL R42, R20, R18, !P5 ;  /* 0x00000012142a7208 */ /* 0x004fe20006800000 */
[----:B------:R-:W-:Y:S02]  /*d480*/  IMAD.MOV.U32 R20, RZ, RZ, R41 ;  /* 0x000000ffff147224 */ /* 0x000fe400078e0029 */
[----:B------:R-:W-:Y:S02]  /*d490*/  IMAD.MOV.U32 R23, RZ, RZ, R65 ;  /* 0x000000ffff177224 */ /* 0x000fe400078e0041 */
[----:B------:R-:W-:Y:S02]  /*d4a0*/  IMAD.MOV.U32 R16, RZ, RZ, R44 ;  /* 0x000000ffff107224 */ /* 0x000fe400078e002c */
[----:B------:R-:W-:Y:S02]  /*d4b0*/  IMAD.MOV.U32 R17, RZ, RZ, R45 ;  /* 0x000000ffff117224 */ /* 0x000fe400078e002d */
[----:B------:R-:W-:-:S02]  /*d4c0*/  IMAD.MOV.U32 R18, RZ, RZ, R48 ;  /* 0x000000ffff127224 */ /* 0x000fc400078e0030 */
[----:B------:R-:W-:Y:S01]  /*d4d0*/  IMAD.MOV.U32 R19, RZ, RZ, R49 ;  /* 0x000000ffff137224 */ /* 0x000fe200078e0031 */
[----:B---3--:R-:W-:Y:S06]  /*d4e0*/  @!P4 BRA `(.L_x_515) ;  /* 0x000000000054c947 */ /* 0x008fec0003800000 */
[----:B------:R-:W-:Y:S01]  /*d4f0*/  IMAD.MOV.U32 R14, RZ, RZ, R50 ;  /* 0x000000ffff0e7224 */ /* 0x000fe200078e0032 */
[----:B------:R-:W-:Y:S01]  /*d500*/  ISETP.NE.AND P4, PT, R2, RZ, PT ;  /* 0x000000ff0200720c */ /* 0x000fe20003f85270 */
[----:B-1----:R-:W-:Y:S01]  /*d510*/  DADD R16, R12, R46 ;  /* 0x000000000c107229 */ /* 0x002fe2000000002e */
        /* <DEDUP_REMOVED lines=18> */
.L_x_515:
[----:B------:R-:W-:Y:S04]  /*d640*/  BSSY.RECONVERGENT B0, `(.L_x_517) ;  /* 0x0000012000007945 */ /* 0x000fe80003800200 */
[----:B------:R-:W-:Y:S05]  /*d650*/  @P3 BRA `(.L_x_518) ;  /* 0x0000000000403947 */ /* 0x000fea0003800000 */
[----:B------:R-:W0:Y:S01]  /*d660*/  LDC.64 R14, c[0x0][0x3b0] ;  /* 0x0000ec00ff0e7b82 */ /* 0x000e220000000a00 */
[----:B------:R-:W-:Y:S01]  /*d670*/  IMAD.MOV.U32 R11, RZ, RZ, 0x64 ;  /* 0x00000064ff0b7424 */ /* 0x000fe200078e00ff */
[----:B------:R2:W-:Y:S04]  /*d680*/  STS [UR4+0x188], R40 ;  /* 0x00018828ff007988 */ /* 0x0005e80008000804 */
[----:B------:R2:W-:Y:S02]  /*d690*/  STS.128 [UR4+0x190], R16 ;  /* 0x00019010ff007988 */ /* 0x0005e40008000c04 */
[----:B------:R-:W3:Y:S02]  /*d6a0*/  LDC.64 R24, c[0x0][0x3a8] ;  /* 0x0000ea00ff187b82 */ /* 0x000ee40000000a00 */
[----:B------:R2:W-:Y:S01]  /*d6b0*/  STS.64 [UR4+0x1a0], R42 ;  /* 0x0001a02aff007988 */ /* 0x0005e20008000a04 */
[----:B0-----:R-:W-:-:S05]  /*d6c0*/  IMAD.WIDE.U32 R14, R0, 0x20, R14 ;  /* 0x00000020000e7825 */ /* 0x001fca00078e000e */
[----:B------:R2:W-:Y:S01]  /*d6d0*/  ST.E.64.STRONG.GPU desc[UR8][R14.64+0x400], R40 ;  /* 0x000400280e007985 */ /* 0x0005e2000c10fb08 */
[----:B---3--:R-:W-:-:S03]  /*d6e0*/  IMAD.WIDE.U32 R24, R0, 0x4, R24 ;  /* 0x0000000400187825 */ /* 0x008fc600078e0018 */
[----:B------:R2:W-:Y:S04]  /*d6f0*/  ST.E.64.STRONG.GPU desc[UR8][R14.64+0x408], R16 ;  /* 0x000408100e007985 */ /* 0x0005e8000c10fb08 */
[----:B------:R2:W-:Y:S04]  /*d700*/  ST.E.64.STRONG.GPU desc[UR8][R14.64+0x410], R18 ;  /* 0x000410120e007985 */ /* 0x0005e8000c10fb08 */
[----:B------:R2:W-:Y:S01]  /*d710*/  ST.E.64.STRONG.GPU desc[UR8][R14.64+0x418], R42 ;  /* 0x0004182a0e007985 */ /* 0x0005e2000c10fb08 */
[----:B------:R-:W-:Y:S06]  /*d720*/  MEMBAR.ALL.GPU ;  /* 0x0000000000007992 */ /* 0x000fec000000a000 */
[----:B------:R-:W-:-:S00]  /*d730*/  ERRBAR ;  /* 0x00000000000079ab */ /* 0x000fc00000000000 */
[----:B------:R-:W-:Y:S06]  /*d740*/  CGAERRBAR ;  /* 0x00000000000075ab */ /* 0x000fec0000000000 */
[----:B------:R2:W-:Y:S02]  /*d750*/  ST.E.STRONG.GPU desc[UR8][R24.64+0x80], R11 ;  /* 0x0000800b18007985 */ /* 0x0005e4000c10f908 */
.L_x_518:
[----:B------:R-:W-:Y:S05]  /*d760*/  BSYNC.RECONVERGENT B0 ;  /* 0x0000000000007941 */ /* 0x000fea0003800200 */
.L_x_517:
[----:B------:R-:W0:Y:S01]  /*d770*/  LDCU UR5, c[0x0][0x370] ;  /* 0x00006e00ff0577ac */ /* 0x000e220008000800 */
[----:B--2---:R-:W-:-:S05]  /*d780*/  LOP3.LUT R11, RZ, R5, RZ, 0x33, !PT ;  /* 0x00000005ff0b7212 */ /* 0x004fca00078e33ff */
[----:B------:R-:W-:Y:S01]  /*d790*/  IMAD.IADD R14, R11, 0x1, R0 ;  /* 0x000000010b0e7824 */ /* 0x000fe200078e0200 */
[----:B0-----:R-:W-:-:S09]  /*d7a0*/  UISETP.GT.U32.AND UP0, UPT, UR5, 0x1f3, UPT ;  /* 0x000001f30500788c */ /* 0x001fd2000bf04070 */
[----:B------:R-:W-:Y:S05]  /*d7b0*/  BRA.U UP0, `(.L_x_519) ;  /* 0x0000000100087547 */ /* 0x000fea000b800000 */
[----:B------:R0:W-:Y:S06]  /*d7c0*/  MEMBAR.SC.CTA ;  /* 0x0000000000007992 */ /* 0x0001ec0000000000 */
[----:B0-----:R-:W-:Y:S05]  /*d7d0*/  BRA `(.L_x_520) ;  /* 0x0000000000087947 */ /* 0x001fea0003800000 */
.L_x_519:
[----:B------:R-:W-:Y:S05]  /*d7e0*/  NANOSLEEP 0x1c2 ;  /* 0x000001c20000795d */ /* 0x000fea0003800000 */
[----:B------:R-:W-:Y:S01]  /*d7f0*/  NOP ;  /* 0x0000000000007918 */ /* 0x000fe20000000000 */
.L_x_520:
[----:B------:R-:W0:Y:S02]  /*d800*/  LDC.64 R16, c[0x0][0x3a8] ;  /* 0x0000ea00ff107b82 */ /* 0x000e240000000a00 */
[----:B0-----:R-:W-:-:S07]  /*d810*/  IMAD.WIDE R16, R14, 0x4, R16 ;  /* 0x000000040e107825 */ /* 0x001fce00078e0210 */
.L_x_522:
        /* <DEDUP_REMOVED lines=10> */
.L_x_757:
        /* <DEDUP_REMOVED lines=16> */
.L_x_524:
[----:B------:R-:W0:Y:S02]  /*d9c0*/  LDC.64 R16, c[0x0][0x3b8] ;  /* 0x0000ee00ff107b82 */ /* 0x000e240000000a00 */
[----:B0-----:R-:W-:-:S05]  /*d9d0*/  IMAD.WIDE R16, R14, 0x20, R16 ;  /* 0x000000200e107825 */ /* 0x001fca00078e0210 */
[----:B------:R0:W5:Y:S04]  /*d9e0*/  LD.E.STRONG.GPU R11, desc[UR8][R16.64+0x400] ;  /* 0x00040008100b7980 */ /* 0x000168000c10f900 */
[----:B------:R0:W5:Y:S04]  /*d9f0*/  LD.E.64.STRONG.GPU R46, desc[UR8][R16.64+0x418] ;  /* 0x00041808102e7980 */ /* 0x000168000c10fb00 */
[----:B------:R0:W5:Y:S04]  /*da00*/  LD.E.64.STRONG.GPU R24, desc[UR8][R16.64+0x408] ;  /* 0x0004080810187980 */ /* 0x000168000c10fb00 */
[----:B------:R0:W5:Y:S02]  /*da10*/  LD.E.64.STRONG.GPU R26, desc[UR8][R16.64+0x410] ;  /* 0x00041008101a7980 */ /* 0x000164000c10fb00 */
.L_x_525:
[----:B------:R-:W-:Y:S05]  /*da20*/  BSYNC.RECONVERGENT B0 ;  /* 0x0000000000007941 */ /* 0x000fea0003800200 */
.L_x_523:
[----:B------:R-:W-:-:S03]  /*da30*/  UMOV UR5, 0xffffffff ;  /* 0xffffffff00057882 */ /* 0x000fc60000000000 */
[----:B------:R-:W-:Y:S05]  /*da40*/  BRA.DIV UR5, `(.L_x_526) ;  /* 0x0000005a05f47947 */ /* 0x000fea000b800000 */
[----:B------:R-:W3:Y:S01]  /*da50*/  S2R R15, SR_GEMASK ;  /* 0x00000000000f7919 */ /* 0x000ee20000003c00 */
[----:B------:R-:W-:-:S04]  /*da60*/  VOTE.ANY R50, PT, !P3 ;  /* 0x0000000000327806 */ /* 0x000fc800058e0100 */
[----:B---3--:R-:W-:-:S05]  /*da70*/  LOP3.LUT R50, R50, 0x80000000, R15, 0xec, !PT ;  /* 0x8000000032327812 */ /* 0x008fca00078eec0f */
[----:B0-2---:R-:W-:-:S05]  /*da80*/  VIADD R17, R50, 0xffffffff ;  /* 0xffffffff32117836 */ /* 0x005fca0000000000 */
[----:B------:R-:W-:-:S04]  /*da90*/  LOP3.LUT R17, R50, R17, RZ, 0xc, !PT ;  /* 0x0000001132117212 */ /* 0x000fc800078e0cff */
[----:B------:R-:W0:Y:S02]  /*daa0*/  POPC R65, R17 ;  /* 0x0000001100417309 */ /* 0x000e240000000000 */
[----:B0----5:R0:W2:Y:S02]  /*dab0*/  SHFL.DOWN PT, R56, R11, 0x1, R65 ;  /* 0x082000000b387989 */ /* 0x0210a400000e0041 */
.L_x_761:
[----:B------:R-:W-:-:S03]  /*dac0*/  UMOV UR5, 0xffffffff ;  /* 0xffffffff00057882 */ /* 0x000fc60000000000 */
[----:B------:R-:W-:Y:S05]  /*dad0*/  BRA.DIV UR5, `(.L_x_527) ;  /* 0x0000005e05207947 */ /* 0x000fea000b800000 */
.L_x_764:
[----:B------:R-:W-:-:S03]  /*dae0*/  UMOV UR5, 0xffffffff ;  /* 0xffffffff00057882 */ /* 0x000fc60000000000 */
[----:B------:R-:W-:Y:S05]  /*daf0*/  BRA.DIV UR5, `(.L_x_528) ;  /* 0x0000005e05387947 */ /* 0x000fea000b800000 */
[----:B------:R3:W4:Y:S04]  /*db00*/  SHFL.DOWN PT, R16, R24, 0x1, R65 ;  /* 0x0820000018107989 */ /* 0x00072800000e0041 */
[----:B------:R3:W0:Y:S04]  /*db10*/  SHFL.DOWN PT, R17, R25, 0x1, R65 ;  /* 0x0820000019117989 */ /* 0x00062800000e0041 */
[----:B------:R3:W0:Y:S04]  /*db20*/  SHFL.DOWN PT, R18, R26, 0x1, R65 ;  /* 0x082000001a127989 */ /* 0x00062800000e0041 */
[----:B------:R3:W0:Y:S04]  /*db30*/  SHFL.DOWN PT, R19, R27, 0x1, R65 ;  /* 0x082000001b137989 */ /* 0x00062800000e0041 */
[----:B------:R3:W0:Y:S04]  /*db40*/  SHFL.DOWN PT, R55, R46, 0x1, R65 ;  /* 0x082000002e377989 */ /* 0x00062800000e0041 */
[----:B------:R3:W0:Y:S02]  /*db50*/  SHFL.DOWN PT, R53, R47, 0x1, R65 ;  /* 0x082000002f357989 */ /* 0x00062400000e0041 */
.L_x_772:
[----:B------:R-:W-:Y:S01]  /*db60*/  ISETP.GE.AND P3, PT, R2, R65, PT ;  /* 0x000000410200720c */ /* 0x000fe20003f66270 */
[----:B------:R-:W-:-:S12]  /*db70*/  BSSY.RECONVERGENT B0, `(.L_x_529) ;  /* 0x000000f000007945 */ /* 0x000fd80003800200 */
[----:B------:R-:W-:Y:S05]  /*db80*/  @P3 BRA `(.L_x_530) ;  /* 0x0000000000343947 */ /* 0x000fea0003800000 */
[----:B0-----:R-:W-:Y:S01]  /*db90*/  IMAD.MOV.U32 R50, RZ, RZ, R55 ;  /* 0x000000ffff327224 */ /* 0x001fe200078e0037 */
[----:B----4-:R-:W-:Y:S01]  /*dba0*/  DADD R16, R24, R16 ;  /* 0x0000000018107229 */ /* 0x010fe20000000010 */
[----:B------:R-:W-:Y:S01]  /*dbb0*/  IMAD.MOV.U32 R51, RZ, RZ, R53 ;  /* 0x000000ffff337224 */ /* 0x000fe200078e0035 */
[----:B------:R-:W-:Y:S01]  /*dbc0*/  DADD R18, R26, R18 ;  /* 0x000000001a127229 */ /* 0x000fe20000000012 */
[C---:B------:R-:W-:Y:S01]  /*dbd0*/  ISETP.NE.AND P3, PT, R11.reuse, RZ, PT ;  /* 0x000000ff0b00720c */ /* 0x040fe20003f65270 */
[----:B--2---:R-:W-:-:S03]  /*dbe0*/  IMAD.IADD R11, R11, 0x1, R56 ;  /* 0x000000010b0b7824 */ /* 0x004fc600078e0238 */
[----:B------:R-:W-:-:S03]  /*dbf0*/  DADD R50, R46, R50 ;  /* 0x000000002e327229 */ /* 0x000fc60000000032 */
[----:B---3--:R-:W-:Y:S02]  /*dc00*/  FSEL R24, R16, R24, !P3 ;  /* 0x0000001810187208 */ /* 0x008fe40005800000 */
[----:B------:R-:W-:Y:S02]  /*dc10*/  FSEL R25, R17, R25, !P3 ;  /* 0x0000001911197208 */ /* 0x000fe40005800000 */
[----:B------:R-:W-:Y:S02]  /*dc20*/  FSEL R26, R18, R26, !P3 ;  /* 0x0000001a121a7208 */ /* 0x000fe40005800000 */
[----:B------:R-:W-:Y:S02]  /*dc30*/  FSEL R27, R19, R27, !P3 ;  /* 0x0000001b131b7208 */ /* 0x000fe40005800000 */
[----:B------:R-:W-:Y:S02]  /*dc40*/  FSEL R46, R50, R46, !P3 ;  /* 0x0000002e322e7208 */ /* 0x000fe40005800000 */
[----:B------:R-:W-:-:S07]  /*dc50*/  FSEL R47, R51, R47, !P3 ;  /* 0x0000002f332f7208 */ /* 0x000fce0005800000 */
.L_x_530:
[----:B------:R-:W-:Y:S05]  /*dc60*/  BSYNC.RECONVERGENT B0 ;  /* 0x0000000000007941 */ /* 0x000fea0003800200 */
.L_x_529:
[----:B------:R-:W-:-:S03]  /*dc70*/  UMOV UR5, 0xffffffff ;  /* 0xffffffff00057882 */ /* 0x000fc60000000000 */
[----:B------:R-:W-:Y:S05]  /*dc80*/  BRA.DIV UR5, `(.L_x_531) ;  /* 0x0000005e05647947 */ /* 0x000fea000b800000 */
[----:B--2---:R2:W0:Y:S02]  /*dc90*/  SHFL.DOWN PT, R56, R11, 0x2, R65 ;  /* 0x084000000b387989 */ /* 0x00442400000e0041 */
.L_x_775:
[----:B------:R-:W-:-:S03]  /*dca0*/  UMOV UR5, 0xffffffff ;  /* 0xffffffff00057882 */ /* 0x000fc60000000000 */
[----:B------:R-:W-:Y:S05]  /*dcb0*/  BRA.DIV UR5, `(.L_x_532) ;  /* 0x0000005e05807947 */ /* 0x000fea000b800000 */
.L_x_778:
        /* <DEDUP_REMOVED lines=8> */
.L_x_786:
[----:B----4-:R-:W-:Y:S01]  /*dd40*/  VIADD R16, R2, 0x2 ;  /* 0x0000000202107836 */ /* 0x010fe20000000000 */
[----:B------:R-:W-:Y:S04]  /*dd50*/  BSSY.RECONVERGENT B0, `(.L_x_534) ;  /* 0x0000011000007945 */ /* 0x000fe80003800200 */
[----:B------:R-:W-:-:S13]  /*dd60*/  ISETP.GT.AND P3, PT, R16, R65, PT ;  /* 0x000000411000720c */ /* 0x000fda0003f64270 */
[----:B------:R-:W-:Y:S05]  /*dd70*/  @P3 BRA `(.L_x_535) ;  /* 0x0000000000383947 */ /* 0x000fea0003800000 */
[----:B0-----:R-:W-:Y:S01]  /*dd80*/  IMAD.MOV.U32 R50, RZ, RZ, R17 ;  /* 0x000000ffff327224 */ /* 0x001fe200078e0011 */
[----:B------:R-:W-:Y:S01]  /*dd90*/  DADD R18, R24, R18 ;  /* 0x0000000018127229 */ /* 0x000fe20000000012 */
[----:B------:R-:W-:Y:S01]  /*dda0*/  IMAD.MOV.U32 R51, RZ, RZ, R58 ;  /* 0x000000ffff337224 */ /* 0x000fe200078e003a */
[C---:B------:R-:W-:Y:S01]  /*ddb0*/  ISETP.NE.AND P3, PT, R11.reuse, RZ, PT ;  /* 0x000000ff0b00720c */ /* 0x040fe20003f65270 */
[----:B------:R-:W-:Y:S02]  /*ddc0*/  IMAD.MOV.U32 R52, RZ, RZ, R55 ;  /* 0x000000ffff347224 */ /* 0x000fe400078e0037 */
[----:B--2---:R-:W-:Y:S02]  /*ddd0*/  IMAD.IADD R11, R11, 0x1, R56 ;  /* 0x000000010b0b7824 */ /* 0x004fe400078e0238 */
[----:B------:R-:W-:Y:S02]  /*dde0*/  DADD R50, R26, R50 ;  /* 0x000000001a327229 */ /* 0x000fe40000000032 */
[----:B------:R-:W-:Y:S01]  /*ddf0*/  DADD R52, R46, R52 ;  /* 0x000000002e347229 */ /* 0x000fe20000000034 */
[----:B---3--:R-:W-:-:S02]  /*de00*/  FSEL R24, R18, R24, !P3 ;  /* 0x0000001812187208 */ /* 0x008fc40005800000 */
[----:B------:R-:W-:-:S05]  /*de10*/  FSEL R25, R19, R25, !P3 ;  /* 0x0000001913197208 */ /* 0x000fca0005800000 */
[----:B------:R-:W-:Y:S02]  /*de20*/  FSEL R26, R50, R26, !P3 ;  /* 0x0000001a321a7208 */ /* 0x000fe40005800000 */
[----:B------:R-:W-:Y:S02]  /*de30*/  FSEL R27, R51, R27, !P3 ;  /* 0x0000001b331b7208 */ /* 0x000fe40005800000 */
[----:B------:R-:W-:Y:S02]  /*de40*/  FSEL R46, R52, R46, !P3 ;  /* 0x0000002e342e7208 */ /* 0x000fe40005800000 */
[----:B------:R-:W-:-:S07]  /*de50*/  FSEL R47, R53, R47, !P3 ;  /* 0x0000002f352f7208 */ /* 0x000fce0005800000 */
.L_x_535:
[----:B------:R-:W-:Y:S05]  /*de60*/  BSYNC.RECONVERGENT B0 ;  /* 0x0000000000007941 */ /* 0x000fea0003800200 */
.L_x_534:
[----:B------:R-:W-:-:S03]  /*de70*/  UMOV UR5, 0xffffffff ;  /* 0xffffffff00057882 */ /* 0x000fc60000000000 */
[----:B------:R-:W-:Y:S05]  /*de80*/  BRA.DIV UR5, `(.L_x_536) ;  /* 0x0000005e05bc7947 */ /* 0x000fea000b800000 */
[----:B------:R4:W0:Y:S02]  /*de90*/  SHFL.DOWN PT, R56, R11, 0x4, R65 ;  /* 0x088000000b387989 */ /* 0x00082400000e0041 */
.L_x_789:
[----:B------:R-:W-:-:S03]  /*dea0*/  UMOV UR5, 0xffffffff ;  /* 0xffffffff00057882 */ /* 0x000fc60000000000 */
[----:B------:R-:W-:Y:S05]  /*deb0*/  BRA.DIV UR5, `(.L_x_537) ;  /* 0x0000005e05d87947 */ /* 0x000fea000b800000 */
.L_x_792:
        /* <DEDUP_REMOVED lines=8> */
.L_x_800:
[----:B------:R-:W-:Y:S01]  /*df40*/  VIADD R17, R2, 0x4 ;  /* 0x0000000402117836 */ /* 0x000fe20000000000 */
        /* <DEDUP_REMOVED lines=8> */
[----:B--2-4-:R-:W-:Y:S02]  /*dfd0*/  IMAD.IADD R11, R11, 0x1, R56 ;  /* 0x000000010b0b7824 */ /* 0x014fe400078e0238 */
        /* <DEDUP_REMOVED lines=8> */
.L_x_540:
[----:B------:R-:W-:Y:S05]  /*e060*/  BSYNC.RECONVERGENT B0 ;  /* 0x0000000000007941 */ /* 0x000fea0003800200 */
.L_x_539:
[----:B------:R-:W-:-:S03]  /*e070*/  UMOV UR5, 0xffffffff ;  /* 0xffffffff00057882 */ /* 0x000fc60000000000 */
[----:B------:R-:W-:Y:S05]  /*e080*/  BRA.DIV UR5, `(.L_x_541) ;  /* 0x0000006205147947 */ /* 0x000fea000b800000 */
[----:B0-----:R0:W0:Y:S02]  /*e090*/  SHFL.DOWN PT, R58, R11, 0x8, R65 ;  /* 0x090000000b3a7989 */ /* 0x00102400000e0041 */
.L_x_803:
[----:B------:R-:W-:-:S03]  /*e0a0*/  UMOV UR5, 0xffffffff ;  /* 0xffffffff00057882 */ /* 0x000fc60000000000 */
[----:B------:R-:W-:Y:S05]  /*e0b0*/  BRA.DIV UR5, `(.L_x_542) ;  /* 0x0000006205307947 */ /* 0x000fea000b800000 */
.L_x_806:
        /* <DEDUP_REMOVED lines=8> */
.L_x_814:
[----:B------:R-:W-:Y:S01]  /*e140*/  VIADD R18, R2, 0x8 ;  /* 0x0000000802127836 */ /* 0x000fe20000000000 */
[----:B------:R-:W-:Y:S04]  /*e150*/  BSSY.RECONVERGENT B0, `(.L_x_544) ;  /* 0x0000013000007945 */ /* 0x000fe80003800200 */
[----:B------:R-:W-:-:S13]  /*e160*/  ISETP.GT.AND P3, PT, R18, R65, PT ;  /* 0x000000411200720c */ /* 0x000fda0003f64270 */
[----:B------:R-:W-:Y:S05]  /*e170*/  @P3 BRA `(.L_x_545) ;  /* 0x0000000000403947 */ /* 0x000fea0003800000 */
[----:B0-----:R-:W-:Y:S01]  /*e180*/  IMAD.MOV.U32 R51, RZ, RZ, R56 ;  /* 0x000000ffff337224 */ /* 0x001fe200078e0038 */
[C---:B------:R-:W-:Y:S01]  /*e190*/  ISETP.NE.AND P3, PT, R11.reuse, RZ, PT ;  /* 0x000000ff0b00720c */ /* 0x040fe20003f65270 */
[----:B------:R-:W-:Y:S02]  /*e1a0*/  IMAD.MOV.U32 R50, RZ, RZ, R19 ;  /* 0x000000ffff327224 */ /* 0x000fe400078e0013 */
[----:B------:R-:W-:Y:S02]  /*e1b0*/  IMAD.MOV.U32 R52, RZ, RZ, R55 ;  /* 0x000000ffff347224 */ /* 0x000fe400078e0037 */
[----:B------:R-:W-:Y:S02]  /*e1c0*/  IMAD.MOV.U32 R53, RZ, RZ, R60 ;  /* 0x000000ffff357224 */ /* 0x000fe400078e003c */
[----:B------:R-:W-:Y:S01]  /*e1d0*/  IMAD.MOV.U32 R56, RZ, RZ, R59 ;  /* 0x000000ffff387224 */ /* 0x000fe200078e003b */
[----:B------:R-:W-:Y:S01]  /*e1e0*/  DADD R50, R24, R50 ;  /* 0x0000000018327229 */ /* 0x000fe20000000032 */
[----:B--2-4-:R-:W-:-:S02]  /*e1f0*/  IMAD.IADD R11, R11, 0x1, R58 ;  /* 0x000000010b0b7824 */ /* 0x014fc400078e023a */
[----:B------:R-:W-:Y:S02]  /*e200*/  DADD R52, R26, R52 ;  /* 0x000000001a347229 */ /* 0x000fe40000000034 */
[----:B------:R-:W-:-:S05]  /*e210*/  DADD R56, R46, R56 ;  /* 0x000000002e387229 */ /* 0x000fca0000000038 */
[----:B---3--:R-:W-:Y:S02]  /*e220*/  FSEL R24, R50, R24, !P3 ;  /* 0x0000001832187208 */ /* 0x008fe40005800000 */
[----:B------:R-:W-:Y:S02]  /*e230*/  FSEL R25, R51, R25, !P3 ;  /* 0x0000001933197208 */ /* 0x000fe40005800000 */
[----:B------:R-:W-:Y:S02]  /*e240*/  FSEL R26, R52, R26, !P3 ;  /* 0x0000001a341a7208 */ /* 0x000fe40005800000 */
[----:B------:R-:W-:Y:S02]  /*e250*/  FSEL R27, R53, R27, !P3 ;  /* 0x0000001b351b7208 */ /* 0x000fe40005800000 */
[----:B------:R-:W-:Y:S02]  /*e260*/  FSEL R46, R56, R46, !P3 ;  /* 0x0000002e382e7208 */ /* 0x000fe40005800000 */
[----:B------:R-:W-:-:S07]  /*e270*/  FSEL R47, R57, R47, !P3 ;  /* 0x0000002f392f7208 */ /* 0x000fce0005800000 */
.L_x_545:
[----:B------:R-:W-:Y:S05]  /*e280*/  BSYNC.RECONVERGENT B0 ;  /* 0x0000000000007941 */ /* 0x000fea0003800200 */
.L_x_544:
[----:B------:R-:W-:-:S03]  /*e290*/  UMOV UR5, 0xffffffff ;  /* 0xffffffff00057882 */ /* 0x000fc60000000000 */
[----:B------:R-:W-:Y:S05]  /*e2a0*/  BRA.DIV UR5, `(.L_x_546) ;  /* 0x0000006205687947 */ /* 0x000fea000b800000 */
[----:B0-----:R0:W0:Y:S02]  /*e2b0*/  SHFL.DOWN PT, R56, R11, 0x10, R65 ;  /* 0x0a0000000b387989 */ /* 0x00102400000e0041 */
.L_x_817:
[----:B------:R-:W-:-:S03]  /*e2c0*/  UMOV UR5, 0xffffffff ;  /* 0xffffffff00057882 */ /* 0x000fc60000000000 */
[----:B------:R-:W-:Y:S05]  /*e2d0*/  BRA.DIV UR5, `(.L_x_547) ;  /* 0x0000006205847947 */ /* 0x000fea000b800000 */
.L_x_820:
        /* <DEDUP_REMOVED lines=8> */
.L_x_828:
[----:B------:R-:W-:Y:S01]  /*e360*/  VIADD R19, R2, 0x10 ;  /* 0x0000001002137836 */ /* 0x000fe20000000000 */
[----:B------:R-:W-:Y:S01]  /*e370*/  BSSY.RECONVERGENT B0, `(.L_x_549) ;  /* 0x0000015000007945 */ /* 0x000fe20003800200 */
[----:B------:R-:W-:-:S03]  /*e380*/  ISETP.NE.AND P3, PT, R54, 0x65, PT ;  /* 0x000000653600780c */ /* 0x000fc60003f65270 */
[----:B------:R-:W-:-:S13]  /*e390*/  ISETP.GT.AND P4, PT, R19, R65, PT ;  /* 0x000000411300720c */ /* 0x000fda0003f84270 */
[----:B------:R-:W-:Y:S05]  /*e3a0*/  @P4 BRA `(.L_x_550) ;  /* 0x0000000000444947 */ /* 0x000fea0003800000 */
[----:B0-----:R-:W-:Y:S01]  /*e3b0*/  IMAD.MOV.U32 R50, RZ, RZ, R55 ;  /* 0x000000ffff327224 */ /* 0x001fe200078e0037 */
[----:B------:R-:W-:Y:S01]  /*e3c0*/  ISETP.NE.AND P4, PT, R11, RZ, PT ;  /* 0x000000ff0b00720c */ /* 0x000fe20003f85270 */
[----:B------:R-:W-:Y:S02]  /*e3d0*/  IMAD.MOV.U32 R51, RZ, RZ, R58 ;  /* 0x000000ffff337224 */ /* 0x000fe400078e003a */
[----:B------:R-:W-:Y:S02]  /*e3e0*/  IMAD.MOV.U32 R52, RZ, RZ, R57 ;  /* 0x000000ffff347224 */ /* 0x000fe400078e0039 */
[----:B------:R-:W-:Y:S02]  /*e3f0*/  IMAD.MOV.U32 R53, RZ, RZ, R60 ;  /* 0x000000ffff357224 */ /* 0x000fe400078e003c */
[----:B------:R-:W-:Y:S01]  /*e400*/  IMAD.MOV.U32 R54, RZ, RZ, R59 ;  /* 0x000000ffff367224 */ /* 0x000fe200078e003b */
[----:B------:R-:W-:Y:S01]  /*e410*/  DADD R50, R24, R50 ;  /* 0x0000000018327229 */ /* 0x000fe20000000032 */
[----:B------:R-:W-:-:S02]  /*e420*/  IMAD.MOV.U32 R55, RZ, RZ, R62 ;  /* 0x000000ffff377224 */ /* 0x000fc400078e003e */
[----:B------:R-:W-:Y:S01]  /*e430*/  DADD R52, R26, R52 ;  /* 0x000000001a347229 */ /* 0x000fe20000000034 */
[----:B--2-4-:R-:W-:-:S03]  /*e440*/  IMAD.IADD R11, R11, 0x1, R56 ;  /* 0x000000010b0b7824 */ /* 0x014fc600078e0238 */
[----:B------:R-:W-:-:S03]  /*e450*/  DADD R54, R46, R54 ;  /* 0x000000002e367229 */ /* 0x000fc60000000036 */
[----:B---3--:R-:W-:Y:S02]  /*e460*/  FSEL R24, R50, R24, !P4 ;  /* 0x0000001832187208 */ /* 0x008fe40006000000 */
[----:B------:R-:W-:Y:S02]  /*e470*/  FSEL R25, R51, R25, !P4 ;  /* 0x0000001933197208 */ /* 0x000fe40006000000 */
[----:B------:R-:W-:Y:S02]  /*e480*/  FSEL R26, R52, R26, !P4 ;  /* 0x0000001a341a7208 */ /* 0x000fe40006000000 */
[----:B------:R-:W-:Y:S02]  /*e490*/  FSEL R27, R53, R27, !P4 ;  /* 0x0000001b351b7208 */ /* 0x000fe40006000000 */
[----:B------:R-:W-:Y:S02]  /*e4a0*/  FSEL R46, R54, R46, !P4 ;  /* 0x0000002e362e7208 */ /* 0x000fe40006000000 */
[----:B------:R-:W-:-:S07]  /*e4b0*/  FSEL R47, R55, R47, !P4 ;  /* 0x0000002f372f7208 */ /* 0x000fce0006000000 */
.L_x_550:
[----:B------:R-:W-:Y:S05]  /*e4c0*/  BSYNC.RECONVERGENT B0 ;  /* 0x0000000000007941 */ /* 0x000fea0003800200 */
.L_x_549:
[----:B------:R-:W-:-:S03]  /*e4d0*/  UMOV UR5, 0xffffffff ;  /* 0xffffffff00057882 */ /* 0x000fc60000000000 */
[----:B------:R-:W-:Y:S05]  /*e4e0*/  BRA.DIV UR5, `(.L_x_551) ;  /* 0x0000006205b47947 */ /* 0x000fea000b800000 */
[----:B------:R-:W-:-:S13]  /*e4f0*/  VOTE.ALL P3, P3 ;  /* 0x0000000000ff7806 */ /* 0x000fda0001860000 */
.L_x_831:
[----:B------:R-:W-:Y:S05]  /*e500*/  @!P3 BRA `(.L_x_552) ;  /* 0x0000000c007cb947 */ /* 0x000fea0003800000 */
.L_x_584:
[----:B------:R-:W5:Y:S01]  /*e510*/  LDC.64 R52, c[0x0][0x3a8] ;  /* 0x0000ea00ff347b82 */ /* 0x000f620000000a00 */
[----:B------:R-:W-:Y:S05]  /*e520*/  YIELD ;  /* 0x0000000000007946 */ /* 0x000fea0003800000 */
[----:B-----5:R-:W-:-:S07]  /*e530*/  IMAD.WIDE R52, R14, 0x4, R52 ;  /* 0x000000040e347825 */ /* 0x020fce00078e0234 */
.L_x_554:
[----:B0-----:R-:W5:Y:S01]  /*e540*/  LD.E.STRONG.GPU R62, desc[UR8][R52.64] ;  /* 0x00000008343e7980 */ /* 0x001f62000c10f900 */
[----:B------:R-:W-:Y:S05]  /*e550*/  YIELD ;  /* 0x0000000000007946 */ /* 0x000fea0003800000 */
[----:B-----5:R-:W-:Y:S01]  /*e560*/  ISETP.NE.AND P3, PT, R62, 0x63, PT ;  /* 0x000000633e00780c */ /* 0x020fe20003f65270 */
[----:B------:R-:W-:Y:S06]  /*e570*/  MEMBAR.SC.GPU ;  /* 0x0000000000007992 */ /* 0x000fec0000002000 */
[----:B------:R-:W-:-:S00]  /*e580*/  ERRBAR ;  /* 0x00000000000079ab */ /* 0x000fc00000000000 */
[----:B------:R-:W-:Y:S06]  /*e590*/  CGAERRBAR ;  /* 0x00000000000075ab */ /* 0x000fec0000000000 */
[----:B------:R-:W-:Y:S01]  /*e5a0*/  CCTL.IVALL ;  /* 0x00000000ff00798f */ /* 0x000fe20002000000 */
[----:B------:R-:W-:-:S03]  /*e5b0*/  UMOV UR5, 0xffffffff ;  /* 0xffffffff00057882 */ /* 0x000fc60000000000 */
[----:B------:R-:W-:Y:S05]  /*e5c0*/  BRA.DIV UR5, `(.L_x_553) ;  /* 0x0000006205987947 */ /* 0x000fea000b800000 */
[----:B------:R-:W-:-:S13]  /*e5d0*/  VOTE.ANY P3, !P3 ;  /* 0x0000000000ff7806 */ /* 0x000fda0005860100 */
.L_x_834:
        /* <DEDUP_REMOVED lines=16> */
.L_x_556:
[----:B------:R-:W0:Y:S02]  /*e6e0*/  LDC.64 R50, c[0x0][0x3b8] ;  /* 0x0000ee00ff327b82 */ /* 0x000e240000000a00 */
[----:B0-----:R-:W-:-:S05]  /*e6f0*/  IMAD.WIDE R50, R14, 0x20, R50 ;  /* 0x000000200e327825 */ /* 0x001fca00078e0232 */
[----:B------:R0:W5:Y:S04]  /*e700*/  LD.E.STRONG.GPU R63, desc[UR8][R50.64] ;  /* 0x00000008323f7980 */ /* 0x000168000c10f900 */
[----:B------:R0:W5:Y:S04]  /*e710*/  LD.E.64.STRONG.GPU R58, desc[UR8][R50.64+0x8] ;  /* 0x00000808323a7980 */ /* 0x000168000c10fb00 */
[----:B------:R0:W5:Y:S04]  /*e720*/  LD.E.64.STRONG.GPU R56, desc[UR8][R50.64+0x10] ;  /* 0x0000100832387980 */ /* 0x000168000c10fb00 */
[----:B------:R0:W5:Y:S02]  /*e730*/  LD.E.64.STRONG.GPU R54, desc[UR8][R50.64+0x18] ;  /* 0x0000180832367980 */ /* 0x000164000c10fb00 */
.L_x_557:
[----:B------:R-:W-:Y:S05]  /*e740*/  BSYNC.RECONVERGENT B0 ;  /* 0x0000000000007941 */ /* 0x000fea0003800200 */
.L_x_555:
[----:B------:R-:W-:-:S03]  /*e750*/  UMOV UR5, 0xffffffff ;  /* 0xffffffff00057882 */ /* 0x000fc60000000000 */
[----:B------:R-:W-:Y:S05]  /*e760*/  BRA.DIV UR5, `(.L_x_558) ;  /* 0x0000006205507947 */ /* 0x000fea000b800000 */
[----:B0-----:R-:W-:-:S04]  /*e770*/  VOTE.ANY R50, PT, !P3 ;  /* 0x0000000000327806 */ /* 0x001fc800058e0100 */
[----:B------:R-:W-:-:S05]  /*e780*/  LOP3.LUT R50, R50, 0x80000000, R15, 0xec, !PT ;  /* 0x8000000032327812 */ /* 0x000fca00078eec0f */
[----:B------:R-:W-:-:S05]  /*e790*/  VIADD R51, R50, 0xffffffff ;  /* 0xffffffff32337836 */ /* 0x000fca0000000000 */
[----:B------:R-:W-:-:S04]  /*e7a0*/  LOP3.LUT R51, R50, R51, RZ, 0xc, !PT ;  /* 0x0000003332337212 */ /* 0x000fc800078e0cff */
[----:B--234-:R-:W0:Y:S02]  /*e7b0*/  POPC R65, R51 ;  /* 0x0000003300417309 */ /* 0x01ce240000000000 */
[----:B0----5:R0:W2:Y:S02]  /*e7c0*/  SHFL.DOWN PT, R66, R63, 0x1, R65 ;  /* 0x082000003f427989 */ /* 0x0210a400000e0041 */
.L_x_838:
[----:B------:R-:W-:-:S03]  /*e7d0*/  UMOV UR5, 0xffffffff ;  /* 0xffffffff00057882 */ /* 0x000fc60000000000 */
[----:B------:R-:W-:Y:S05]  /*e7e0*/  BRA.DIV UR5, `(.L_x_559) ;  /* 0x00000062057c7947 */ /* 0x000fea000b800000 */
.L_x_841:
        /* <DEDUP_REMOVED lines=8> */
.L_x_849:
[----:B------:R-:W-:Y:S01]  /*e870*/  ISETP.GE.AND P3, PT, R2, R65, PT ;  /* 0x000000410200720c */ /* 0x000fe20003f66270 */
[----:B------:R-:W-:Y:S01]  /*e880*/  BSSY.RECONVERGENT B0, `(.L_x_561) ;  /* 0x0000012000007945 */ /* 0x000fe20003800200 */
[----:B------:R-:W-:-:S11]  /*e890*/  IMAD.MOV.U32 R64, RZ, RZ, R63 ;  /* 0x000000ffff407224 */ /* 0x000fd600078e003f */
[----:B------:R-:W-:Y:S05]  /*e8a0*/  @P3 BRA `(.L_x_562) ;  /* 0x00000000003c3947 */ /* 0x000fea0003800000 */
[----:B0-----:R-:W-:Y:S01]  /*e8b0*/  IMAD.MOV.U32 R52, RZ, RZ, R68 ;  /* 0x000000ffff347224 */ /* 0x001fe200078e0044 */
[----:B----4-:R-:W-:Y:S01]  /*e8c0*/  DADD R60, R58, R60 ;  /* 0x000000003a3c7229 */ /* 0x010fe2000000003c */
[----:B------:R-:W-:Y:S01]  /*e8d0*/  IMAD.MOV.U32 R53, RZ, RZ, R69 ;  /* 0x000000ffff357224 */ /* 0x000fe200078e0045 */
[C---:B------:R-:W-:Y:S01]  /*e8e0*/  ISETP.NE.AND P3, PT, R63.reuse, RZ, PT ;  /* 0x000000ff3f00720c */ /* 0x040fe20003f65270 */
[----:B------:R-:W-:Y:S02]  /*e8f0*/  IMAD.MOV.U32 R50, RZ, RZ, R67 ;  /* 0x000000ffff327224 */ /* 0x000fe400078e0043 */
[----:B------:R-:W-:Y:S02]  /*e900*/  IMAD.MOV.U32 R51, RZ, RZ, R70 ;  /* 0x000000ffff337224 */ /* 0x000fe400078e0046 */
[----:B------:R-:W-:Y:S01]  /*e910*/  DADD R52, R56, R52 ;  /* 0x0000000038347229 */ /* 0x000fe20000000034 */
[----:B--2---:R-:W-:Y:S02]  /*e920*/  IMAD.IADD R64, R63, 0x1, R66 ;  /* 0x000000013f407824 */ /* 0x004fe400078e0242 */
[----:B---3--:R-:W-:Y:S01]  /*e930*/  FSEL R58, R60, R58, !P3 ;  /* 0x0000003a3c3a7208 */ /* 0x008fe20005800000 */
[----:B------:R-:W-:Y:S01]  /*e940*/  DADD R50, R54, R50 ;  /* 0x0000000036327229 */ /* 0x000fe20000000032 */
[----:B------:R-:W-:-:S05]  /*e950*/  FSEL R59, R61, R59, !P3 ;  /* 0x0000003b3d3b7208 */ /* 0x000fca0005800000 */
[----:B------:R-:W-:Y:S02]  /*e960*/  FSEL R56, R52, R56, !P3 ;  /* 0x0000003834387208 */ /* 0x000fe40005800000 */
[----:B------:R-:W-:Y:S02]  /*e970*/  FSEL R57, R53, R57, !P3 ;  /* 0x0000003935397208 */ /* 0x000fe40005800000 */
[----:B------:R-:W-:Y:S02]  /*e980*/  FSEL R54, R50, R54, !P3 ;  /* 0x0000003632367208 */ /* 0x000fe40005800000 */
[----:B------:R-:W-:-:S07]  /*e990*/  FSEL R55, R51, R55, !P3 ;  /* 0x0000003733377208 */ /* 0x000fce0005800000 */
.L_x_562:
[----:B------:R-:W-:Y:S05]  /*e9a0*/  BSYNC.RECONVERGENT B0 ;  /* 0x0000000000007941 */ /* 0x000fea0003800200 */
.L_x_561:
[----:B------:R-:W-:-:S03]  /*e9b0*/  UMOV UR5, 0xffffffff ;  /* 0xffffffff00057882 */ /* 0x000fc60000000000 */
[----:B------:R-:W-:Y:S05]  /*e9c0*/  BRA.DIV UR5, `(.L_x_563) ;  /* 0x0000006205b87947 */ /* 0x000fea000b800000 */
[----:B0-----:R0:W0:Y:S02]  /*e9d0*/  SHFL.DOWN PT, R67, R64, 0x2, R65 ;  /* 0x0840000040437989 */ /* 0x00102400000e0041 */
.L_x_852:
[----:B------:R-:W-:-:S03]  /*e9e0*/  UMOV UR5, 0xffffffff ;  /* 0xffffffff00057882 */ /* 0x000fc60000000000 */
[----:B------:R-:W-:Y:S05]  /*e9f0*/  BRA.DIV UR5, `(.L_x_564) ;  /* 0x0000006205d47947 */ /* 0x000fea000b800000 */
.L_x_855:
[----:B------:R-:W-:-:S03]  /*ea00*/  UMOV UR5, 0xffffffff ;  /* 0xffffffff00057882 */ /* 0x000fc60000000000 */
[----:B------:R-:W-:Y:S05]  /*ea10*/  BRA.DIV UR5, `(.L_x_565) ;  /* 0x0000006205ec7947 */ /* 0x000fea000b800000 */
[----:B----4-:R4:W0:Y:S04]  /*ea20*/  SHFL.DOWN PT, R60, R58, 0x2, R65 ;  /* 0x084000003a3c7989 */ /* 0x01082800000e0041 */
[----:B------:R4:W0:Y:S04]  /*ea30*/  SHFL.DOWN PT, R61, R59, 0x2, R65 ;  /* 0x084000003b3d7989 */ /* 0x00082800000e0041 */
[----:B------:R4:W0:Y:S04]  /*ea40*/  SHFL.DOWN PT, R68, R56, 0x2, R65 ;  /* 0x0840000038447989 */ /* 0x00082800000e0041 */
[----:B------:R4:W0:Y:S04]  /*ea50*/  SHFL.DOWN PT, R69, R57, 0x2, R65 ;  /* 0x0840000039457989 */ /* 0x00082800000e0041 */
[----:B--2---:R4:W2:Y:S04]  /*ea60*/  SHFL.DOWN PT, R66, R54, 0x2, R65 ;  /* 0x0840000036427989 */ /* 0x0048a800000e0041 */
[----:B------:R4:W0:Y:S02]  /*ea70*/  SHFL.DOWN PT, R71, R55, 0x2, R65 ;  /* 0x0840000037477989 */ /* 0x00082400000e0041 */
.L_x_863:
[----:B------:R-:W-:Y:S01]  /*ea80*/  ISETP.GT.AND P3, PT, R16, R65, PT ;  /* 0x000000411000720c */ /* 0x000fe20003f64270 */
[----:B------:R-:W-:-:S12]  /*ea90*/  BSSY.RECONVERGENT B0, `(.L_x_566) ;  /* 0x0000011000007945 */ /* 0x000fd80003800200 */
[----:B------:R-:W-:Y:S05]  /*eaa0*/  @P3 BRA `(.L_x_567) ;  /* 0x00000000003c3947 */ /* 0x000fea0003800000 */
[----:B0-----:R-:W-:Y:S01]  /*eab0*/  IMAD.MOV.U32 R52, RZ, RZ, R68 ;  /* 0x000000ffff347224 */ /* 0x001fe200078e0044 */
[----:B------:R-:W-:Y:S01]  /*eac0*/  DADD R60, R58, R60 ;  /* 0x000000003a3c7229 */ /* 0x000fe2000000003c */
[----:B------:R-:W-:Y:S01]  /*ead0*/  IMAD.MOV.U32 R53, RZ, RZ, R69 ;  /* 0x000000ffff357224 */ /* 0x000fe200078e0045 */
[C---:B------:R-:W-:Y:S01]  /*eae0*/  ISETP.NE.AND P3, PT, R64.reuse, RZ, PT ;  /* 0x000000ff4000720c */ /* 0x040fe20003f65270 */
[----:B--2---:R-:W-:Y:S02]  /*eaf0*/  IMAD.MOV.U32 R50, RZ, RZ, R66 ;  /* 0x000000ffff327224 */ /* 0x004fe400078e0042 */
[----:B------:R-:W-:Y:S02]  /*eb00*/  IMAD.MOV.U32 R51, RZ, RZ, R71 ;  /* 0x000000ffff337224 */ /* 0x000fe400078e0047 */
[----:B------:R-:W-:Y:S01]  /*eb10*/  DADD R52, R56, R52 ;  /* 0x0000000038347229 */ /* 0x000fe20000000034 */
[----:B------:R-:W-:Y:S02]  /*eb20*/  IMAD.IADD R64, R64, 0x1, R67 ;  /* 0x0000000140407824 */ /* 0x000fe400078e0243 */
[----:B---34-:R-:W-:Y:S01]  /*eb30*/  FSEL R58, R60, R58, !P3 ;  /* 0x0000003a3c3a7208 */ /* 0x018fe20005800000 */
[----:B------:R-:W-:Y:S01]  /*eb40*/  DADD R50, R54, R50 ;  /* 0x0000000036327229 */ /* 0x000fe20000000032 */
[----:B------:R-:W-:-:S05]  /*eb50*/  FSEL R59, R61, R59, !P3 ;  /* 0x0000003b3d3b7208 */ /* 0x000fca0005800000 */
[----:B------:R-:W-:Y:S02]  /*eb60*/  FSEL R56, R52, R56, !P3 ;  /* 0x0000003834387208 */ /* 0x000fe40005800000 */
[----:B------:R-:W-:Y:S02]  /*eb70*/  FSEL R57, R53, R57, !P3 ;  /* 0x0000003935397208 */ /* 0x000fe40005800000 */
[----:B------:R-:W-:Y:S02]  /*eb80*/  FSEL R54, R50, R54, !P3 ;  /* 0x0000003632367208 */ /* 0x000fe40005800000 */
[----:B------:R-:W-:-:S07]  /*eb90*/  FSEL R55, R51, R55, !P3 ;  /* 0x0000003733377208 */ /* 0x000fce0005800000 */
.L_x_567:
[----:B------:R-:W-:Y:S05]  /*eba0*/  BSYNC.RECONVERGENT B0 ;  /* 0x0000000000007941 */ /* 0x000fea0003800200 */
.L_x_566:
[----:B------:R-:W-:-:S03]  /*ebb0*/  UMOV UR5, 0xffffffff ;  /* 0xffffffff00057882 */ /* 0x000fc60000000000 */
[----:B------:R-:W-:Y:S05]  /*ebc0*/  BRA.DIV UR5, `(.L_x_568) ;  /* 0x0000006605147947 */ /* 0x000fea000b800000 */
[----:B0-----:R0:W0:Y:S02]  /*ebd0*/  SHFL.DOWN PT, R67, R64, 0x4, R65 ;  /* 0x0880000040437989 */ /* 0x00102400000e0041 */
.L_x_866:
[----:B------:R-:W-:-:S03]  /*ebe0*/  UMOV UR5, 0xffffffff ;  /* 0xffffffff00057882 */ /* 0x000fc60000000000 */
[----:B------:R-:W-:Y:S05]  /*ebf0*/  BRA.DIV UR5, `(.L_x_569) ;  /* 0x0000006605307947 */ /* 0x000fea000b800000 */
.L_x_869:
[----:B------:R-:W-:-:S03]  /*ec00*/  UMOV UR5, 0xffffffff ;  /* 0xffffffff00057882 */ /* 0x000fc60000000000 */
[----:B------:R-:W-:Y:S05]  /*ec10*/  BRA.DIV UR5, `(.L_x_570) ;  /* 0x0000006605487947 */ /* 0x000fea000b800000 */
[----:B------:R0:W0:Y:S04]  /*ec20*/  SHFL.DOWN PT, R61, R58, 0x4, R65 ;  /* 0x088000003a3d7989 */ /* 0x00002800000e0041 */
[----:B--2---:R2:W0:Y:S04]  /*ec30*/  SHFL.DOWN PT, R66, R59, 0x4, R65 ;  /* 0x088000003b427989 */ /* 0x00442800000e0041 */
[----:B------:R2:W0:Y:S04]  /*ec40*/  SHFL.DOWN PT, R68, R56, 0x4, R65 ;  /* 0x0880000038447989 */ /* 0x00042800000e0041 */
[----:B------:R2:W0:Y:S04]  /*ec50*/  SHFL.DOWN PT, R69, R57, 0x4, R65 ;  /* 0x0880000039457989 */ /* 0x00042800000e0041 */
[----:B------:R2:W0:Y:S04]  /*ec60*/  SHFL.DOWN PT, R60, R54, 0x4, R65 ;  /* 0x08800000363c7989 */ /* 0x00042800000e0041 */
[----:B------:R2:W0:Y:S02]  /*ec70*/  SHFL.DOWN PT, R71, R55, 0x4, R65 ;  /* 0x0880000037477989 */ /* 0x00042400000e0041 */
.L_x_877:
[----:B------:R-:W-:Y:S01]  /*ec80*/  ISETP.GT.AND P3, PT, R17, R65, PT ;  /* 0x000000411100720c */ /* 0x000fe20003f64270 */
[----:B------:R-:W-:-:S12]  /*ec90*/  BSSY.RECONVERGENT B0, `(.L_x_571) ;  /* 0x0000012000007945 */ /* 0x000fd80003800200 */
        /* <DEDUP_REMOVED lines=8> */
[----:B------:R-:W-:-:S02]  /*ed20*/  IMAD.IADD R64, R64, 0x1, R67 ;  /* 0x0000000140407824 */ /* 0x000fc400078e0243 */
[----:B------:R-:W-:Y:S02]  /*ed30*/  DADD R52, R56, R52 ;  /* 0x0000000038347229 */ /* 0x000fe40000000034 */
[----:B------:R-:W-:-:S05]  /*ed40*/  DADD R60, R54, R60 ;  /* 0x00000000363c7229 */ /* 0x000fca000000003c */
[----:B---34-:R-:W-:Y:S02]  /*ed50*/  FSEL R58, R50, R58, !P3 ;  /* 0x0000003a323a7208 */ /* 0x018fe40005800000 */
[----:B--2---:R-:W-:Y:S02]  /*ed60*/  FSEL R59, R51, R59, !P3 ;  /* 0x0000003b333b7208 */ /* 0x004fe40005800000 */
[----:B------:R-:W-:Y:S02]  /*ed70*/  FSEL R56, R52, R56, !P3 ;  /* 0x0000003834387208 */ /* 0x000fe40005800000 */
[----:B------:R-:W-:Y:S02]  /*ed80*/  FSEL R57, R53, R57, !P3 ;  /* 0x0000003935397208 */ /* 0x000fe40005800000 */
[----:B------:R-:W-:Y:S02]  /*ed90*/  FSEL R54, R60, R54, !P3 ;  /* 0x000000363c367208 */ /* 0x000fe40005800000 */
[----:B------:R-:W-:-:S07]  /*eda0*/  FSEL R55, R61, R55, !P3 ;  /* 0x000000373d377208 */ /* 0x000fce0005800000 */
.L_x_572:
[----:B------:R-:W-:Y:S05]  /*edb0*/  BSYNC.RECONVERGENT B0 ;  /* 0x0000000000007941 */ /* 0x000fea0003800200 */
.L_x_571:
[----:B------:R-:W-:-:S03]  /*edc0*/  UMOV UR5, 0xffffffff ;  /* 0xffffffff00057882 */ /* 0x000fc60000000000 */
[----:B------:R-:W-:Y:S05]  /*edd0*/  BRA.DIV UR5, `(.L_x_573) ;  /* 0x00000066056c7947 */ /* 0x000fea000b800000 */
[----:B0-----:R0:W0:Y:S02]  /*ede0*/  SHFL.DOWN PT, R67, R64, 0x8, R65 ;  /* 0x0900000040437989 */ /* 0x00102400000e0041 */
.L_x_880:
[----:B------:R-:W-:-:S03]  /*edf0*/  UMOV UR5, 0xffffffff ;  /* 0xffffffff00057882 */ /* 0x000fc60000000000 */
[----:B------:R-:W-:Y:S05]  /*ee00*/  BRA.DIV UR5, `(.L_x_574) ;  /* 0x0000006605887947 */ /* 0x000fea000b800000 */
.L_x_883:
        /* <DEDUP_REMOVED lines=8> */
.L_x_891:
        /* <DEDUP_REMOVED lines=19> */
.L_x_577:
[----:B------:R-:W-:Y:S05]  /*efc0*/  BSYNC.RECONVERGENT B0 ;  /* 0x0000000000007941 */ /* 0x000fea0003800200 */
.L_x_576:
[----:B------:R-:W-:-:S03]  /*efd0*/  UMOV UR5, 0xffffffff ;  /* 0xffffffff00057882 */ /* 0x000fc60000000000 */
[----:B------:R-:W-:Y:S05]  /*efe0*/  BRA.DIV UR5, `(.L_x_578) ;  /* 0x0000006605c47947 */ /* 0x000fea000b800000 */
[----:B0-----:R0:W0:Y:S02]  /*eff0*/  SHFL.DOWN PT, R61, R64, 0x10, R65 ;  /* 0x0a000000403d7989 */ /* 0x00102400000e0041 */
.L_x_894:
[----:B------:R-:W-:-:S03]  /*f000*/  UMOV UR5, 0xffffffff ;  /* 0xffffffff00057882 */ /* 0x000fc60000000000 */
[----:B------:R-:W-:Y:S05]  /*f010*/  BRA.DIV UR5, `(.L_x_579) ;  /* 0x0000006605e07947 */ /* 0x000fea000b800000 */
.L_x_897:
        /* <DEDUP_REMOVED lines=8> */
.L_x_905:
        /* <DEDUP_REMOVED lines=8> */
[----:B------:R-:W-:Y:S01]  /*f120*/  DADD R50, R58, R50 ;  /* 0x000000003a327229 */ /* 0x000fe20000000032 */
[----:B------:R-:W-:-:S03]  /*f130*/  IMAD.IADD R64, R64, 0x1, R61 ;  /* 0x0000000140407824 */ /* 0x000fc600078e023d */
[----:B------:R-:W-:-:S06]  /*f140*/  DADD R52, R56, R52 ;  /* 0x0000000038347229 */ /* 0x000fcc0000000034 */
[----:B---34-:R-:W-:Y:S01]  /*f150*/  FSEL R58, R50, R58, !P3 ;  /* 0x0000003a323a7208 */ /* 0x018fe20005800000 */
[----:B------:R-:W-:Y:S01]  /*f160*/  IMAD.MOV.U32 R50, RZ, RZ, R60 ;  /* 0x000000ffff327224 */ /* 0x000fe200078e003c */
[----:B--2---:R-:W-:Y:S01]  /*f170*/  FSEL R59, R51, R59, !P3 ;  /* 0x0000003b333b7208 */ /* 0x004fe20005800000 */
[----:B------:R-:W-:Y:S01]  /*f180*/  IMAD.MOV.U32 R51, RZ, RZ, R71 ;  /* 0x000000ffff337224 */ /* 0x000fe200078e0047 */
[----:B------:R-:W-:Y:S02]  /*f190*/  FSEL R56, R52, R56, !P3 ;  /* 0x0000003834387208 */ /* 0x000fe40005800000 */
[----:B------:R-:W-:-:S03]  /*f1a0*/  FSEL R57, R53, R57, !P3 ;  /* 0x0000003935397208 */ /* 0x000fc60005800000 */
[----:B------:R-:W-:-:S10]  /*f1b0*/  DADD R50, R54, R50 ;  /* 0x0000000036327229 */ /* 0x000fd40000000032 */
[----:B------:R-:W-:Y:S02]  /*f1c0*/  FSEL R54, R50, R54, !P3 ;  /* 0x0000003632367208 */ /* 0x000fe40005800000 */
[----:B------:R-:W-:-:S07]  /*f1d0*/  FSEL R55, R51, R55, !P3 ;  /* 0x0000003733377208 */ /* 0x000fce0005800000 */
.L_x_582:
[----:B------:R-:W-:Y:S05]  /*f1e0*/  BSYNC.RECONVERGENT B0 ;  /* 0x0000000000007941 */ /* 0x000fea0003800200 */
.L_x_581:
[----:B0-234-:R-:W-:Y:S01]  /*f1f0*/  DADD R58, R58, R24 ;  /* 0x000000003a3a7229 */ /* 0x01dfe20000000018 */
[----:B------:R-:W-:Y:S01]  /*f200*/  UMOV UR5, 0xffffffff ;  /* 0xffffffff00057882 */ /* 0x000fe20000000000 */
[----:B------:R-:W-:Y:S01]  /*f210*/  DADD R56, R56, R26 ;  /* 0x0000000038387229 */ /* 0x000fe2000000001a */
[----:B------:R-:W-:Y:S01]  /*f220*/  ISETP.NE.AND P4, PT, R11, RZ, PT ;  /* 0x000000ff0b00720c */ /* 0x000fe20003f85270 */
[----:B------:R-:W-:Y:S01]  /*f230*/  DADD R54, R54, R46 ;  /* 0x0000000036367229 */ /* 0x000fe2000000002e */
        /* <DEDUP_REMOVED lines=11> */
.L_x_908:
[----:B------:R-:W-:Y:S05]  /*f2f0*/  @P3 BRA `(.L_x_584) ;  /* 0xfffffff000843947 */ /* 0x000fea000383ffff */
.L_x_552:
[----:B------:R-:W-:Y:S01]  /*f300*/  ISETP.NE.AND P4, PT, R2, RZ, PT ;  /* 0x000000ff0200720c */ /* 0x000fe20003f85270 */
[----:B------:R-:W-:Y:S01]  /*f310*/  BSSY.RECONVERGENT B0, `(.L_x_585) ;  /* 0x000002d000007945 */ /* 0x000fe20003800200 */
[----:B------:R-:W-:-:S11]  /*f320*/  ISETP.NE.AND P3, PT, R5, RZ, PT ;  /* 0x000000ff0500720c */ /* 0x000fd60003f65270 */
[----:B------:R-:W0:Y:S01]  /*f330*/  @!P4 S2R R15, SR_CgaCtaId ;  /* 0x00000000000fc919 */ /* 0x000e220000008800 */
[----:B------:R-:W-:-:S04]  /*f340*/  @!P4 MOV R2, 0x400 ;  /* 0x000004000002c802 */ /* 0x000fc80000000f00 */
[----:B0-----:R-:W-:Y:S01]  /*f350*/  @!P4 LEA R55, R15, R2, 0x18 ;  /* 0x000000020f37c211 */ /* 0x001fe200078ec0ff */
[----:B------:R-:W-:Y:S06]  /*f360*/  @P3 BRA `(.L_x_586) ;  /* 0x00000000009c3947 */ /* 0x000fec0003800000 */
[----:B------:R-:W0:Y:S01]  /*f370*/  S2UR UR6, SR_CgaCtaId ;  /* 0x00000000000679c3 */ /* 0x000e220000008800 */
[----:B------:R-:W-:Y:S01]  /*f380*/  IMAD.MOV.U32 R18, RZ, RZ, R42 ;  /* 0x000000ffff127224 */ /* 0x000fe200078e002a */
[----:B------:R-:W-:Y:S01]  /*f390*/  DADD R50, R44, R24 ;  /* 0x000000002c327229 */ /* 0x000fe20000000018 */
[----:B------:R-:W-:Y:S01]  /*f3a0*/  IMAD.MOV.U32 R19, RZ, RZ, R43 ;  /* 0x000000ffff137224 */ /* 0x000fe200078e002b */
[----:B------:R-:W-:Y:S01]  /*f3b0*/  DADD R16, R48, R26 ;  /* 0x0000000030107229 */ /* 0x000fe2000000001a */
[C---:B------:R-:W-:Y:S01]  /*f3c0*/  ISETP.NE.AND P3, PT, R40.reuse, RZ, PT ;  /* 0x000000ff2800720c */ /* 0x040fe20003f65270 */
[----:B------:R-:W-:Y:S01]  /*f3d0*/  UMOV UR5, 0x400 ;  /* 0x0000040000057882 */ /* 0x000fe20000000000 */
[----:B------:R-:W-:Y:S01]  /*f3e0*/  IMAD.IADD R40, R40, 0x1, R11 ;  /* 0x0000000128287824 */ /* 0x000fe200078e020b */
[----:B------:R-:W5:Y:S01]  /*f3f0*/  LDC.64 R52, c[0x0][0x3b8] ;  /* 0x0000ee00ff347b82 */ /* 0x000f620000000a00 */
[----:B------:R-:W-:-:S03]  /*f400*/  DADD R18, R18, R46 ;  /* 0x0000000012127229 */ /* 0x000fc6000000002e */
[----:B------:R-:W-:Y:S02]  /*f410*/  FSEL R2, R50, R44, !P3 ;  /* 0x0000002c32027208 */ /* 0x000fe40005800000 */
[----:B------:R-:W-:Y:S02]  /*f420*/  FSEL R51, R51, R45, !P3 ;  /* 0x0000002d33337208 */ /* 0x000fe40005800000 */
[----:B------:R-:W1:Y:S01]  /*f430*/  LDC.64 R14, c[0x0][0x3a8] ;  /* 0x0000ea00ff0e7b82 */ /* 0x000e620000000a00 */
[----:B------:R-:W-:Y:S01]  /*f440*/  FSEL R48, R16, R48, !P3 ;  /* 0x0000003010307208 */ /* 0x000fe20005800000 */
[----:B------:R-:W-:Y:S01]  /*f450*/  IMAD.MOV.U32 R16, RZ, RZ, R2 ;  /* 0x000000ffff107224 */ /* 0x000fe200078e0002 */
[----:B------:R-:W-:Y:S01]  /*f460*/  FSEL R49, R17, R49, !P3 ;  /* 0x0000003111317208 */ /* 0x000fe20005800000 */
[----:B------:R-:W-:Y:S01]  /*f470*/  IMAD.MOV.U32 R17, RZ, RZ, R51 ;  /* 0x000000ffff117224 */ /* 0x000fe200078e0033 */
[----:B------:R-:W-:Y:S01]  /*f480*/  FSEL R42, R18, R42, !P3 ;  /* 0x0000002a122a7208 */ /* 0x000fe20005800000 */
[----:B------:R-:W-:Y:S01]  /*f490*/  IMAD.MOV.U32 R18, RZ, RZ, R48 ;  /* 0x000000ffff127224 */ /* 0x000fe200078e0030 */
[----:B------:R-:W-:Y:S01]  /*f4a0*/  FSEL R43, R19, R43, !P3 ;  /* 0x0000002b132b7208 */ /* 0x000fe20005800000 */
[----:B0-----:R-:W-:Y:S01]  /*f4b0*/  ULEA UR5, UR6, UR5, 0x18 ;  /* 0x0000000506057291 */ /* 0x001fe2000f8ec0ff */
[----:B------:R-:W-:-:S02]  /*f4c0*/  IMAD.MOV.U32 R19, RZ, RZ, R49 ;  /* 0x000000ffff137224 */ /* 0x000fc400078e0031 */
[----:B-----5:R-:W-:-:S04]  /*f4d0*/  IMAD.WIDE.U32 R44, R0, 0x20, R52 ;  /* 0x00000020002c7825 */ /* 0x020fc800078e0034 */
[----:B------:R-:W-:Y:S01]  /*f4e0*/  IMAD.MOV.U32 R53, RZ, RZ, 0x65 ;  /* 0x00000065ff357424 */ /* 0x000fe200078e00ff */
[----:B------:R0:W-:Y:S01]  /*f4f0*/  ST.E.64.STRONG.GPU desc[UR8][R44.64+0x400], R40 ;  /* 0x000400282c007985 */ /* 0x0001e2000c10fb08 */
[----:B-1----:R-:W-:-:S03]  /*f500*/  IMAD.WIDE.U32 R14, R0, 0x4, R14 ;  /* 0x00000004000e7825 */ /* 0x002fc600078e000e */
        /* <DEDUP_REMOVED lines=13> */
.L_x_586:
[----:B------:R-:W-:Y:S05]  /*f5e0*/  BSYNC.RECONVERGENT B0 ;  /* 0x0000000000007941 */ /* 0x000fea0003800200 */
.L_x_585:
[----:B------:R0:W-:Y:S01]  /*f5f0*/  @!P4 STS [R55+0x108], R11 ;  /* 0x0001080b3700c388 */ /* 0x0001e20000000800 */
[----:B-1----:R-:W-:Y:S02]  /*f600*/  @!P4 IMAD.MOV.U32 R12, RZ, RZ, R24 ;  /* 0x000000ffff0cc224 */ /* 0x002fe400078e0018 */
        /* <DEDUP_REMOVED lines=8> */
.L_x_516:
[----:B------:R-:W-:Y:S01]  /*f690*/  ISETP.NE.AND P3, PT, R5, RZ, PT ;  /* 0x000000ff0500720c */ /* 0x000fe20003f65270 */
[----:B------:R-:W-:Y:S05]  /*f6a0*/  WARPSYNC.ALL ;  /* 0x0000000000007948 */ /* 0x000fea0003800000 */
[----:B------:R-:W-:Y:S06]  /*f6b0*/  BAR.SYNC.DEFER_BLOCKING 0x0 ;  /* 0x0000000000007b1d */ /* 0x000fec0000010000 */
[----:B------:R-:W-:Y:S04]  /*f6c0*/  BSSY.RECONVERGENT B0, `(.L_x_587) ;  /* 0x0000013000007945 */ /* 0x000fe80003800200 */
[----:B------:R-:W-:Y:S05]  /*f6d0*/  @!P3 BRA `(.L_x_588) ;  /* 0x000000000044b947 */ /* 0x000fea0003800000 */
[----:B------:R-:W1:Y:S01]  /*f6e0*/  S2UR UR6, SR_CgaCtaId ;  /* 0x00000000000679c3 */ /* 0x000e620000008800 */
[----:B------:R-:W-:Y:S01]  /*f6f0*/  UMOV UR5, 0x400 ;  /* 0x0000040000057882 */ /* 0x000fe20000000000 */
[----:B------:R-:W-:Y:S01]  /*f700*/  ISETP.NE.AND P3, PT, R6, RZ, PT ;  /* 0x000000ff0600720c */ /* 0x000fe20003f65270 */
[----:B-1----:R-:W-:-:S09]  /*f710*/  ULEA UR5, UR6, UR5, 0x18 ;  /* 0x0000000506057291 */ /* 0x002fd2000f8ec0ff */
[----:B0-----:R-:W0:Y:S04]  /*f720*/  LDS.128 R16, [UR5+0x110] ;  /* 0x00011005ff107984 */ /* 0x001e280008000c00 */
[----:B------:R-:W1:Y:S04]  /*f730*/  LDS.64 R14, [UR5+0x120] ;  /* 0x00012005ff0e7984 */ /* 0x000e680008000a00 */
[----:B--2-4-:R-:W2:Y:S01]  /*f740*/  LDS R11, [UR5+0x108] ;  /* 0x00010805ff0b7984 */ /* 0x014ea20008000800 */
        /* <DEDUP_REMOVED lines=10> */
.L_x_588:
[----:B------:R-:W-:Y:S05]  /*f7f0*/  BSYNC.RECONVERGENT B0 ;  /* 0x0000000000007941 */ /* 0x000fea0003800200 */
.L_x_587:
[----:B------:R-:W1:Y:S01]  /*f800*/  S2UR UR5, SR_CgaCtaId ;  /* 0x00000000000579c3 */ /* 0x000e620000008800 */
[----:B------:R-:W-:Y:S01]  /*f810*/  UMOV UR4, 0x400 ;  /* 0x0000040000047882 */ /* 0x000fe20000000000 */
[----:B0--3--:R-:W-:Y:S01]  /*f820*/  DADD R24, R34, R20 ;  /* 0x0000000022187229 */ /* 0x009fe20000000014 */
[----:B------:R-:W-:Y:S01]  /*f830*/  SEL R47, RZ, 0x1, !P2 ;  /* 0x00000001ff2f7807 */ /* 0x000fe20005000000 */
[----:B------:R-:W-:Y:S01]  /*f840*/  DADD R14, R38, R12 ;  /* 0x00000000260e7229 */ /* 0x000fe2000000000c */
[----:B------:R-:W-:Y:S01]  /*f850*/  BSSY.RECONVERGENT B0, `(.L_x_589) ;  /* 0x000016a000007945 */ /* 0x000fe20003800200 */
[----:B------:R-:W-:Y:S01]  /*f860*/  DADD R26, R30, R22 ;  /* 0x000000001e1a7229 */ /* 0x000fe20000000016 */
[--C-:B------:R-:W-:Y:S02]  /*f870*/  IMAD.IADD R51, R7, 0x1, R6.reuse ;  /* 0x0000000107337824 */ /* 0x100fe400078e0206 */
[----:B------:R-:W-:-:S03]  /*f880*/  IMAD.IADD R47, R47, 0x1, R6 ;  /* 0x000000012f2f7824 */ /* 0x000fc600078e0206 */
[----:B------:R-:W-:Y:S02]  /*f890*/  FSEL R24, R34, R24, P2 ;  /* 0x0000001822187208 */ /* 0x000fe40001000000 */
[----:B------:R-:W-:Y:S02]  /*f8a0*/  FSEL R25, R35, R25, P2 ;  /* 0x0000001923197208 */ /* 0x000fe40001000000 */
[----:B------:R-:W-:Y:S02]  /*f8b0*/  FSEL R14, R38, R14, P2 ;  /* 0x0000000e260e7208 */ /* 0x000fe40001000000 */
[----:B------:R-:W-:Y:S02]  /*f8c0*/  FSEL R15, R39, R15, P2 ;  /* 0x0000000f270f7208 */ /* 0x000fe40001000000 */
[----:B------:R-:W-:Y:S01]  /*f8d0*/  FSEL R26, R30, R26, P2 ;  /* 0x0000001a1e1a7208 */ /* 0x000fe20001000000 */
[----:B------:R-:W-:Y:S01]  /*f8e0*/  DADD R38, R32, R24 ;  /* 0x0000000020267229 */ /* 0x000fe20000000018 */
[----:B------:R-:W-:Y:S01]  /*f8f0*/  FSEL R27, R31, R27, P2 ;  /* 0x0000001b1f1b7208 */ /* 0x000fe20001000000 */
[----:B-1----:R-:W-:Y:S01]  /*f900*/  ULEA UR4, UR5, UR4, 0x18 ;  /* 0x0000000405047291 */ /* 0x002fe2000f8ec0ff */
[----:B------:R-:W-:-:S04]  /*f910*/  DADD R30, R36, R14 ;  /* 0x00000000241e7229 */ /* 0x000fc8000000000e */
[----:B------:R-:W-:-:S03]  /*f920*/  DADD R40, R28, R26 ;  /* 0x000000001c287229 */ /* 0x000fc6000000001a */
[----:B--2-4-:R-:W-:Y:S01]  /*f930*/  FSEL R11, R32, R38, P0 ;  /* 0x00000026200b7208 */ /* 0x014fe20000000000 */
[----:B------:R-:W0:Y:S01]  /*f940*/  LDS R2, [UR4+0x188] ;  /* 0x00018804ff027984 */ /* 0x000e220008000800 */
[----:B------:R-:W-:Y:S02]  /*f950*/  FSEL R32, R33, R39, P0 ;  /* 0x0000002721207208 */ /* 0x000fe40000000000 */
[----:B------:R-:W-:Y:S01]  /*f960*/  FSEL R34, R36, R30, P0 ;  /* 0x0000001e24227208 */ /* 0x000fe20000000000 */
[----:B------:R-:W1:Y:S01]  /*f970*/  LDS R0, [UR4+0x168] ;  /* 0x00016804ff007984 */ /* 0x000e620008000800 */
[----:B------:R-:W-:Y:S02]  /*f980*/  FSEL R35, R37, R31, P0 ;  /* 0x0000001f25237208 */ /* 0x000fe40000000000 */
[----:B------:R-:W-:Y:S01]  /*f990*/  FSEL R30, R28, R40, P0 ;  /* 0x000000281c1e7208 */ /* 0x000fe20000000000 */
[----:B------:R-:W2:Y:S01]  /*f9a0*/  LDS.64 R48, [UR4+0x180] ;  /* 0x00018004ff307984 */ /* 0x000ea20008000a00 */
[----:B------:R-:W-:Y:S01]  /*f9b0*/  FSEL R31, R29, R41, P0 ;  /* 0x000000291d1f7208 */ /* 0x000fe20000000000 */
[----:B------:R-:W-:-:S02]  /*f9c0*/  IMAD.MOV.U32 R28, RZ, RZ, R11 ;  /* 0x000000ffff1c7224 */ /* 0x000fc400078e000b */
[----:B------:R-:W3:Y:S01]  /*f9d0*/  LDS.128 R16, [UR4+0x170] ;  /* 0x00017004ff107984 */ /* 0x000ee20008000c00 */
[----:B------:R-:W-:Y:S01]  /*f9e0*/  IMAD.MOV.U32 R29, RZ, RZ, R32 ;  /* 0x000000ffff1d7224 */ /* 0x000fe200078e0020 */
[----:B0-----:R-:W-:-:S13]  /*f9f0*/  ISETP.GE.AND P3, PT, R2, 0x101, PT ;  /* 0x000001010200780c */ /* 0x001fda0003f66270 */
[----:B-123--:R-:W-:Y:S05]  /*fa00*/  @!P3 BRA `(.L_x_590) ;  /* 0x0000001000d8b947 */ /* 0x00efea0003800000 */
[----:B------:R-:W0:Y:S02]  /*fa10*/  LDS R32, [UR4+0x148] ;  /* 0x00014804ff207984 */ /* 0x000e240008000800 */
[--C-:B0-----:R-:W-:Y:S02]  /*fa20*/  @P2 IMAD.IADD R6, R6, 0x1, -R32.reuse ;  /* 0x0000000106062824 */ /* 0x101fe400078e0a20 */
[----:B------:R-:W-:-:S03]  /*fa30*/  @P0 IMAD.IADD R11, R47, 0x1, -R32 ;  /* 0x000000012f0b0824 */ /* 0x000fc600078e0a20 */
[----:B------:R-:W-:Y:S01]  /*fa40*/  @P2 LEA R7, R6, UR4, 0x5 ;  /* 0x0000000406072c11 */ /* 0x000fe2000f8e28ff */
[----:B------:R-:W-:Y:S01]  /*fa50*/  BAR.SYNC.DEFER_BLOCKING 0x0 ;  /* 0x0000000000007b1d */ /* 0x000fe20000010000 */
[----:B------:R-:W-:Y:S01]  /*fa60*/  @P0 LEA R11, R11, UR4, 0x5 ;  /* 0x000000040b0b0c11 */ /* 0x000fe2000f8e28ff */
[----:B------:R-:W-:-:S05]  /*fa70*/  @P1 IMAD.IADD R6, R51, 0x1, -R32 ;  /* 0x0000000133061824 */ /* 0x000fca00078e0a20 */
[----:B------:R-:W-:Y:S01]  /*fa80*/  @P1 LEA R33, R6, UR4, 0x5 ;  /* 0x0000000406211c11 */ /* 0x000fe2000f8e28ff */
[----:B------:R0:W-:Y:S04]  /*fa90*/  @P2 STS.128 [R7+0x10], R20 ;  /* 0x0000101407002388 */ /* 0x0001e80000000c00 */
[----:B------:R0:W-:Y:S04]  /*faa0*/  @P2 STS.64 [R7+0x8], R12 ;  /* 0x0000080c07002388 */ /* 0x0001e80000000a00 */
[----:B------:R0:W-:Y:S04]  /*fab0*/  @P2 STS [R7], R10 ;  /* 0x0000000a07002388 */ /* 0x0001e80000000800 */
[----:B------:R0:W-:Y:S04]  /*fac0*/  @P0 STS.128 [R11+0x10], R24 ;  /* 0x000010180b000388 */ /* 0x0001e80000000c00 */
[----:B------:R0:W-:Y:S04]  /*fad0*/  @P0 STS.64 [R11+0x8], R14 ;  /* 0x0000080e0b000388 */ /* 0x0001e80000000a00 */
[----:B------:R0:W-:Y:S01]  /*fae0*/  @P0 STS [R11], R9 ;  /* 0x000000090b000388 */ /* 0x0001e20000000800 */
[----:B------:R-:W-:-:S03]  /*faf0*/  ISETP.GE.AND P0, PT, R5, R2, PT ;  /* 0x000000020500720c */ /* 0x000fc60003f06270 */
[----:B------:R0:W-:Y:S04]  /*fb00*/  @P1 STS.128 [R33+0x10], R28 ;  /* 0x0000101c21001388 */ /* 0x0001e80000000c00 */
[----:B------:R0:W-:Y:S04]  /*fb10*/  @P1 STS.64 [R33+0x8], R34 ;  /* 0x0000082221001388 */ /* 0x0001e80000000a00 */
[----:B------:R0:W-:Y:S01]  /*fb20*/  @P1 STS [R33], R8 ;  /* 0x0000000821001388 */ /* 0x0001e20000000800 */
[----:B------:R-:W-:Y:S06]  /*fb30*/  BAR.SYNC.DEFER_BLOCKING 0x0 ;  /* 0x0000000000007b1d */ /* 0x000fec0000010000 */
[----:B------:R-:W-:Y:S05]  /*fb40*/  @P0 BRA `(.L_x_591) ;  /* 0x0000001000e80947 */ /* 0x000fea0003800000 */
[----:B0-----:R-:W-:Y:S01]  /*fb50*/  LOP3.LUT R7, RZ, R5, RZ, 0x33, !PT ;  /* 0x00000005ff077212 */ /* 0x001fe200078e33ff */
[----:B------:R-:W0:Y:S01]  /*fb60*/  LDC.64 R30, c[0x0][0x398] ;  /* 0x0000e600ff1e7b82 */ /* 0x000e220000000a00 */
[----:B------:R-:W-:Y:S03]  /*fb70*/  BSSY.RECONVERGENT B1, `(.L_x_592) ;  /* 0x0000025000017945 */ /* 0x000fe60003800200 */
[----:B------:R-:W-:-:S05]  /*fb80*/  IMAD.IADD R6, R7, 0x1, R2 ;  /* 0x0000000107067824 */ /* 0x000fca00078e0202 */
[C---:B------:R-:W-:Y:S02]  /*fb90*/  LOP3.LUT R7, R6.reuse, 0x300, RZ, 0xc0, !PT ;  /* 0x0000030006077812 */ /* 0x040fe400078ec0ff */
[----:B------:R-:W-:Y:S02]  /*fba0*/  ISETP.GE.U32.AND P1, PT, R6, 0x300, PT ;  /* 0x000003000600780c */ /* 0x000fe40003f26070 */
[----:B------:R-:W-:Y:S01]  /*fbb0*/  ISETP.NE.AND P0, PT, R7, 0x300, PT ;  /* 0x000003000700780c */ /* 0x000fe20003f05270 */
[----:B------:R-:W-:-:S12]  /*fbc0*/  IMAD.MOV.U32 R7, RZ, RZ, R5 ;  /* 0x000000ffff077224 */ /* 0x000fd800078e0005 */
        /* <DEDUP_REMOVED lines=11> */
[----:B------:R-:W-:Y:S02]  /*fc80*/  IMAD.MOV R25, RZ, RZ, -R8 ;  /* 0x000000ffff197224 */ /* 0x000fe400078e0a08 */
[----:B------:R-:W-:Y:S02]  /*fc90*/  IMAD.IADD R33, R23, 0x1, R31 ;  /* 0x0000000117217824 */ /* 0x000fe400078e021f */
[----:B------:R-:W-:-:S07]  /*fca0*/  IMAD.IADD R7, R6, 0x1, R5 ;  /* 0x0000000106077824 */ /* 0x000fce00078e0205 */
.L_x_594:
[----:B-1----:R-:W0:Y:S01]  /*fcb0*/  LDS R29, [R24+-0x10] ;  /* 0xfffff000181d7984 */ /* 0x002e220000000800 */
[----:B------:R-:W1:Y:S01]  /*fcc0*/  LDC.64 R12, c[0x0][0x390] ;  /* 0x0000e400ff0c7b82 */ /* 0x000e620000000a00 */
[----:B------:R-:W-:Y:S02]  /*fcd0*/  IMAD.MOV.U32 R14, RZ, RZ, R22 ;  /* 0x000000ffff0e7224 */ /* 0x000fe400078e0016 */
[----:B------:R-:W2:Y:S01]  /*fce0*/  LDS.64 R20, [R24+-0x8] ;  /* 0xfffff80018147984 */ /* 0x000ea20000000a00 */
[----:B------:R-:W-:Y:S02]  /*fcf0*/  IMAD.MOV.U32 R15, RZ, RZ, R33 ;  /* 0x000000ffff0f7224 */ /* 0x000fe400078e0021 */
[----:B------:R-:W-:Y:S01]  /*fd00*/  VIADD R25, R25, 0x1 ;  /* 0x0000000119197836 */ /* 0x000fe20000000000 */
[----:B------:R3:W4:Y:S01]  /*fd10*/  LDS.128 R8, [R24] ;  /* 0x0000000018087984 */ /* 0x0007220000000c00 */
[----:B------:R-:W-:-:S03]  /*fd20*/  IMAD.WIDE R14, R27, 0x18, R14 ;  /* 0x000000181b0e7825 */ /* 0x000fc600078e020e */
[----:B------:R-:W-:Y:S01]  /*fd30*/  ISETP.NE.AND P0, PT, R25, RZ, PT ;  /* 0x000000ff1900720c */ /* 0x000fe20003f05270 */
[----:B---3--:R-:W-:Y:S02]  /*fd40*/  VIADD R24, R24, 0x2000 ;  /* 0x0000200018187836 */ /* 0x008fe40000000000 */
[----:B-1----:R-:W-:-:S04]  /*fd50*/  IMAD.WIDE R12, R27, 0x4, R12 ;  /* 0x000000041b0c7825 */ /* 0x002fc800078e020c */
[----:B------:R-:W-:Y:S01]  /*fd60*/  VIADD R27, R27, 0x100 ;  /* 0x000001001b1b7836 */ /* 0x000fe20000000000 */
[----:B0-----:R1:W-:Y:S04]  /*fd70*/  STG.E desc[UR8][R12.64], R29 ;  /* 0x0000001d0c007986 */ /* 0x0013e8000c101908 */
[----:B--2---:R1:W-:Y:S04]  /*fd80*/  STG.E.64 desc[UR8][R14.64+-0x10], R20 ;  /* 0xfffff0140e007986 */ /* 0x0043e8000c101b08 */
[----:B----4-:R1:W-:Y:S04]  /*fd90*/  STG.E.64 desc[UR8][R14.64+-0x8], R8 ;  /* 0xfffff8080e007986 */ /* 0x0103e8000c101b08 */
[----:B------:R1:W-:Y:S01]  /*fda0*/  STG.E.64 desc[UR8][R14.64], R10 ;  /* 0x0000000a0e007986 */ /* 0x0003e2000c101b08 */
[----:B------:R-:W-:Y:S05]  /*fdb0*/  @P0 BRA `(.L_x_594) ;  /* 0xfffffffc00bc0947 */ /* 0x000fea000383ffff */
.L_x_593:
[----:B------:R-:W-:Y:S05]  /*fdc0*/  BSYNC.RECONVERGENT B1 ;  /* 0x0000000000017941 */ /* 0x000fea0003800200 */
.L_x_592:
[----:B------:R-:W-:Y:S05]  /*fdd0*/  @!P1 BRA `(.L_x_591) ;  /* 0x0000001000449947 */ /* 0x000fea0003800000 */
[----:B------:R-:W2:Y:S01]  /*fde0*/  LDCU.64 UR6, c[0x0][0x390] ;  /* 0x00007200ff0677ac */ /* 0x000ea20008000a00 */
[----:B------:R-:W-:Y:S01]  /*fdf0*/  IMAD.IADD R6, R2, 0x1, -R7 ;  /* 0x0000000102067824 */ /* 0x000fe200078e0a07 */
[----:B01----:R-:W-:Y:S01]  /*fe00*/  IADD3 R12, P0, PT, R30, 0x3000, RZ ;  /* 0x000030001e0c7810 */ /* 0x003fe20007f1e0ff */
[----:B------:R-:W-:Y:S01]  /*fe10*/  BSSY.RECONVERGENT B1, `(.L_x_595) ;  /* 0x000008e000017945 */ /* 0x000fe20003800200 */
[----:B------:R-:W-:Y:S02]  /*fe20*/  LEA R8, R7, UR4, 0x5 ;  /* 0x0000000407087c11 */ /* 0x000fe4000f8e28ff */
[----:B------:R-:W-:Y:S01]  /*fe30*/  ISETP.GT.AND P1, PT, R6, 0xc00, PT ;  /* 0x00000c000600780c */ /* 0x000fe20003f24270 */
[----:B------:R-:W-:Y:S01]  /*fe40*/  IMAD.X R13, RZ, RZ, R31, P0 ;  /* 0x000000ffff0d7224 */ /* 0x000fe200000e061f */
[----:B------:R-:W-:Y:S01]  /*fe50*/  PLOP3.LUT P0, PT, PT, PT, PT, 0x80, 0x8 ;  /* 0x000000000008781c */ /* 0x000fe20003f0f070 */
[----:B------:R-:W-:Y:S02]  /*fe60*/  IMAD.IADD R6, R32, 0x1, R7 ;  /* 0x0000000120067824 */ /* 0x000fe400078e0207 */
        /* <DEDUP_REMOVED lines=8> */
.L_x_597:
[----:B0-----:R-:W0:Y:S01]  /*fef0*/  LDS R29, [R8+-0x6010] ;  /* 0xff9ff000081d7984 */ /* 0x001e220000000800 */
[----:B------:R-:W-:-:S03]  /*ff00*/  IMAD.WIDE R62, R6, 0x4, R14 ;  /* 0x00000004063e7825 */ /* 0x000fc600078e020e */
[----:B------:R-:W1:Y:S01]  /*ff10*/  LDS.64 R58, [R8+-0x6008] ;  /* 0xff9ff800083a7984 */ /* 0x000e620000000a00 */
[----:B------:R-:W-:-:S03]  /*ff20*/  IMAD.WIDE R54, R6, 0x18, R12 ;  /* 0x0000001806367825 */ /* 0x000fc600078e020c */
[----:B------:R-:W2:Y:S01]  /*ff30*/  LDS.128 R20, [R8+-0x6000] ;  /* 0xffa0000008147984 */ /* 0x000ea20000000c00 */
[----:B------:R-:W-:Y:S02]  /*ff40*/  VIADD R77, R6, 0x400 ;  /* 0x00000400064d7836 */ /* 0x000fe40000000000 */
[----:B------:R-:W-:Y:S01]  /*ff50*/  VIADD R7, R7, 0x1000 ;  /* 0x0000100007077836 */ /* 0x000fe20000000000 */
[----:B------:R-:W3:Y:S04]  /*ff60*/  LDS R61, [R8+-0x4010] ;  /* 0xffbff000083d7984 */ /* 0x000ee80000000800 */
[----:B------:R-:W4:Y:S01]  /*ff70*/  LDS.128 R24, [R8+-0x4000] ;  /* 0xffc0000008187984 */ /* 0x000f220000000c00 */
[----:B------:R-:W-:-:S03]  /*ff80*/  ISETP.GE.AND P1, PT, R7, R10, PT ;  /* 0x0000000a0700720c */ /* 0x000fc60003f26270 */
        /* <DEDUP_REMOVED lines=11> */
[----:B0-----:R-:W-:Y:S04]  /*10040*/  STG.E desc[UR8][R62.64+-0x800], R29 ;  /* 0xfff8001d3e007986 */ /* 0x001fe8000c101908 */
[----:B------:R-:W0:Y:S04]  /*10050*/  LDS.128 R32, [R8+0x4000] ;  /* 0x0040000008207984 */ /* 0x000e280000000c00 */
[----:B------:R-:W0:Y:S04]  /*10060*/  LDS.64 R56, [R8+0x3ff8] ;  /* 0x003ff80008387984 */ /* 0x000e280000000a00 */
[----:B-1----:R-:W-:Y:S04]  /*10070*/  STG.E.64 desc[UR8][R54.64+-0x3000], R58 ;  /* 0xffd0003a36007986 */ /* 0x002fe8000c101b08 */
[----:B------:R-:W1:Y:S04]  /*10080*/  LDS R68, [R8+0x5ff0] ;  /* 0x005ff00008447984 */ /* 0x000e680000000800 */
[----:B--2---:R-:W-:Y:S04]  /*10090*/  STG.E.64 desc[UR8][R54.64+-0x2ff8], R20 ;  /* 0xffd0081436007986 */ /* 0x004fe8000c101b08 */
[----:B------:R-:W-:Y:S04]  /*100a0*/  STG.E.64 desc[UR8][R54.64+-0x2ff0], R22 ;  /* 0xffd0101636007986 */ /* 0x000fe8000c101b08 */
[----:B------:R-:W2:Y:S04]  /*100b0*/  LDS.128 R28, [R8+0x6000] ;  /* 0x00600000081c7984 */ /* 0x000ea80000000c00 */
[----:B------:R-:W2:Y:S04]  /*100c0*/  LDS.64 R58, [R8+0x5ff8] ;  /* 0x005ff800083a7984 */ /* 0x000ea80000000a00 */
[----:B---3--:R-:W-:Y:S04]  /*100d0*/  STG.E desc[UR8][R62.64+-0x400], R61 ;  /* 0xfffc003d3e007986 */ /* 0x008fe8000c101908 */
[----:B------:R-:W3:Y:S04]  /*100e0*/  LDS R69, [R8+0x7ff0] ;  /* 0x007ff00008457984 */ /* 0x000ee80000000800 */
[----:B------:R-:W3:Y:S04]  /*100f0*/  LDS.64 R60, [R8+0x7ff8] ;  /* 0x007ff800083c7984 */ /* 0x000ee80000000a00 */
[----:B------:R-:W3:Y:S04]  /*10100*/  LDS.128 R20, [R8+0x8000] ;  /* 0x0080000008147984 */ /* 0x000ee80000000c00 */
[----:B----4-:R-:W-:Y:S04]  /*10110*/  STG.E.64 desc[UR8][R54.64+-0x17f8], R24 ;  /* 0xffe8081836007986 */ /* 0x010fe8000c101b08 */
[----:B------:R-:W-:Y:S04]  /*10120*/  STG.E.64 desc[UR8][R54.64+-0x17f0], R26 ;  /* 0xffe8101a36007986 */ /* 0x000fe8000c101b08 */
[----:B-----5:R-:W-:Y:S04]  /*10130*/  STG.E.64 desc[UR8][R54.64+-0x1800], R64 ;  /* 0xffe8004036007986 */ /* 0x020fe8000c101b08 */
[----:B------:R-:W4:Y:S04]  /*10140*/  LDS R72, [R8+0x9ff0] ;  /* 0x009ff00008487984 */ /* 0x000f280000000800 */
[----:B------:R5:W-:Y:S04]  /*10150*/  STG.E desc[UR8][R62.64], R71 ;  /* 0x000000473e007986 */ /* 0x000be8000c101908 */
[----:B------:R-:W4:Y:S04]  /*10160*/  LDS.128 R24, [R8+0xa000] ;  /* 0x00a0000008187984 */ /* 0x000f280000000c00 */
[----:B------:R-:W4:Y:S04]  /*10170*/  LDS.64 R64, [R8+0x9ff8] ;  /* 0x009ff80008407984 */ /* 0x000f280000000a00 */
[----:B------:R-:W-:Y:S01]  /*10180*/  STG.E.64 desc[UR8][R54.64+0x8], R44 ;  /* 0x0000082c36007986 */ /* 0x000fe2000c101b08 */
[----:B-----5:R-:W-:-:S03]  /*10190*/  IMAD.WIDE R70, R77, 0x4, R14 ;  /* 0x000000044d467825 */ /* 0x020fc600078e020e */
[----:B------:R-:W-:Y:S04]  /*101a0*/  STG.E.64 desc[UR8][R54.64+0x10], R46 ;  /* 0x0000102e36007986 */ /* 0x000fe8000c101b08 */
[----:B------:R-:W5:Y:S04]  /*101b0*/  LDS R73, [R8+0xbff0] ;  /* 0x00bff00008497984 */ /* 0x000f680000000800 */
[----:B------:R-:W5:Y:S04]  /*101c0*/  LDS.128 R44, [R8+0xc000] ;  /* 0x00c00000082c7984 */ /* 0x000f680000000c00 */
[----:B------:R0:W-:Y:S04]  /*101d0*/  STG.E.64 desc[UR8][R54.64], R66 ;  /* 0x0000004236007986 */ /* 0x0001e8000c101b08 */
[----:B------:R-:W-:Y:S04]  /*101e0*/  STG.E desc[UR8][R62.64+0x400], R75 ;  /* 0x0004004b3e007986 */ /* 0x000fe8000c101908 */
[----:B------:R-:W-:Y:S04]  /*101f0*/  STG.E.64 desc[UR8][R54.64+0x1800], R52 ;  /* 0x0018003436007986 */ /* 0x000fe8000c101b08 */
[----:B------:R-:W-:Y:S01]  /*10200*/  STG.E.64 desc[UR8][R54.64+0x1808], R40 ;  /* 0x0018082836007986 */ /* 0x000fe2000c101b08 */
[----:B0-----:R-:W-:-:S03]  /*10210*/  IMAD.WIDE R66, R77, 0x18, R12 ;  /* 0x000000184d427825 */ /* 0x001fc600078e020c */
[----:B------:R0:W-:Y:S04]  /*10220*/  STG.E.64 desc[UR8][R54.64+0x1810], R42 ;  /* 0x0018102a36007986 */ /* 0x0001e8000c101b08 */
[----:B------:R-:W-:Y:S04]  /*10230*/  STG.E desc[UR8][R70.64+-0x800], R9 ;  /* 0xfff8000946007986 */ /* 0x000fe8000c101908 */
[----:B------:R-:W-:Y:S04]  /*10240*/  STG.E.64 desc[UR8][R66.64+-0x2ff8], R36 ;  /* 0xffd0082442007986 */ /* 0x000fe8000c101b08 */
[----:B------:R-:W-:Y:S01]  /*10250*/  STG.E.64 desc[UR8][R66.64+-0x2ff0], R38 ;  /* 0xffd0102642007986 */ /* 0x000fe2000c101b08 */
[----:B0-----:R-:W-:-:S03]  /*10260*/  VIADD R55, R6, 0x800 ;  /* 0x0000080006377836 */ /* 0x001fc60000000000 */
[----:B------:R0:W-:Y:S04]  /*10270*/  STG.E.64 desc[UR8][R66.64+-0x3000], R50 ;  /* 0xffd0003242007986 */ /* 0x0001e8000c101b08 */
[----:B------:R-:W5:Y:S04]  /*10280*/  LDS.64 R52, [R8+0xbff8] ;  /* 0x00bff80008347984 */ /* 0x000f680000000a00 */
[----:B------:R-:W-:Y:S04]  /*10290*/  STG.E desc[UR8][R70.64+-0x400], R11 ;  /* 0xfffc000b46007986 */ /* 0x000fe8000c101908 */
[----:B------:R-:W-:Y:S01]  /*102a0*/  STG.E.64 desc[UR8][R66.64+-0x17f8], R32 ;  /* 0xffe8082042007986 */ /* 0x000fe2000c101b08 */
[----:B0-----:R-:W-:-:S03]  /*102b0*/  IMAD.WIDE R50, R55, 0x4, R14 ;  /* 0x0000000437327825 */ /* 0x001fc600078e020e */
[----:B------:R-:W-:Y:S01]  /*102c0*/  STG.E.64 desc[UR8][R66.64+-0x17f0], R34 ;  /* 0xffe8102242007986 */ /* 0x000fe2000c101b08 */
[----:B------:R-:W-:-:S03]  /*102d0*/  IMAD.WIDE R54, R55, 0x18, R12 ;  /* 0x0000001837367825 */ /* 0x000fc600078e020c */
[----:B------:R-:W-:Y:S04]  /*102e0*/  STG.E.64 desc[UR8][R66.64+-0x1800], R56 ;  /* 0xffe8003842007986 */ /* 0x000fe8000c101b08 */
[----:B------:R-:W0:Y:S04]  /*102f0*/  LDS R9, [R8+0xdff0] ;  /* 0x00dff00008097984 */ /* 0x000e280000000800 */
[----:B-1----:R-:W-:Y:S04]  /*10300*/  STG.E desc[UR8][R70.64], R68 ;  /* 0x0000004446007986 */ /* 0x002fe8000c101908 */
[----:B------:R-:W1:Y:S04]  /*10310*/  LDS.128 R32, [R8+0xe000] ;  /* 0x00e0000008207984 */ /* 0x000e680000000c00 */
[----:B------:R-:W1:Y:S04]  /*10320*/  LDS.64 R56, [R8+0xdff8] ;  /* 0x00dff80008387984 */ /* 0x000e680000000a00 */
[----:B--2---:R-:W-:Y:S04]  /*10330*/  STG.E.64 desc[UR8][R66.64+0x8], R28 ;  /* 0x0000081c42007986 */ /* 0x004fe8000c101b08 */
[----:B------:R-:W-:Y:S04]  /*10340*/  STG.E.64 desc[UR8][R66.64+0x10], R30 ;  /* 0x0000101e42007986 */ /* 0x000fe8000c101b08 */
[----:B------:R-:W-:Y:S04]  /*10350*/  STG.E.64 desc[UR8][R66.64], R58 ;  /* 0x0000003a42007986 */ /* 0x000fe8000c101b08 */
[----:B------:R-:W2:Y:S04]  /*10360*/  LDS R11, [R8+0xfff0] ;  /* 0x00fff000080b7984 */ /* 0x000ea80000000800 */
[----:B---3--:R-:W-:Y:S04]  /*10370*/  STG.E desc[UR8][R70.64+0x400], R69 ;  /* 0x0004004546007986 */ /* 0x008fe8000c101908 */
[----:B------:R-:W3:Y:S04]  /*10380*/  LDS.64 R58, [R8+0xfff8] ;  /* 0x00fff800083a7984 */ /* 0x000ee80000000a00 */
[----:B------:R-:W3:Y:S04]  /*10390*/  LDS.128 R36, [R8+0x10000] ;  /* 0x0100000008247984 */ /* 0x000ee80000000c00 */
[----:B------:R-:W-:Y:S04]  /*103a0*/  STG.E.64 desc[UR8][R66.64+0x1800], R60 ;  /* 0x0018003c42007986 */ /* 0x000fe8000c101b08 */
[----:B------:R-:W3:Y:S04]  /*103b0*/  LDS R69, [R8+0x11ff0] ;  /* 0x011ff00008457984 */ /* 0x000ee80000000800 */
[----:B------:R-:W3:Y:S04]  /*103c0*/  LDS.128 R28, [R8+0x12000] ;  /* 0x01200000081c7984 */ /* 0x000ee80000000c00 */
[----:B------:R-:W3:Y:S04]  /*103d0*/  LDS.64 R60, [R8+0x11ff8] ;  /* 0x011ff800083c7984 */ /* 0x000ee80000000a00 */
[----:B------:R-:W-:Y:S04]  /*103e0*/  STG.E.64 desc[UR8][R66.64+0x1808], R20 ;  /* 0x0018081442007986 */ /* 0x000fe8000c101b08 */
[----:B------:R5:W-:Y:S04]  /*103f0*/  STG.E.64 desc[UR8][R66.64+0x1810], R22 ;  /* 0x0018101642007986 */ /* 0x000be8000c101b08 */
[----:B------:R-:W3:Y:S04]  /*10400*/  LDS R71, [R8+0x13ff0] ;  /* 0x013ff00008477984 */ /* 0x000ee80000000800 */
[----:B----4-:R-:W-:Y:S04]  /*10410*/  STG.E desc[UR8][R50.64+-0x800], R72 ;  /* 0xfff8004832007986 */ /* 0x010fe8000c101908 */
[----:B------:R-:W4:Y:S01]  /*10420*/  LDS.128 R20, [R8+0x14000] ;  /* 0x0140000008147984 */ /* 0x000f220000000c00 */
[----:B-----5:R-:W-:-:S03]  /*10430*/  VIADD R67, R6, 0xc00 ;  /* 0x00000c0006437836 */ /* 0x020fc60000000000 */
[----:B------:R-:W5:Y:S01]  /*10440*/  LDS.64 R62, [R8+0x13ff8] ;  /* 0x013ff800083e7984 */ /* 0x000f620000000a00 */
[----:B------:R-:W-:-:S03]  /*10450*/  VIADD R6, R6, 0x1000 ;  /* 0x0000100006067836 */ /* 0x000fc60000000000 */
        /* <DEDUP_REMOVED lines=8> */
[----:B------:R-:W5:Y:S04]  /*104e0*/  LDS R73, [R8+0x17ff0] ;  /* 0x017ff00008497984 */ /* 0x000f680000000800 */
[----:B------:R-:W5:Y:S04]  /*104f0*/  LDS.64 R44, [R8+0x17ff8] ;  /* 0x017ff800082c7984 */ /* 0x000f680000000a00 */
[----:B------:R0:W5:Y:S04]  /*10500*/  LDS.128 R40, [R8+0x18000] ;  /* 0x0180000008287984 */ /* 0x0001680000000c00 */
[----:B------:R2:W-:Y:S04]  /*10510*/  STG.E.64 desc[UR8][R54.64+-0x17f0], R46 ;  /* 0xffe8102e36007986 */ /* 0x0005e8000c101b08 */
[----:B------:R3:W-:Y:S01]  /*10520*/  STG.E.64 desc[UR8][R54.64+-0x1800], R52 ;  /* 0xffe8003436007986 */ /* 0x0007e2000c101b08 */
[----:B0-----:R-:W-:-:S03]  /*10530*/  VIADD R8, R8, 0x20000 ;  /* 0x0002000008087836 */ /* 0x001fc60000000000 */
[----:B------:R0:W-:Y:S04]  /*10540*/  STG.E desc[UR8][R50.64], R9 ;  /* 0x0000000932007986 */ /* 0x0001e8000c101908 */
[----:B-1----:R0:W-:Y:S01]  /*10550*/  STG.E.64 desc[UR8][R54.64+0x8], R32 ;  /* 0x0000082036007986 */ /* 0x0021e2000c101b08 */
[----:B--2---:R-:W-:-:S03]  /*10560*/  IMAD.WIDE R46, R67, 0x4, R14 ;  /* 0x00000004432e7825 */ /* 0x004fc600078e020e */
[----:B------:R0:W-:Y:S01]  /*10570*/  STG.E.64 desc[UR8][R54.64+0x10], R34 ;  /* 0x0000102236007986 */ /* 0x0001e2000c101b08 */
[----:B---3--:R-:W-:-:S03]  /*10580*/  IMAD.WIDE R52, R67, 0x18, R12 ;  /* 0x0000001843347825 */ /* 0x008fc600078e020c */
        /* <DEDUP_REMOVED lines=22> */
.L_x_596:
[----:B------:R-:W-:Y:S05]  /*106f0*/  BSYNC.RECONVERGENT B1 ;  /* 0x0000000000017941 */ /* 0x000fea0003800200 */
.L_x_595:
[----:B0-----:R-:W-:Y:S01]  /*10700*/  IMAD.IADD R9, R2, 0x1, -R7 ;  /* 0x0000000102097824 */ /* 0x001fe200078e0a07 */
[----:B------:R-:W-:Y:S04]  /*10710*/  BSSY.RECONVERGENT B1, `(.L_x_598) ;  /* 0x0000044000017945 */ /* 0x000fe80003800200 */
[----:B------:R-:W-:-:S13]  /*10720*/  ISETP.GT.AND P1, PT, R9, 0x400, PT ;  /* 0x000004000900780c */ /* 0x000fda0003f24270 */
[----:B------:R-:W-:Y:S05]  /*10730*/  @!P1 BRA `(.L_x_599) ;  /* 0x0000000400049947 */ /* 0x000fea0003800000 */
[----:B------:R-:W0:Y:S01]  /*10740*/  LDS R21, [R8+-0x6010] ;  /* 0xff9ff00008157984 */ /* 0x000e220000000800 */
[C---:B------:R-:W-:Y:S01]  /*10750*/  IMAD.WIDE R10, R6.reuse, 0x4, R14 ;  /* 0x00000004060a7825 */ /* 0x040fe200078e020e */
[----:B------:R-:W-:Y:S02]  /*10760*/  PLOP3.LUT P0, PT, PT, PT, PT, 0x8, 0x80 ;  /* 0x000000000080781c */ /* 0x000fe40003f0e170 */
[----:B------:R-:W1:Y:S01]  /*10770*/  LDS.128 R40, [R8+-0x6000] ;  /* 0xffa0000008287984 */ /* 0x000e620000000c00 */
[----:B------:R-:W-:-:S03]  /*10780*/  IMAD.WIDE R50, R6, 0x18, R12 ;  /* 0x0000001806327825 */ /* 0x000fc600078e020c */
[----:B------:R-:W2:Y:S01]  /*10790*/  LDS.64 R44, [R8+-0x6008] ;  /* 0xff9ff800082c7984 */ /* 0x000ea20000000a00 */
[C---:B------:R-:W-:Y:S02]  /*107a0*/  VIADD R67, R6.reuse, 0x400 ;  /* 0x0000040006437836 */ /* 0x040fe40000000000 */
[----:B------:R-:W-:Y:S01]  /*107b0*/  VIADD R7, R7, 0x800 ;  /* 0x0000080007077836 */ /* 0x000fe20000000000 */
[----:B------:R-:W3:Y:S01]  /*107c0*/  LDS R47, [R8+-0x4010] ;  /* 0xffbff000082f7984 */ /* 0x000ee20000000800 */
[----:B------:R-:W-:-:S03]  /*107d0*/  VIADD R6, R6, 0x800 ;  /* 0x0000080006067836 */ /* 0x000fc60000000000 */
        /* <DEDUP_REMOVED lines=16> */
[----:B------:R-:W-:Y:S04]  /*108e0*/  STG.E.64 desc[UR8][R50.64+-0x2ff0], R42 ;  /* 0xffd0102a32007986 */ /* 0x000fe8000c101b08 */
[----:B--2---:R-:W-:Y:S04]  /*108f0*/  STG.E.64 desc[UR8][R50.64+-0x3000], R44 ;  /* 0xffd0002c32007986 */ /* 0x004fe8000c101b08 */
[----:B------:R-:W1:Y:S04]  /*10900*/  LDS R73, [R8+0x5ff0] ;  /* 0x005ff00008497984 */ /* 0x000e680000000800 */
[----:B---3--:R-:W-:Y:S04]  /*10910*/  STG.E desc[UR8][R10.64+-0x400], R47 ;  /* 0xfffc002f0a007986 */ /* 0x008fe8000c101908 */
[----:B------:R-:W2:Y:S04]  /*10920*/  LDS.128 R40, [R8+0x6000] ;  /* 0x0060000008287984 */ /* 0x000ea80000000c00 */
[----:B------:R-:W3:Y:S04]  /*10930*/  LDS.64 R62, [R8+0x5ff8] ;  /* 0x005ff800083e7984 */ /* 0x000ee80000000a00 */
[----:B----4-:R-:W-:Y:S04]  /*10940*/  STG.E.64 desc[UR8][R50.64+-0x17f8], R36 ;  /* 0xffe8082432007986 */ /* 0x010fe8000c101b08 */
[----:B------:R-:W4:Y:S04]  /*10950*/  LDS R75, [R8+0x7ff0] ;  /* 0x007ff000084b7984 */ /* 0x000f280000000800 */
[----:B------:R-:W4:Y:S04]  /*10960*/  LDS.64 R36, [R8+0x7ff8] ;  /* 0x007ff80008247984 */ /* 0x000f280000000a00 */
[----:B------:R0:W4:Y:S04]  /*10970*/  LDS.128 R44, [R8+0x8000] ;  /* 0x00800000082c7984 */ /* 0x0001280000000c00 */
[----:B------:R1:W-:Y:S04]  /*10980*/  STG.E.64 desc[UR8][R50.64+-0x17f0], R38 ;  /* 0xffe8102632007986 */ /* 0x0003e8000c101b08 */
[----:B-----5:R5:W-:Y:S01]  /*10990*/  STG.E.64 desc[UR8][R50.64+-0x1800], R56 ;  /* 0xffe8003832007986 */ /* 0x020be2000c101b08 */
[----:B0-----:R-:W-:-:S03]  /*109a0*/  VIADD R8, R8, 0x10000 ;  /* 0x0001000008087836 */ /* 0x001fc60000000000 */
[----:B------:R0:W-:Y:S04]  /*109b0*/  STG.E desc[UR8][R10.64], R9 ;  /* 0x000000090a007986 */ /* 0x0001e8000c101908 */
[----:B------:R0:W-:Y:S01]  /*109c0*/  STG.E.64 desc[UR8][R50.64+0x8], R32 ;  /* 0x0000082032007986 */ /* 0x0001e2000c101b08 */
[----:B-1----:R-:W-:-:S03]  /*109d0*/  IMAD.WIDE R38, R67, 0x4, R14 ;  /* 0x0000000443267825 */ /* 0x002fc600078e020e */
[----:B------:R0:W-:Y:S01]  /*109e0*/  STG.E.64 desc[UR8][R50.64+0x10], R34 ;  /* 0x0000102232007986 */ /* 0x0001e2000c101b08 */
[----:B-----5:R-:W-:-:S03]  /*109f0*/  IMAD.WIDE R56, R67, 0x18, R12 ;  /* 0x0000001843387825 */ /* 0x020fc600078e020c */
        /* <DEDUP_REMOVED lines=14> */
[----:B--2---:R0:W-:Y:S04]  /*10ae0*/  STG.E.64 desc[UR8][R56.64+0x8], R40 ;  /* 0x0000082838007986 */ /* 0x0041e8000c101b08 */
[----:B------:R0:W-:Y:S04]  /*10af0*/  STG.E.64 desc[UR8][R56.64+0x10], R42 ;  /* 0x0000102a38007986 */ /* 0x0001e8000c101b08 */
[----:B---3--:R0:W-:Y:S04]  /*10b00*/  STG.E.64 desc[UR8][R56.64], R62 ;  /* 0x0000003e38007986 */ /* 0x0081e8000c101b08 */
[----:B----4-:R0:W-:Y:S04]  /*10b10*/  STG.E desc[UR8][R38.64+0x400], R75 ;  /* 0x0004004b26007986 */ /* 0x0101e8000c101908 */
[----:B------:R0:W-:Y:S04]  /*10b20*/  STG.E.64 desc[UR8][R56.64+0x1800], R36 ;  /* 0x0018002438007986 */ /* 0x0001e8000c101b08 */
[----:B------:R0:W-:Y:S04]  /*10b30*/  STG.E.64 desc[UR8][R56.64+0x1808], R44 ;  /* 0x0018082c38007986 */ /* 0x0001e8000c101b08 */
[----:B------:R0:W-:Y:S02]  /*10b40*/  STG.E.64 desc[UR8][R56.64+0x1810], R46 ;  /* 0x0018102e38007986 */ /* 0x0001e4000c101b08 */
.L_x_599:
[----:B------:R-:W-:Y:S05]  /*10b50*/  BSYNC.RECONVERGENT B1 ;  /* 0x0000000000017941 */ /* 0x000fea0003800200 */
.L_x_598:
[----:B------:R-:W-:-:S13]  /*10b60*/  ISETP.LT.OR P0, PT, R7, R2, P0 ;  /* 0x000000020700720c */ /* 0x000fda0000701670 */
[----:B------:R-:W-:Y:S05]  /*10b70*/  @!P0 BRA `(.L_x_591) ;  /* 0x0000000000dc8947 */ /* 0x000fea0003800000 */
[----:B0-----:R-:W0:Y:S01]  /*10b80*/  LDS R9, [R8+-0x6010] ;  /* 0xff9ff00008097984 */ /* 0x001e220000000800 */
        /* <DEDUP_REMOVED lines=30> */
.L_x_590:
[----:B------:R-:W0:Y:S08]  /*10d70*/  LDC.64 R32, c[0x0][0x390] ;  /* 0x0000e400ff207b82 */ /* 0x000e300000000a00 */
[----:B------:R-:W1:Y:S08]  /*10d80*/  LDC.64 R36, c[0x0][0x398] ;  /* 0x0000e600ff247b82 */ /* 0x000e700000000a00 */
[----:B------:R-:W2:Y:S08]  /*10d90*/  LDC.64 R38, c[0x0][0x390] ;  /* 0x0000e400ff267b82 */ /* 0x000eb00000000a00 */
[----:B------:R-:W3:Y:S01]  /*10da0*/  LDC.64 R40, c[0x0][0x398] ;  /* 0x0000e600ff287b82 */ /* 0x000ee20000000a00 */
[----:B0-----:R-:W-:-:S05]  /*10db0*/  @P2 IMAD.WIDE R32, R6, 0x4, R32 ;  /* 0x0000000406202825 */ /* 0x001fca00078e0220 */
[----:B------:R4:W-:Y:S02]  /*10dc0*/  @P2 STG.E desc[UR8][R32.64], R10 ;  /* 0x0000000a20002986 */ /* 0x0009e4000c101908 */
[----:B------:R-:W0:Y:S01]  /*10dd0*/  LDC.64 R42, c[0x0][0x390] ;  /* 0x0000e400ff2a7b82 */ /* 0x000e220000000a00 */
        /* <DEDUP_REMOVED lines=9> */
[----:B0-----:R-:W-:-:S03]  /*10e70*/  @P1 IMAD.WIDE R40, R51, 0x4, R42 ;  /* 0x0000000433281825 */ /* 0x001fc600078e022a */
[----:B------:R4:W-:Y:S04]  /*10e80*/  @P0 STG.E.64 desc[UR8][R38.64+0x8], R24 ;  /* 0x0000081826000986 */ /* 0x0009e8000c101b08 */
[----:B------:R4:W-:Y:S01]  /*10e90*/  @P0 STG.E.64 desc[UR8][R38.64+0x10], R26 ;  /* 0x0000101a26000986 */ /* 0x0009e2000c101b08 */
[----:B-1----:R-:W-:-:S03]  /*10ea0*/  @P1 IMAD.WIDE R42, R51, 0x18, R44 ;  /* 0x00000018332a1825 */ /* 0x002fc600078e022c */
[----:B------:R4:W-:Y:S04]  /*10eb0*/  @P1 STG.E desc[UR8][R40.64], R8 ;  /* 0x0000000828001986 */ /* 0x0009e8000c101908 */
[----:B------:R4:W-:Y:S04]  /*10ec0*/  @P1 STG.E.64 desc[UR8][R42.64], R34 ;  /* 0x000000222a001986 */ /* 0x0009e8000c101b08 */
[----:B------:R4:W-:Y:S04]  /*10ed0*/  @P1 STG.E.64 desc[UR8][R42.64+0x8], R28 ;  /* 0x0000081c2a001986 */ /* 0x0009e8000c101b08 */
[----:B------:R4:W-:Y:S02]  /*10ee0*/  @P1 STG.E.64 desc[UR8][R42.64+0x10], R30 ;  /* 0x0000101e2a001986 */ /* 0x0009e4000c101b08 */
.L_x_591:
[----:B------:R-:W-:Y:S05]  /*10ef0*/  BSYNC.RECONVERGENT B0 ;  /* 0x0000000000007941 */ /* 0x000fea0003800200 */
.L_x_589:
[----:B------:R-:W-:-:S13]  /*10f00*/  ISETP.NE.AND P0, PT, R5, 0xff, PT ;  /* 0x000000ff0500780c */ /* 0x000fda0003f05270 */
[----:B------:R-:W-:Y:S05]  /*10f10*/  @P0 EXIT ;  /* 0x000000000000094d */ /* 0x000fea0003800000 */
[----:B01--4-:R-:W0:Y:S01]  /*10f20*/  LDC.64 R8, c[0x0][0x3a0] ;  /* 0x0000e800ff087b82 */ /* 0x013e220000000a00 */
        /* <DEDUP_REMOVED lines=11> */
.L_x_600:
[----:B0-----:R-:W-:Y:S01]  /*10fe0*/  STG.E desc[UR8][R8.64], R0 ;  /* 0x0000000008007986 */ /* 0x001fe2000c101908 */
[----:B------:R-:W-:Y:S05]  /*10ff0*/  EXIT ;  /* 0x000000000000794d */ /* 0x000fea0003800000 */
.L_x_421:
[----:B------:R-:W-:Y:S01]  /*11000*/  BSSY B0, `(.L_x_601) ;  /* 0x0000006000007945 */ /* 0x000fe20003800000 */
[----:B------:R-:W-:Y:S01]  /*11010*/  PLOP3.LUT P3, PT, P0, PT, PT, 0x8, 0x80 ;  /* 0x000000000080781c */ /* 0x000fe2000076e170 */
[----:B------:R-:W-:-:S12]  /*11020*/  IMAD.MOV.U32 R50, RZ, RZ, -0x1 ;  /* 0xffffffffff327424 */ /* 0x000fd800078e00ff */
[----:B------:R-:W-:Y:S05]  /*11030*/  WARPSYNC.COLLECTIVE R50, `(.L_x_602) ;  /* 0x0000000032087348 */ /* 0x000fea0003c00000 */
[----:B------:R-:W-:Y:S01]  /*11040*/  VOTE.ANY P3, P3 ;  /* 0x0000000000ff7806 */ /* 0x000fe20001860100 */
[----:B------:R-:W-:-:S12]  /*11050*/  ENDCOLLECTIVE ;  /* 0x000000000000791b */ /* 0x000fd80003800000 */
.L_x_602:
[----:B------:R-:W-:Y:S05]  /*11060*/  BSYNC B0 ;  /* 0x0000000000007941 */ /* 0x000fea0003800000 */
.L_x_601:
[----:B------:R-:W-:Y:S01]  /*11070*/  PLOP3.LUT P0, PT, P3, PT, PT, 0x80, 0x8 ;  /* 0x000000000008781c */ /* 0x000fe20001f0f070 */
[----:B------:R-:W-:-:S12]  /*11080*/  BRA `(.L_x_603) ;  /* 0xffffff3c00c47947 */ /* 0x000fd8000383ffff */
.L_x_426:
[----:B------:R-:W2:Y:S01]  /*11090*/  S2R R58, SR_GEMASK ;  /* 0x00000000003a7919 */ /* 0x000ea20000003c00 */
[----:B------:R-:W-:Y:S01]  /*110a0*/  BSSY B0, `(.L_x_604) ;  /* 0x0000006000007945 */ /* 0x000fe20003800000 */
[----:B------:R-:W-:Y:S01]  /*110b0*/  PLOP3.LUT P3, PT, P0, PT, PT, 0x8, 0x80 ;  /* 0x000000000080781c */ /* 0x000fe2000076e170 */
[----:B------:R-:W-:-:S12]  /*110c0*/  IMAD.MOV.U32 R50, RZ, RZ, -0x1 ;  /* 0xffffffffff327424 */ /* 0x000fd800078e00ff */
[----:B012--5:R-:W-:Y:S05]  /*110d0*/  WARPSYNC.COLLECTIVE R50, `(.L_x_605) ;  /* 0x0000000032087348 */ /* 0x027fea0003c00000 */
[----:B------:R-:W-:Y:S01]  /*110e0*/  VOTE.ANY R50, PT, P3 ;  /* 0x0000000000327806 */ /* 0x000fe200018e0100 */
[----:B012--5:R-:W-:Y:S06]  /*110f0*/  ENDCOLLECTIVE ;  /* 0x000000000000791b */ /* 0x027fec0003800000 */
.L_x_605:
[----:B------:R-:W-:Y:S05]  /*11100*/  BSYNC B0 ;  /* 0x0000000000007941 */ /* 0x000fea0003800000 */
.L_x_604:
        /* <DEDUP_REMOVED lines=10> */
.L_x_606:
[----:B------:R-:W-:Y:S01]  /*111b0*/  IMAD.MOV.U32 R49, RZ, RZ, R53 ;  /* 0x000000ffff317224 */ /* 0x000fe200078e0035 */
[----:B------:R-:W-:Y:S06]  /*111c0*/  BRA `(.L_x_607) ;  /* 0xffffff3c00f47947 */ /* 0x000fec000383ffff */
.L_x_427:
[----:B------:R-:W-:Y:S01]  /*111d0*/  BSSY B0, `(.L_x_608) ;  /* 0x0000006000007945 */ /* 0x000fe20003800000 */
[----:B------:R-:W-:Y:S02]  /*111e0*/  IMAD.MOV.U32 R52, RZ, RZ, 0x1 ;  /* 0x00000001ff347424 */ /* 0x000fe400078e00ff */
[----:B------:R-:W-:-:S07]  /*111f0*/  IMAD.MOV.U32 R50, RZ, RZ, -0x1 ;  /* 0xffffffffff327424 */ /* 0x000fce00078e00ff */
[----:B01----:R-:W-:Y:S05]  /*11200*/  WARPSYNC.COLLECTIVE R50, `(.L_x_609) ;  /* 0x0000000032087348 */ /* 0x003fea0003c00000 */
[----:B------:R2:W3:Y:S02]  /*11210*/  SHFL.DOWN P3, R53, R51, R52, R65 ;  /* 0x0800003433357389 */ /* 0x0004e40000060041 */
[----:B0123--:R-:W-:Y:S05]  /*11220*/  ENDCOLLECTIVE ;  /* 0x000000000000791b */ /* 0x00ffea0003800000 */
.L_x_609:
[----:B------:R-:W-:Y:S05]  /*11230*/  BSYNC B0 ;  /* 0x0000000000007941 */ /* 0x000fea0003800000 */
.L_x_608:
[----:B------:R-:W-:Y:S05]  /*11240*/  BRA `(.L_x_610) ;  /* 0xffffff3c00dc7947 */ /* 0x000fea000383ffff */
.L_x_428:
[----:B------:R-:W-:Y:S01]  /*11250*/  BSSY B0, `(.L_x_611) ;  /* 0x0000007000007945 */ /* 0x000fe20003800000 */
[----:B------:R-:W-:Y:S02]  /*11260*/  IMAD.MOV.U32 R51, RZ, RZ, R16 ;  /* 0x000000ffff337224 */ /* 0x000fe400078e0010 */
[----:B------:R-:W-:Y:S02]  /*11270*/  IMAD.MOV.U32 R52, RZ, RZ, 0x1 ;  /* 0x00000001ff347424 */ /* 0x000fe400078e00ff */
[----:B------:R-:W-:-:S07]  /*11280*/  IMAD.MOV.U32 R50, RZ, RZ, -0x1 ;  /* 0xffffffffff327424 */ /* 0x000fce00078e00ff */
[----:B01----:R-:W-:Y:S05]  /*11290*/  WARPSYNC.COLLECTIVE R50, `(.L_x_612) ;  /* 0x0000000032087348 */ /* 0x003fea0003c00000 */
[----:B------:R2:W3:Y:S02]  /*112a0*/  SHFL.DOWN P3, R53, R51, R52, R65 ;  /* 0x0800003433357389 */ /* 0x0004e40000060041 */
[----:B0123--:R-:W-:Y:S05]  /*112b0*/  ENDCOLLECTIVE ;  /* 0x000000000000791b */ /* 0x00ffea0003800000 */
.L_x_612:
[----:B------:R-:W-:Y:S05]  /*112c0*/  BSYNC B0 ;  /* 0x0000000000007941 */ /* 0x000fea0003800000 */
.L_x_611:
[----:B------:R-:W-:Y:S02]  /*112d0*/  IMAD.MOV.U32 R51, RZ, RZ, R17 ;  /* 0x000000ffff337224 */ /* 0x000fe400078e0011 */
[----:B------:R-:W-:Y:S02]  /*112e0*/  IMAD.MOV.U32 R52, RZ, RZ, 0x1 ;  /* 0x00000001ff347424 */ /* 0x000fe400078e00ff */
[----:B------:R-:W-:Y:S02]  /*112f0*/  IMAD.MOV.U32 R50, RZ, RZ, -0x1 ;  /* 0xffffffffff327424 */ /* 0x000fe400078e00ff */
[----:B------:R-:W-:-:S07]  /*11300*/  IMAD.MOV.U32 R54, RZ, RZ, R53 ;  /* 0x000000ffff367224 */ /* 0x000fce00078e0035 */
[----:B------:R-:W-:Y:S05]  /*11310*/  WARPSYNC.COLLECTIVE R50, `(.L_x_613) ;  /* 0x0000000032087348 */ /* 0x000fea0003c00000 */
[----:B------:R0:W1:Y:S02]  /*11320*/  SHFL.DOWN P3, R53, R51, R52, R65 ;  /* 0x0800003433357389 */ /* 0x0000640000060041 */
[----:B01----:R-:W-:Y:S05]  /*11330*/  ENDCOLLECTIVE ;  /* 0x000000000000791b */ /* 0x003fea0003800000 */
.L_x_613:
[----:B------:R-:W-:Y:S02]  /*11340*/  IMAD.MOV.U32 R51, RZ, RZ, R18 ;  /* 0x000000ffff337224 */ /* 0x000fe400078e0012 */
[----:B------:R-:W-:-:S07]  /*11350*/  IMAD.MOV.U32 R55, RZ, RZ, R53 ;  /* 0x000000ffff377224 */ /* 0x000fce00078e0035 */
[----:B------:R-:W-:Y:S05]  /*11360*/  WARPSYNC.COLLECTIVE R50, `(.L_x_614) ;  /* 0x0000000032087348 */ /* 0x000fea0003c00000 */
[----:B------:R0:W1:Y:S02]  /*11370*/  SHFL.DOWN P3, R53, R51, R52, R65 ;  /* 0x0800003433357389 */ /* 0x0000640000060041 */
[----:B01----:R-:W-:Y:S05]  /*11380*/  ENDCOLLECTIVE ;  /* 0x000000000000791b */ /* 0x003fea0003800000 */
.L_x_614:
[----:B------:R-:W-:Y:S02]  /*11390*/  IMAD.MOV.U32 R51, RZ, RZ, R19 ;  /* 0x000000ffff337224 */ /* 0x000fe400078e0013 */
[----:B------:R-:W-:-:S07]  /*113a0*/  IMAD.MOV.U32 R46, RZ, RZ, R53 ;  /* 0x000000ffff2e7224 */ /* 0x000fce00078e0035 */
[----:B------:R-:W-:Y:S05]  /*113b0*/  WARPSYNC.COLLECTIVE R50, `(.L_x_615) ;  /* 0x0000000032087348 */ /* 0x000fea0003c00000 */
[----:B------:R0:W1:Y:S02]  /*113c0*/  SHFL.DOWN P3, R53, R51, R52, R65 ;  /* 0x0800003433357389 */ /* 0x0000640000060041 */
[----:B01----:R-:W-:Y:S05]  /*113d0*/  ENDCOLLECTIVE ;  /* 0x000000000000791b */ /* 0x003fea0003800000 */
.L_x_615:
[----:B------:R-:W-:Y:S02]  /*113e0*/  IMAD.MOV.U32 R51, RZ, RZ, R40 ;  /* 0x000000ffff337224 */ /* 0x000fe400078e0028 */
[----:B------:R-:W-:-:S07]  /*113f0*/  IMAD.MOV.U32 R47, RZ, RZ, R53 ;  /* 0x000000ffff2f7224 */ /* 0x000fce00078e0035 */
[----:B------:R-:W-:Y:S05]  /*11400*/  WARPSYNC.COLLECTIVE R50, `(.L_x_616) ;  /* 0x0000000032087348 */ /* 0x000fea0003c00000 */
[----:B------:R0:W1:Y:S02]  /*11410*/  SHFL.DOWN P3, R53, R51, R52, R65 ;  /* 0x0800003433357389 */ /* 0x0000640000060041 */
[----:B01----:R-:W-:Y:S05]  /*11420*/  ENDCOLLECTIVE ;  /* 0x000000000000791b */ /* 0x003fea0003800000 */
.L_x_616:
[----:B------:R-:W-:Y:S02]  /*11430*/  IMAD.MOV.U32 R51, RZ, RZ, R41 ;  /* 0x000000ffff337224 */ /* 0x000fe400078e0029 */
[----:B------:R-:W-:-:S07]  /*11440*/  IMAD.MOV.U32 R44, RZ, RZ, R53 ;  /* 0x000000ffff2c7224 */ /* 0x000fce00078e0035 */
[----:B------:R-:W-:Y:S05]  /*11450*/  WARPSYNC.COLLECTIVE R50, `(.L_x_617) ;  /* 0x0000000032087348 */ /* 0x000fea0003c00000 */
[----:B------:R0:W1:Y:S02]  /*11460*/  SHFL.DOWN P3, R53, R51, R52, R65 ;  /* 0x0800003433357389 */ /* 0x0000640000060041 */
[----:B01----:R-:W-:Y:S05]  /*11470*/  ENDCOLLECTIVE ;  /* 0x000000000000791b */ /* 0x003fea0003800000 */
.L_x_617:
[----:B------:R-:W-:Y:S01]  /*11480*/  IMAD.MOV.U32 R45, RZ, RZ, R53 ;  /* 0x000000ffff2d7224 */ /* 0x000fe200078e0035 */
[----:B------:R-:W-:Y:S06]  /*11490*/  BRA `(.L_x_618) ;  /* 0xffffff3c00687947 */ /* 0x000fec000383ffff */
.L_x_431:
[----:B------:R-:W-:Y:S01]  /*114a0*/  BSSY B0, `(.L_x_619) ;  /* 0x0000007000007945 */ /* 0x000fe20003800000 */
[----:B------:R-:W-:Y:S02]  /*114b0*/  IMAD.MOV.U32 R51, RZ, RZ, R10 ;  /* 0x000000ffff337224 */ /* 0x000fe400078e000a */
[----:B------:R-:W-:Y:S02]  /*114c0*/  IMAD.MOV.U32 R52, RZ, RZ, 0x2 ;  /* 0x00000002ff347424 */ /* 0x000fe400078e00ff */
[----:B------:R-:W-:-:S07]  /*114d0*/  IMAD.MOV.U32 R50, RZ, RZ, -0x1 ;  /* 0xffffffffff327424 */ /* 0x000fce00078e00ff */
[----:B01234-:R-:W-:Y:S05]  /*114e0*/  WARPSYNC.COLLECTIVE R50, `(.L_x_620) ;  /* 0x0000000032087348 */ /* 0x01ffea0003c00000 */
[----:B------:R0:W0:Y:S02]  /*114f0*/  SHFL.DOWN P3, R53, R51, R52, R65 ;  /* 0x0800003433357389 */ /* 0x0000240000060041 */
[----:B01234-:R-:W-:Y:S05]  /*11500*/  ENDCOLLECTIVE ;  /* 0x000000000000791b */ /* 0x01ffea0003800000 */
.L_x_620:
[----:B------:R-:W-:Y:S05]  /*11510*/  BSYNC B0 ;  /* 0x0000000000007941 */ /* 0x000fea0003800000 */
.L_x_619:
[----:B------:R-:W-:Y:S01]  /*11520*/  IMAD.MOV.U32 R49, RZ, RZ, R53 ;  /* 0x000000ffff317224 */ /* 0x000fe200078e0035 */
[----:B------:R-:W-:Y:S06]  /*11530*/  BRA `(.L_x_621) ;  /* 0xffffff3c00907947 */ /* 0x000fec000383ffff */
.L_x_432:
[----:B------:R-:W-:Y:S01]  /*11540*/  BSSY B0, `(.L_x_622) ;  /* 0x0000006000007945 */ /* 0x000fe20003800000 */
[----:B------:R-:W-:Y:S02]  /*11550*/  IMAD.MOV.U32 R52, RZ, RZ, 0x2 ;  /* 0x00000002ff347424 */ /* 0x000fe400078e00ff */
[----:B------:R-:W-:-:S07]  /*11560*/  IMAD.MOV.U32 R50, RZ, RZ, -0x1 ;  /* 0xffffffffff327424 */ /* 0x000fce00078e00ff */
[----:B01234-:R-:W-:Y:S05]  /*11570*/  WARPSYNC.COLLECTIVE R50, `(.L_x_623) ;  /* 0x0000000032087348 */ /* 0x01ffea0003c00000 */
[----:B------:R0:W0:Y:S02]  /*11580*/  SHFL.DOWN P3, R53, R51, R52, R65 ;  /* 0x0800003433357389 */ /* 0x0000240000060041 */
[----:B01234-:R-:W-:Y:S05]  /*11590*/  ENDCOLLECTIVE ;  /* 0x000000000000791b */ /* 0x01ffea0003800000 */
.L_x_623:
[----:B------:R-:W-:Y:S05]  /*115a0*/  BSYNC B0 ;  /* 0x0000000000007941 */ /* 0x000fea0003800000 */
.L_x_622:
[----:B------:R-:W-:Y:S05]  /*115b0*/  BRA `(.L_x_624) ;  /* 0xffffff3c00787947 */ /* 0x000fea000383ffff */
.L_x_433:
[----:B------:R-:W-:Y:S01]  /*115c0*/  BSSY B0, `(.L_x_625) ;  /* 0x0000007000007945 */ /* 0x000fe20003800000 */
[----:B------:R-:W-:Y:S02]  /*115d0*/  IMAD.MOV.U32 R51, RZ, RZ, R16 ;  /* 0x000000ffff337224 */ /* 0x000fe400078e0010 */
[----:B------:R-:W-:Y:S02]  /*115e0*/  IMAD.MOV.U32 R52, RZ, RZ, 0x2 ;  /* 0x00000002ff347424 */ /* 0x000fe400078e00ff */
[----:B------:R-:W-:-:S07]  /*115f0*/  IMAD.MOV.U32 R50, RZ, RZ, -0x1 ;  /* 0xffffffffff327424 */ /* 0x000fce00078e00ff */
[----:B01234-:R-:W-:Y:S05]  /*11600*/  WARPSYNC.COLLECTIVE R50, `(.L_x_626) ;  /* 0x0000000032087348 */ /* 0x01ffea0003c00000 */
[----:B------:R0:W0:Y:S02]  /*11610*/  SHFL.DOWN P3, R53, R51, R52, R65 ;  /* 0x0800003433357389 */ /* 0x0000240000060041 */
[----:B01234-:R-:W-:Y:S05]  /*11620*/  ENDCOLLECTIVE ;  /* 0x000000000000791b */ /* 0x01ffea0003800000 */
.L_x_626:
[----:B------:R-:W-:Y:S05]  /*11630*/  BSYNC B0 ;  /* 0x0000000000007941 */ /* 0x000fea0003800000 */
.L_x_625:
[----:B------:R-:W-:Y:S02]  /*11640*/  IMAD.MOV.U32 R51, RZ, RZ, R17 ;  /* 0x000000ffff337224 */ /* 0x000fe400078e0011 */
[----:B------:R-:W-:Y:S02]  /*11650*/  IMAD.MOV.U32 R52, RZ, RZ, 0x2 ;  /* 0x00000002ff347424 */ /* 0x000fe400078e00ff */
[----:B------:R-:W-:Y:S02]  /*11660*/  IMAD.MOV.U32 R50, RZ, RZ, -0x1 ;  /* 0xffffffffff327424 */ /* 0x000fe400078e00ff */
[----:B------:R-:W-:-:S07]  /*11670*/  IMAD.MOV.U32 R44, RZ, RZ, R53 ;  /* 0x000000ffff2c7224 */ /* 0x000fce00078e0035 */
[----:B------:R-:W-:Y:S05]  /*11680*/  WARPSYNC.COLLECTIVE R50, `(.L_x_627) ;  /* 0x0000000032087348 */ /* 0x000fea0003c00000 */
[----:B------:R0:W1:Y:S02]  /*11690*/  SHFL.DOWN P3, R53, R51, R52, R65 ;  /* 0x0800003433357389 */ /* 0x0000640000060041 */
[----:B01----:R-:W-:Y:S05]  /*116a0*/  ENDCOLLECTIVE ;  /* 0x000000000000791b */ /* 0x003fea0003800000 */
.L_x_627:
[----:B------:R-:W-:Y:S02]  /*116b0*/  IMAD.MOV.U32 R51, RZ, RZ, R18 ;  /* 0x000000ffff337224 */ /* 0x000fe400078e0012 */
[----:B------:R-:W-:-:S07]  /*116c0*/  IMAD.MOV.U32 R45, RZ, RZ, R53 ;  /* 0x000000ffff2d7224 */ /* 0x000fce00078e0035 */
[----:B------:R-:W-:Y:S05]  /*116d0*/  WARPSYNC.COLLECTIVE R50, `(.L_x_628) ;  /* 0x0000000032087348 */ /* 0x000fea0003c00000 */
[----:B------:R0:W1:Y:S02]  /*116e0*/  SHFL.DOWN P3, R53, R51, R52, R65 ;  /* 0x0800003433357389 */ /* 0x0000640000060041 */
[----:B01----:R-:W-:Y:S05]  /*116f0*/  ENDCOLLECTIVE ;  /* 0x000000000000791b */ /* 0x003fea0003800000 */
.L_x_628:
[----:B------:R-:W-:Y:S02]  /*11700*/  IMAD.MOV.U32 R51, RZ, RZ, R19 ;  /* 0x000000ffff337224 */ /* 0x000fe400078e0013 */
[----:B------:R-:W-:-:S07]  /*11710*/  IMAD.MOV.U32 R46, RZ, RZ, R53 ;  /* 0x000000ffff2e7224 */ /* 0x000fce00078e0035 */
[----:B------:R-:W-:Y:S05]  /*11720*/  WARPSYNC.COLLECTIVE R50, `(.L_x_629) ;  /* 0x0000000032087348 */ /* 0x000fea0003c00000 */
[----:B------:R0:W1:Y:S02]  /*11730*/  SHFL.DOWN P3, R53, R51, R52, R65 ;  /* 0x0800003433357389 */ /* 0x0000640000060041 */
[----:B01----:R-:W-:Y:S05]  /*11740*/  ENDCOLLECTIVE ;  /* 0x000000000000791b */ /* 0x003fea0003800000 */
.L_x_629:
[----:B------:R-:W-:Y:S02]  /*11750*/  IMAD.MOV.U32 R51, RZ, RZ, R40 ;  /* 0x000000ffff337224 */ /* 0x000fe400078e0028 */
[----:B------:R-:W-:-:S07]  /*11760*/  IMAD.MOV.U32 R47, RZ, RZ, R53 ;  /* 0x000000ffff2f7224 */ /* 0x000fce00078e0035 */
[----:B------:R-:W-:Y:S05]  /*11770*/  WARPSYNC.COLLECTIVE R50, `(.L_x_630) ;  /* 0x0000000032087348 */ /* 0x000fea0003c00000 */
[----:B------:R0:W1:Y:S02]  /*11780*/  SHFL.DOWN P3, R53, R51, R52, R65 ;  /* 0x0800003433357389 */ /* 0x0000640000060041 */
[----:B01----:R-:W-:Y:S05]  /*11790*/  ENDCOLLECTIVE ;  /* 0x000000000000791b */ /* 0x003fea0003800000 */
.L_x_630:
[----:B------:R-:W-:Y:S02]  /*117a0*/  IMAD.MOV.U32 R51, RZ, RZ, R41 ;  /* 0x000000ffff337224 */ /* 0x000fe400078e0029 */
[----:B------:R-:W-:-:S07]  /*117b0*/  IMAD.MOV.U32 R54, RZ, RZ, R53 ;  /* 0x000000ffff367224 */ /* 0x000fce00078e0035 */
[----:B------:R-:W-:Y:S05]  /*117c0*/  WARPSYNC.COLLECTIVE R50, `(.L_x_631) ;  /* 0x0000000032087348 */ /* 0x000fea0003c00000 */
[----:B------:R0:W1:Y:S02]  /*117d0*/  SHFL.DOWN P3, R53, R51, R52, R65 ;  /* 0x0800003433357389 */ /* 0x0000640000060041 */
[----:B01----:R-:W-:Y:S05]  /*117e0*/  ENDCOLLECTIVE ;  /* 0x000000000000791b */ /* 0x003fea0003800000 */
.L_x_631:
[----:B------:R-:W-:Y:S05]  /*117f0*/  BRA `(.L_x_632) ;  /* 0xffffff3c00087947 */ /* 0x000fea000383ffff */
.L_x_436:
[----:B------:R-:W-:Y:S01]  /*11800*/  BSSY B0, `(.L_x_633) ;  /* 0x0000007000007945 */ /* 0x000fe20003800000 */
[----:B------:R-:W-:Y:S02]  /*11810*/  IMAD.MOV.U32 R51, RZ, RZ, R10 ;  /* 0x000000ffff337224 */ /* 0x000fe400078e000a */
[----:B------:R-:W-:Y:S02]  /*11820*/  IMAD.MOV.U32 R52, RZ, RZ, 0x4 ;  /* 0x00000004ff347424 */ /* 0x000fe400078e00ff */
[----:B------:R-:W-:-:S07]  /*11830*/  IMAD.MOV.U32 R50, RZ, RZ, -0x1 ;  /* 0xffffffffff327424 */ /* 0x000fce00078e00ff */
[----:B01234-:R-:W-:Y:S05]  /*11840*/  WARPSYNC.COLLECTIVE R50, `(.L_x_634) ;  /* 0x0000000032087348 */ /* 0x01ffea0003c00000 */
[----:B0-----:R0:W0:Y:S02]  /*11850*/  SHFL.DOWN P3, R53, R51, R52, R65 ;  /* 0x0800003433357389 */ /* 0x0010240000060041 */
[----:B01234-:R-:W-:Y:S05]  /*11860*/  ENDCOLLECTIVE ;  /* 0x000000000000791b */ /* 0x01ffea0003800000 */
.L_x_634:
[----:B------:R-:W-:Y:S05]  /*11870*/  BSYNC B0 ;  /* 0x0000000000007941 */ /* 0x000fea0003800000 */
.L_x_633:
[----:B------:R-:W-:Y:S01]  /*11880*/  IMAD.MOV.U32 R49, RZ, RZ, R53 ;  /* 0x000000ffff317224 */ /* 0x000fe200078e0035 */
[----:B------:R-:W-:Y:S06]  /*11890*/  BRA `(.L_x_635) ;  /* 0xffffff3c00347947 */ /* 0x000fec000383ffff */
.L_x_437:
[----:B------:R-:W-:Y:S01]  /*118a0*/  BSSY B0, `(.L_x_636) ;  /* 0x0000006000007945 */ /* 0x000fe20003800000 */
[----:B------:R-:W-:Y:S02]  /*118b0*/  IMAD.MOV.U32 R52, RZ, RZ, 0x4 ;  /* 0x00000004ff347424 */ /* 0x000fe400078e00ff */
[----:B------:R-:W-:-:S07]  /*118c0*/  IMAD.MOV.U32 R50, RZ, RZ, -0x1 ;  /* 0xffffffffff327424 */ /* 0x000fce00078e00ff */
[----:B01234-:R-:W-:Y:S05]  /*118d0*/  WARPSYNC.COLLECTIVE R50, `(.L_x_637) ;  /* 0x0000000032087348 */ /* 0x01ffea0003c00000 */
[----:B0-----:R0:W0:Y:S02]  /*118e0*/  SHFL.DOWN P3, R53, R51, R52, R65 ;  /* 0x0800003433357389 */ /* 0x0010240000060041 */
[----:B01234-:R-:W-:Y:S05]  /*118f0*/  ENDCOLLECTIVE ;  /* 0x000000000000791b */ /* 0x01ffea0003800000 */
.L_x_637:
[----:B------:R-:W-:Y:S05]  /*11900*/  BSYNC B0 ;  /* 0x0000000000007941 */ /* 0x000fea0003800000 */
.L_x_636:
[----:B------:R-:W-:Y:S05]  /*11910*/  BRA `(.L_x_638) ;  /* 0xffffff3c001c7947 */ /* 0x000fea000383ffff */
.L_x_438:
[----:B------:R-:W-:Y:S01]  /*11920*/  BSSY B0, `(.L_x_639) ;  /* 0x0000007000007945 */ /* 0x000fe20003800000 */
[----:B------:R-:W-:Y:S02]  /*11930*/  IMAD.MOV.U32 R51, RZ, RZ, R16 ;  /* 0x000000ffff337224 */ /* 0x000fe400078e0010 */
[----:B------:R-:W-:Y:S02]  /*11940*/  IMAD.MOV.U32 R52, RZ, RZ, 0x4 ;  /* 0x00000004ff347424 */ /* 0x000fe400078e00ff */
[----:B------:R-:W-:-:S07]  /*11950*/  IMAD.MOV.U32 R50, RZ, RZ, -0x1 ;  /* 0xffffffffff327424 */ /* 0x000fce00078e00ff */
[----:B01234-:R-:W-:Y:S05]  /*11960*/  WARPSYNC.COLLECTIVE R50, `(.L_x_640) ;  /* 0x0000000032087348 */ /* 0x01ffea0003c00000 */
[----:B0-----:R0:W0:Y:S02]  /*11970*/  SHFL.DOWN P3, R53, R51, R52, R65 ;  /* 0x0800003433357389 */ /* 0x0010240000060041 */
[----:B01234-:R-:W-:Y:S05]  /*11980*/  ENDCOLLECTIVE ;  /* 0x000000000000791b */ /* 0x01ffea0003800000 */
.L_x_640:
[----:B------:R-:W-:Y:S05]  /*11990*/  BSYNC B0 ;  /* 0x0000000000007941 */ /* 0x000fea0003800000 */
.L_x_639:
[----:B------:R-:W-:Y:S02]  /*119a0*/  IMAD.MOV.U32 R51, RZ, RZ, R17 ;  /* 0x000000ffff337224 */ /* 0x000fe400078e0011 */
[----:B------:R-:W-:Y:S02]  /*119b0*/  IMAD.MOV.U32 R52, RZ, RZ, 0x4 ;  /* 0x00000004ff347424 */ /* 0x000fe400078e00ff */
[----:B------:R-:W-:Y:S02]  /*119c0*/  IMAD.MOV.U32 R50, RZ, RZ, -0x1 ;  /* 0xffffffffff327424 */ /* 0x000fe400078e00ff */
[----:B------:R-:W-:-:S07]  /*119d0*/  IMAD.MOV.U32 R44, RZ, RZ, R53 ;  /* 0x000000ffff2c7224 */ /* 0x000fce00078e0035 */
[----:B------:R-:W-:Y:S05]  /*119e0*/  WARPSYNC.COLLECTIVE R50, `(.L_x_641) ;  /* 0x0000000032087348 */ /* 0x000fea0003c00000 */
[----:B------:R0:W1:Y:S02]  /*119f0*/  SHFL.DOWN P3, R53, R51, R52, R65 ;  /* 0x0800003433357389 */ /* 0x0000640000060041 */
[----:B01----:R-:W-:Y:S05]  /*11a00*/  ENDCOLLECTIVE ;  /* 0x000000000000791b */ /* 0x003fea0003800000 */
.L_x_641:
[----:B------:R-:W-:Y:S02]  /*11a10*/  IMAD.MOV.U32 R51, RZ, RZ, R18 ;  /* 0x000000ffff337224 */ /* 0x000fe400078e0012 */
[----:B------:R-:W-:-:S07]  /*11a20*/  IMAD.MOV.U32 R45, RZ, RZ, R53 ;  /* 0x000000ffff2d7224 */ /* 0x000fce00078e0035 */
[----:B------:R-:W-:Y:S05]  /*11a30*/  WARPSYNC.COLLECTIVE R50, `(.L_x_642) ;  /* 0x0000000032087348 */ /* 0x000fea0003c00000 */
[----:B------:R0:W1:Y:S02]  /*11a40*/  SHFL.DOWN P3, R53, R51, R52, R65 ;  /* 0x0800003433357389 */ /* 0x0000640000060041 */
[----:B01----:R-:W-:Y:S05]  /*11a50*/  ENDCOLLECTIVE ;  /* 0x000000000000791b */ /* 0x003fea0003800000 */
.L_x_642:
[----:B------:R-:W-:Y:S02]  /*11a60*/  IMAD.MOV.U32 R51, RZ, RZ, R19 ;  /* 0x000000ffff337224 */ /* 0x000fe400078e0013 */
[----:B------:R-:W-:-:S07]  /*11a70*/  IMAD.MOV.U32 R46, RZ, RZ, R53 ;  /* 0x000000ffff2e7224 */ /* 0x000fce00078e0035 */
[----:B------:R-:W-:Y:S05]  /*11a80*/  WARPSYNC.COLLECTIVE R50, `(.L_x_643) ;  /* 0x0000000032087348 */ /* 0x000fea0003c00000 */
[----:B------:R0:W1:Y:S02]  /*11a90*/  SHFL.DOWN P3, R53, R51, R52, R65 ;  /* 0x0800003433357389 */ /* 0x0000640000060041 */
[----:B01----:R-:W-:Y:S05]  /*11aa0*/  ENDCOLLECTIVE ;  /* 0x000000000000791b */ /* 0x003fea0003800000 */
.L_x_643:
[----:B------:R-:W-:Y:S02]  /*11ab0*/  IMAD.MOV.U32 R51, RZ, RZ, R40 ;  /* 0x000000ffff337224 */ /* 0x000fe400078e0028 */
[----:B------:R-:W-:-:S07]  /*11ac0*/  IMAD.MOV.U32 R47, RZ, RZ, R53 ;  /* 0x000000ffff2f7224 */ /* 0x000fce00078e0035 */
[----:B------:R-:W-:Y:S05]  /*11ad0*/  WARPSYNC.COLLECTIVE R50, `(.L_x_644) ;  /* 0x0000000032087348 */ /* 0x000fea0003c00000 */
[----:B------:R0:W1:Y:S02]  /*11ae0*/  SHFL.DOWN P3, R53, R51, R52, R65 ;  /* 0x0800003433357389 */ /* 0x0000640000060041 */
[----:B01----:R-:W-:Y:S05]  /*11af0*/  ENDCOLLECTIVE ;  /* 0x000000000000791b */ /* 0x003fea0003800000 */
.L_x_644:
[----:B------:R-:W-:Y:S02]  /*11b00*/  IMAD.MOV.U32 R51, RZ, RZ, R41 ;  /* 0x000000ffff337224 */ /* 0x000fe400078e0029 */
[----:B------:R-:W-:-:S07]  /*11b10*/  IMAD.MOV.U32 R54, RZ, RZ, R53 ;  /* 0x000000ffff367224 */ /* 0x000fce00078e0035 */
[----:B------:R-:W-:Y:S05]  /*11b20*/  WARPSYNC.COLLECTIVE R50, `(.L_x_645) ;  /* 0x0000000032087348 */ /* 0x000fea0003c00000 */
[----:B------:R0:W1:Y:S02]  /*11b30*/  SHFL.DOWN P3, R53, R51, R52, R65 ;  /* 0x0800003433357389 */ /* 0x0000640000060041 */
[----:B01----:R-:W-:Y:S05]  /*11b40*/  ENDCOLLECTIVE ;  /* 0x000000000000791b */ /* 0x003fea0003800000 */
.L_x_645:
[----:B------:R-:W-:Y:S05]  /*11b50*/  BRA `(.L_x_646) ;  /* 0xffffff3800ac7947 */ /* 0x000fea000383ffff */
.L_x_441:
[----:B------:R-:W-:Y:S01]  /*11b60*/  BSSY B0, `(.L_x_647) ;  /* 0x0000007000007945 */ /* 0x000fe20003800000 */
[----:B------:R-:W-:Y:S02]  /*11b70*/  IMAD.MOV.U32 R51, RZ, RZ, R10 ;  /* 0x000000ffff337224 */ /* 0x000fe400078e000a */
[----:B------:R-:W-:Y:S02]  /*11b80*/  IMAD.MOV.U32 R52, RZ, RZ, 0x8 ;  /* 0x00000008ff347424 */ /* 0x000fe400078e00ff */
[----:B------:R-:W-:-:S07]  /*11b90*/  IMAD.MOV.U32 R50, RZ, RZ, -0x1 ;  /* 0xffffffffff327424 */ /* 0x000fce00078e00ff */
[----:B01234-:R-:W-:Y:S05]  /*11ba0*/  WARPSYNC.COLLECTIVE R50, `(.L_x_648) ;  /* 0x0000000032087348 */ /* 0x01ffea0003c00000 */
[----:B0-----:R0:W0:Y:S02]  /*11bb0*/  SHFL.DOWN P3, R53, R51, R52, R65 ;  /* 0x0800003433357389 */ /* 0x0010240000060041 */
[----:B01234-:R-:W-:Y:S05]  /*11bc0*/  ENDCOLLECTIVE ;  /* 0x000000000000791b */ /* 0x01ffea0003800000 */
.L_x_648:
[----:B------:R-:W-:Y:S05]  /*11bd0*/  BSYNC B0 ;  /* 0x0000000000007941 */ /* 0x000fea0003800000 */
.L_x_647:
[----:B------:R-:W-:Y:S01]  /*11be0*/  IMAD.MOV.U32 R49, RZ, RZ, R53 ;  /* 0x000000ffff317224 */ /* 0x000fe200078e0035 */
[----:B------:R-:W-:Y:S06]  /*11bf0*/  BRA `(.L_x_649) ;  /* 0xffffff3800d87947 */ /* 0x000fec000383ffff */
.L_x_442:
[----:B------:R-:W-:Y:S01]  /*11c00*/  BSSY B0, `(.L_x_650) ;  /* 0x0000006000007945 */ /* 0x000fe20003800000 */
[----:B------:R-:W-:Y:S02]  /*11c10*/  IMAD.MOV.U32 R52, RZ, RZ, 0x8 ;  /* 0x00000008ff347424 */ /* 0x000fe400078e00ff */
[----:B------:R-:W-:-:S07]  /*11c20*/  IMAD.MOV.U32 R50, RZ, RZ, -0x1 ;  /* 0xffffffffff327424 */ /* 0x000fce00078e00ff */
[----:B01234-:R-:W-:Y:S05]  /*11c30*/  WARPSYNC.COLLECTIVE R50, `(.L_x_651) ;  /* 0x0000000032087348 */ /* 0x01ffea0003c00000 */
[----:B0-----:R0:W0:Y:S02]  /*11c40*/  SHFL.DOWN P3, R53, R51, R52, R65 ;  /* 0x0800003433357389 */ /* 0x0010240000060041 */
[----:B01234-:R-:W-:Y:S05]  /*11c50*/  ENDCOLLECTIVE ;  /* 0x000000000000791b */ /* 0x01ffea0003800000 */
.L_x_651:
[----:B------:R-:W-:Y:S05]  /*11c60*/  BSYNC B0 ;  /* 0x0000000000007941 */ /* 0x000fea0003800000 */
.L_x_650:
[----:B------:R-:W-:Y:S05]  /*11c70*/  BRA `(.L_x_652) ;  /* 0xffffff3800c07947 */ /* 0x000fea000383ffff */
.L_x_443:
[----:B------:R-:W-:Y:S01]  /*11c80*/  BSSY B0, `(.L_x_653) ;  /* 0x0000007000007945 */ /* 0x000fe20003800000 */
[----:B------:R-:W-:Y:S02]  /*11c90*/  IMAD.MOV.U32 R51, RZ, RZ, R16 ;  /* 0x000000ffff337224 */ /* 0x000fe400078e0010 */
[----:B------:R-:W-:Y:S02]  /*11ca0*/  IMAD.MOV.U32 R52, RZ, RZ, 0x8 ;  /* 0x00000008ff347424 */ /* 0x000fe400078e00ff */
[----:B------:R-:W-:-:S07]  /*11cb0*/  IMAD.MOV.U32 R50, RZ, RZ, -0x1 ;  /* 0xffffffffff327424 */ /* 0x000fce00078e00ff */
[----:B01234-:R-:W-:Y:S05]  /*11cc0*/  WARPSYNC.COLLECTIVE R50, `(.L_x_654) ;  /* 0x0000000032087348 */ /* 0x01ffea0003c00000 */
[----:B0-----:R0:W0:Y:S02]  /*11cd0*/  SHFL.DOWN P3, R53, R51, R52, R65 ;  /* 0x0800003433357389 */ /* 0x0010240000060041 */
[----:B01234-:R-:W-:Y:S05]  /*11ce0*/  ENDCOLLECTIVE ;  /* 0x000000000000791b */ /* 0x01ffea0003800000 */
.L_x_654:
[----:B------:R-:W-:Y:S05]  /*11cf0*/  BSYNC B0 ;  /* 0x0000000000007941 */ /* 0x000fea0003800000 */
.L_x_653:
[----:B------:R-:W-:Y:S02]  /*11d00*/  IMAD.MOV.U32 R51, RZ, RZ, R17 ;  /* 0x000000ffff337224 */ /* 0x000fe400078e0011 */
[----:B------:R-:W-:Y:S02]  /*11d10*/  IMAD.MOV.U32 R52, RZ, RZ, 0x8 ;  /* 0x00000008ff347424 */ /* 0x000fe400078e00ff */
[----:B------:R-:W-:Y:S02]  /*11d20*/  IMAD.MOV.U32 R50, RZ, RZ, -0x1 ;  /* 0xffffffffff327424 */ /* 0x000fe400078e00ff */
[----:B------:R-:W-:-:S07]  /*11d30*/  IMAD.MOV.U32 R44, RZ, RZ, R53 ;  /* 0x000000ffff2c7224 */ /* 0x000fce00078e0035 */
[----:B------:R-:W-:Y:S05]  /*11d40*/  WARPSYNC.COLLECTIVE R50, `(.L_x_655) ;  /* 0x0000000032087348 */ /* 0x000fea0003c00000 */
[----:B------:R0:W1:Y:S02]  /*11d50*/  SHFL.DOWN P3, R53, R51, R52, R65 ;  /* 0x0800003433357389 */ /* 0x0000640000060041 */
[----:B01----:R-:W-:Y:S05]  /*11d60*/  ENDCOLLECTIVE ;  /* 0x000000000000791b */ /* 0x003fea0003800000 */
.L_x_655:
[----:B------:R-:W-:Y:S02]  /*11d70*/  IMAD.MOV.U32 R51, RZ, RZ, R18 ;  /* 0x000000ffff337224 */ /* 0x000fe400078e0012 */
[----:B------:R-:W-:-:S07]  /*11d80*/  IMAD.MOV.U32 R45, RZ, RZ, R53 ;  /* 0x000000ffff2d7224 */ /* 0x000fce00078e0035 */
[----:B------:R-:W-:Y:S05]  /*11d90*/  WARPSYNC.COLLECTIVE R50, `(.L_x_656) ;  /* 0x0000000032087348 */ /* 0x000fea0003c00000 */
[----:B------:R0:W1:Y:S02]  /*11da0*/  SHFL.DOWN P3, R53, R51, R52, R65 ;  /* 0x0800003433357389 */ /* 0x0000640000060041 */
[----:B01----:R-:W-:Y:S05]  /*11db0*/  ENDCOLLECTIVE ;  /* 0x000000000000791b */ /* 0x003fea0003800000 */
.L_x_656:
[----:B------:R-:W-:Y:S02]  /*11dc0*/  IMAD.MOV.U32 R51, RZ, RZ, R19 ;  /* 0x000000ffff337224 */ /* 0x000fe400078e0013 */
[----:B------:R-:W-:-:S07]  /*11dd0*/  IMAD.MOV.U32 R46, RZ, RZ, R53 ;  /* 0x000000ffff2e7224 */ /* 0x000fce00078e0035 */
[----:B------:R-:W-:Y:S05]  /*11de0*/  WARPSYNC.COLLECTIVE R50, `(.L_x_657) ;  /* 0x0000000032087348 */ /* 0x000fea0003c00000 */
[----:B------:R0:W1:Y:S02]  /*11df0*/  SHFL.DOWN P3, R53, R51, R52, R65 ;  /* 0x0800003433357389 */ /* 0x0000640000060041 */
[----:B01----:R-:W-:Y:S05]  /*11e00*/  ENDCOLLECTIVE ;  /* 0x000000000000791b */ /* 0x003fea0003800000 */
.L_x_657:
[----:B------:R-:W-:Y:S02]  /*11e10*/  IMAD.MOV.U32 R51, RZ, RZ, R40 ;  /* 0x000000ffff337224 */ /* 0x000fe400078e0028 */
[----:B------:R-:W-:-:S07]  /*11e20*/  IMAD.MOV.U32 R47, RZ, RZ, R53 ;  /* 0x000000ffff2f7224 */ /* 0x000fce00078e0035 */
[----:B------:R-:W-:Y:S05]  /*11e30*/  WARPSYNC.COLLECTIVE R50, `(.L_x_658) ;  /* 0x0000000032087348 */ /* 0x000fea0003c00000 */
[----:B------:R0:W1:Y:S02]  /*11e40*/  SHFL.DOWN P3, R53, R51, R52, R65 ;  /* 0x0800003433357389 */ /* 0x0000640000060041 */
[----:B01----:R-:W-:Y:S05]  /*11e50*/  ENDCOLLECTIVE ;  /* 0x000000000000791b */ /* 0x003fea0003800000 */
.L_x_658:
[----:B------:R-:W-:Y:S02]  /*11e60*/  IMAD.MOV.U32 R51, RZ, RZ, R41 ;  /* 0x000000ffff337224 */ /* 0x000fe400078e0029 */
[----:B------:R-:W-:-:S07]  /*11e70*/  IMAD.MOV.U32 R54, RZ, RZ, R53 ;  /* 0x000000ffff367224 */ /* 0x000fce00078e0035 */
[----:B------:R-:W-:Y:S05]  /*11e80*/  WARPSYNC.COLLECTIVE R50, `(.L_x_659) ;  /* 0x0000000032087348 */ /* 0x000fea0003c00000 */
[----:B------:R0:W1:Y:S02]  /*11e90*/  SHFL.DOWN P3, R53, R51, R52, R65 ;  /* 0x0800003433357389 */ /* 0x0000640000060041 */
[----:B01----:R-:W-:Y:S05]  /*11ea0*/  ENDCOLLECTIVE ;  /* 0x000000000000791b */ /* 0x003fea0003800000 */
.L_x_659:
[----:B------:R-:W-:Y:S05]  /*11eb0*/  BRA `(.L_x_660) ;  /* 0xffffff3800507947 */ /* 0x000fea000383ffff */
.L_x_446:
[----:B------:R-:W-:Y:S01]  /*11ec0*/  BSSY B0, `(.L_x_661) ;  /* 0x0000007000007945 */ /* 0x000fe20003800000 */
[----:B------:R-:W-:Y:S02]  /*11ed0*/  IMAD.MOV.U32 R51, RZ, RZ, R10 ;  /* 0x000000ffff337224 */ /* 0x000fe400078e000a */
[----:B------:R-:W-:Y:S02]  /*11ee0*/  IMAD.MOV.U32 R52, RZ, RZ, 0x10 ;  /* 0x00000010ff347424 */ /* 0x000fe400078e00ff */
[----:B------:R-:W-:-:S07]  /*11ef0*/  IMAD.MOV.U32 R50, RZ, RZ, -0x1 ;  /* 0xffffffffff327424 */ /* 0x000fce00078e00ff */
[----:B01234-:R-:W-:Y:S05]  /*11f00*/  WARPSYNC.COLLECTIVE R50, `(.L_x_662) ;  /* 0x0000000032087348 */ /* 0x01ffea0003c00000 */
[----:B0-----:R0:W0:Y:S02]  /*11f10*/  SHFL.DOWN P3, R53, R51, R52, R65 ;  /* 0x0800003433357389 */ /* 0x0010240000060041 */
[----:B01234-:R-:W-:Y:S05]  /*11f20*/  ENDCOLLECTIVE ;  /* 0x000000000000791b */ /* 0x01ffea0003800000 */
.L_x_662:
[----:B------:R-:W-:Y:S05]  /*11f30*/  BSYNC B0 ;  /* 0x0000000000007941 */ /* 0x000fea0003800000 */
.L_x_661:
[----:B------:R-:W-:Y:S01]  /*11f40*/  IMAD.MOV.U32 R55, RZ, RZ, R53 ;  /* 0x000000ffff377224 */ /* 0x000fe200078e0035 */
[----:B------:R-:W-:Y:S06]  /*11f50*/  BRA `(.L_x_663) ;  /* 0xffffff38007c7947 */ /* 0x000fec000383ffff */
.L_x_447:
[----:B------:R-:W-:Y:S01]  /*11f60*/  BSSY B0, `(.L_x_664) ;  /* 0x0000006000007945 */ /* 0x000fe20003800000 */
[----:B------:R-:W-:Y:S02]  /*11f70*/  IMAD.MOV.U32 R52, RZ, RZ, 0x10 ;  /* 0x00000010ff347424 */ /* 0x000fe400078e00ff */
[----:B------:R-:W-:-:S07]  /*11f80*/  IMAD.MOV.U32 R50, RZ, RZ, -0x1 ;  /* 0xffffffffff327424 */ /* 0x000fce00078e00ff */
[----:B01234-:R-:W-:Y:S05]  /*11f90*/  WARPSYNC.COLLECTIVE R50, `(.L_x_665) ;  /* 0x0000000032087348 */ /* 0x01ffea0003c00000 */
[----:B0-----:R0:W0:Y:S02]  /*11fa0*/  SHFL.DOWN P3, R53, R51, R52, R65 ;  /* 0x0800003433357389 */ /* 0x0010240000060041 */
[----:B01234-:R-:W-:Y:S05]  /*11fb0*/  ENDCOLLECTIVE ;  /* 0x000000000000791b */ /* 0x01ffea0003800000 */
.L_x_665:
[----:B------:R-:W-:Y:S05]  /*11fc0*/  BSYNC B0 ;  /* 0x0000000000007941 */ /* 0x000fea0003800000 */
.L_x_664:
[----:B------:R-:W-:Y:S05]  /*11fd0*/  BRA `(.L_x_666) ;  /* 0xffffff3800647947 */ /* 0x000fea000383ffff */
.L_x_448:
[----:B------:R-:W-:Y:S01]  /*11fe0*/  BSSY B0, `(.L_x_667) ;  /* 0x0000007000007945 */ /* 0x000fe20003800000 */
[----:B------:R-:W-:Y:S02]  /*11ff0*/  IMAD.MOV.U32 R51, RZ, RZ, R16 ;  /* 0x000000ffff337224 */ /* 0x000fe400078e0010 */
[----:B------:R-:W-:Y:S02]  /*12000*/  IMAD.MOV.U32 R52, RZ, RZ, 0x10 ;  /* 0x00000010ff347424 */ /* 0x000fe400078e00ff */
[----:B------:R-:W-:-:S07]  /*12010*/  IMAD.MOV.U32 R50, RZ, RZ, -0x1 ;  /* 0xffffffffff327424 */ /* 0x000fce00078e00ff */
[----:B01234-:R-:W-:Y:S05]  /*12020*/  WARPSYNC.COLLECTIVE R50, `(.L_x_668) ;  /* 0x0000000032087348 */ /* 0x01ffea0003c00000 */
[----:B0-----:R0:W0:Y:S02]  /*12030*/  SHFL.DOWN P3, R53, R51, R52, R65 ;  /* 0x0800003433357389 */ /* 0x0010240000060041 */
[----:B01234-:R-:W-:Y:S05]  /*12040*/  ENDCOLLECTIVE ;  /* 0x000000000000791b */ /* 0x01ffea0003800000 */
.L_x_668:
[----:B------:R-:W-:Y:S05]  /*12050*/  BSYNC B0 ;  /* 0x0000000000007941 */ /* 0x000fea0003800000 */
.L_x_667:
[----:B------:R-:W-:Y:S02]  /*12060*/  IMAD.MOV.U32 R51, RZ, RZ, R17 ;  /* 0x000000ffff337224 */ /* 0x000fe400078e0011 */
[----:B------:R-:W-:Y:S02]  /*12070*/  IMAD.MOV.U32 R52, RZ, RZ, 0x10 ;  /* 0x00000010ff347424 */ /* 0x000fe400078e00ff */
[----:B------:R-:W-:Y:S02]  /*12080*/  IMAD.MOV.U32 R50, RZ, RZ, -0x1 ;  /* 0xffffffffff327424 */ /* 0x000fe400078e00ff */
[----:B------:R-:W-:-:S07]  /*12090*/  IMAD.MOV.U32 R49, RZ, RZ, R53 ;  /* 0x000000ffff317224 */ /* 0x000fce00078e0035 */
[----:B------:R-:W-:Y:S05]  /*120a0*/  WARPSYNC.COLLECTIVE R50, `(.L_x_669) ;  /* 0x0000000032087348 */ /* 0x000fea0003c00000 */
[----:B------:R0:W1:Y:S02]  /*120b0*/  SHFL.DOWN P3, R53, R51, R52, R65 ;  /* 0x0800003433357389 */ /* 0x0000640000060041 */
[----:B01----:R-:W-:Y:S05]  /*120c0*/  ENDCOLLECTIVE ;  /* 0x000000000000791b */ /* 0x003fea0003800000 */
.L_x_669:
[----:B------:R-:W-:Y:S02]  /*120d0*/  IMAD.MOV.U32 R51, RZ, RZ, R18 ;  /* 0x000000ffff337224 */ /* 0x000fe400078e0012 */
[----:B------:R-:W-:-:S07]  /*120e0*/  IMAD.MOV.U32 R56, RZ, RZ, R53 ;  /* 0x000000ffff387224 */ /* 0x000fce00078e0035 */
[----:B------:R-:W-:Y:S05]  /*120f0*/  WARPSYNC.COLLECTIVE R50, `(.L_x_670) ;  /* 0x0000000032087348 */ /* 0x000fea0003c00000 */
[----:B------:R0:W1:Y:S02]  /*12100*/  SHFL.DOWN P3, R53, R51, R52, R65 ;  /* 0x0800003433357389 */ /* 0x0000640000060041 */
[----:B01----:R-:W-:Y:S05]  /*12110*/  ENDCOLLECTIVE ;  /* 0x000000000000791b */ /* 0x003fea0003800000 */
.L_x_670:
[----:B------:R-:W-:Y:S02]  /*12120*/  IMAD.MOV.U32 R51, RZ, RZ, R19 ;  /* 0x000000ffff337224 */ /* 0x000fe400078e0013 */
[----:B------:R-:W-:-:S07]  /*12130*/  IMAD.MOV.U32 R57, RZ, RZ, R53 ;  /* 0x000000ffff397224 */ /* 0x000fce00078e0035 */
[----:B------:R-:W-:Y:S05]  /*12140*/  WARPSYNC.COLLECTIVE R50, `(.L_x_671) ;  /* 0x0000000032087348 */ /* 0x000fea0003c00000 */
[----:B------:R0:W1:Y:S02]  /*12150*/  SHFL.DOWN P3, R53, R51, R52, R65 ;  /* 0x0800003433357389 */ /* 0x0000640000060041 */
[----:B01----:R-:W-:Y:S05]  /*12160*/  ENDCOLLECTIVE ;  /* 0x000000000000791b */ /* 0x003fea0003800000 */
.L_x_671:
[----:B------:R-:W-:Y:S02]  /*12170*/  IMAD.MOV.U32 R51, RZ, RZ, R40 ;  /* 0x000000ffff337224 */ /* 0x000fe400078e0028 */
[----:B------:R-:W-:-:S07]  /*12180*/  IMAD.MOV.U32 R62, RZ, RZ, R53 ;  /* 0x000000ffff3e7224 */ /* 0x000fce00078e0035 */
[----:B------:R-:W-:Y:S05]  /*12190*/  WARPSYNC.COLLECTIVE R50, `(.L_x_672) ;  /* 0x0000000032087348 */ /* 0x000fea0003c00000 */
[----:B------:R0:W1:Y:S02]  /*121a0*/  SHFL.DOWN P3, R53, R51, R52, R65 ;  /* 0x0800003433357389 */ /* 0x0000640000060041 */
[----:B01----:R-:W-:Y:S05]  /*121b0*/  ENDCOLLECTIVE ;  /* 0x000000000000791b */ /* 0x003fea0003800000 */
.L_x_672:
[----:B------:R-:W-:Y:S02]  /*121c0*/  IMAD.MOV.U32 R51, RZ, RZ, R41 ;  /* 0x000000ffff337224 */ /* 0x000fe400078e0029 */
[----:B------:R-:W-:-:S07]  /*121d0*/  IMAD.MOV.U32 R54, RZ, RZ, R53 ;  /* 0x000000ffff367224 */ /* 0x000fce00078e0035 */
[----:B------:R-:W-:Y:S05]  /*121e0*/  WARPSYNC.COLLECTIVE R50, `(.L_x_673) ;  /* 0x0000000032087348 */ /* 0x000fea0003c00000 */
[----:B------:R0:W1:Y:S02]  /*121f0*/  SHFL.DOWN P3, R53, R51, R52, R65 ;  /* 0x0800003433357389 */ /* 0x0000640000060041 */
[----:B01----:R-:W-:Y:S05]  /*12200*/  ENDCOLLECTIVE ;  /* 0x000000000000791b */ /* 0x003fea0003800000 */
.L_x_673:
[----:B------:R-:W-:Y:S01]  /*12210*/  IMAD.MOV.U32 R63, RZ, RZ, R53 ;  /* 0x000000ffff3f7224 */ /* 0x000fe200078e0035 */
[----:B------:R-:W-:Y:S06]  /*12220*/  BRA `(.L_x_674) ;  /* 0xffffff3400f07947 */ /* 0x000fec000383ffff */
.L_x_451:
[----:B------:R-:W-:Y:S01]  /*12230*/  BSSY B0, `(.L_x_675) ;  /* 0x0000006000007945 */ /* 0x000fe20003800000 */
[----:B------:R-:W-:Y:S01]  /*12240*/  PLOP3.LUT P3, PT, P0, PT, PT, 0x80, 0x8 ;  /* 0x000000000008781c */ /* 0x000fe2000076f070 */
[----:B------:R-:W-:-:S12]  /*12250*/  IMAD.MOV.U32 R50, RZ, RZ, -0x1 ;  /* 0xffffffffff327424 */ /* 0x000fd800078e00ff */
[----:B01-34-:R-:W-:Y:S05]  /*12260*/  WARPSYNC.COLLECTIVE R50, `(.L_x_676) ;  /* 0x0000000032087348 */ /* 0x01bfea0003c00000 */
[----:B------:R-:W-:Y:S01]  /*12270*/  VOTE.ALL P3, P3 ;  /* 0x0000000000ff7806 */ /* 0x000fe20001860000 */
[----:B01-34-:R-:W-:-:S12]  /*12280*/  ENDCOLLECTIVE ;  /* 0x000000000000791b */ /* 0x01bfd80003800000 */
.L_x_676:
[----:B------:R-:W-:Y:S05]  /*12290*/  BSYNC B0 ;  /* 0x0000000000007941 */ /* 0x000fea0003800000 */
.L_x_675:
[----:B------:R-:W-:Y:S01]  /*122a0*/  PLOP3.LUT P0, PT, P3, PT, PT, 0x80, 0x8 ;  /* 0x000000000008781c */ /* 0x000fe20001f0f070 */
[----:B------:R-:W-:-:S12]  /*122b0*/  BRA `(.L_x_677) ;  /* 0xffffff38004c7947 */ /* 0x000fd8000383ffff */
.L_x_453:
[----:B------:R-:W-:Y:S01]  /*122c0*/  BSSY B0, `(.L_x_678) ;  /* 0x0000006000007945 */ /* 0x000fe20003800000 */
[----:B------:R-:W-:Y:S01]  /*122d0*/  PLOP3.LUT P3, PT, P0, PT, PT, 0x8, 0x80 ;  /* 0x000000000080781c */ /* 0x000fe2000076e170 */
[----:B------:R-:W-:-:S12]  /*122e0*/  IMAD.MOV.U32 R50, RZ, RZ, -0x1 ;  /* 0xffffffffff327424 */ /* 0x000fd800078e00ff */
[----:B0--34-:R-:W-:Y:S05]  /*122f0*/  WARPSYNC.COLLECTIVE R50, `(.L_x_679) ;  /* 0x0000000032087348 */ /* 0x019fea0003c00000 */
[----:B------:R-:W-:Y:S01]  /*12300*/  VOTE.ANY P3, P3 ;  /* 0x0000000000ff7806 */ /* 0x000fe20001860100 */
[----:B0--34-:R-:W-:-:S12]  /*12310*/  ENDCOLLECTIVE ;  /* 0x000000000000791b */ /* 0x019fd80003800000 */
.L_x_679:
[----:B------:R-:W-:Y:S05]  /*12320*/  BSYNC B0 ;  /* 0x0000000000007941 */ /* 0x000fea0003800000 */
.L_x_678:
[----:B------:R-:W-:Y:S01]  /*12330*/  PLOP3.LUT P0, PT, P3, PT, PT, 0x80, 0x8 ;  /* 0x000000000008781c */ /* 0x000fe20001f0f070 */
[----:B------:R-:W-:-:S12]  /*12340*/  BRA `(.L_x_680) ;  /* 0xffffff38005c7947 */ /* 0x000fd8000383ffff */
.L_x_458:
[----:B------:R-:W-:Y:S01]  /*12350*/  BSSY B0, `(.L_x_681) ;  /* 0x0000006000007945 */ /* 0x000fe20003800000 */
[----:B------:R-:W-:Y:S01]  /*12360*/  PLOP3.LUT P3, PT, P0, PT, PT, 0x8, 0x80 ;  /* 0x000000000080781c */ /* 0x000fe2000076e170 */
[----:B01----:R-:W-:-:S12]  /*12370*/  IMAD.MOV.U32 R50, RZ, RZ, -0x1 ;  /* 0xffffffffff327424 */ /* 0x003fd800078e00ff */
[----:B---345:R-:W-:Y:S05]  /*12380*/  WARPSYNC.COLLECTIVE R50, `(.L_x_682) ;  /* 0x0000000032087348 */ /* 0x038fea0003c00000 */
[----:B------:R-:W-:Y:S01]  /*12390*/  VOTE.ANY R50, PT, P3 ;  /* 0x0000000000327806 */ /* 0x000fe200018e0100 */
[----:B---345:R-:W-:Y:S06]  /*123a0*/  ENDCOLLECTIVE ;  /* 0x000000000000791b */ /* 0x038fec0003800000 */
.L_x_682:
[----:B------:R-:W-:Y:S05]  /*123b0*/  BSYNC B0 ;  /* 0x0000000000007941 */ /* 0x000fea0003800000 */
.L_x_681:
[----:B------:R-:W-:Y:S01]  /*123c0*/  LOP3.LUT R50, R50, 0x80000000, R58, 0xec, !PT ;  /* 0x8000000032327812 */ /* 0x000fe200078eec3a */
[----:B------:R-:W-:-:S04]  /*123d0*/  IMAD.MOV.U32 R52, RZ, RZ, 0x1 ;  /* 0x00000001ff347424 */ /* 0x000fc800078e00ff */
[----:B------:R-:W-:-:S05]  /*123e0*/  VIADD R51, R50, 0xffffffff ;  /* 0xffffffff32337836 */ /* 0x000fca0000000000 */
[----:B------:R-:W-:Y:S01]  /*123f0*/  LOP3.LUT R62, R50, R51, RZ, 0xc, !PT ;  /* 0x00000033323e7212 */ /* 0x000fe200078e0cff */
[----:B------:R-:W-:Y:S02]  /*12400*/  IMAD.MOV.U32 R51, RZ, RZ, R67 ;  /* 0x000000ffff337224 */ /* 0x000fe400078e0043 */
[----:B------:R-:W-:Y:S01]  /*12410*/  IMAD.MOV.U32 R50, RZ, RZ, -0x1 ;  /* 0xffffffffff327424 */ /* 0x000fe200078e00ff */
[----:B------:R0:W1:Y:S06]  /*12420*/  POPC R65, R62 ;  /* 0x0000003e00417309 */ /* 0x00006c0000000000 */
[----:B01----:R-:W-:Y:S05]  /*12430*/  WARPSYNC.COLLECTIVE R50, `(.L_x_683) ;  /* 0x0000000032087348 */ /* 0x003fea0003c00000 */
[----:B-1----:R1:W2:Y:S02]  /*12440*/  SHFL.DOWN P3, R53, R51, R52, R65 ;  /* 0x0800003433357389 */ /* 0x0022a40000060041 */
[----:B012---:R-:W-:Y:S05]  /*12450*/  ENDCOLLECTIVE ;  /* 0x000000000000791b */ /* 0x007fea0003800000 */
.L_x_683:
[----:B------:R-:W-:Y:S01]  /*12460*/  IMAD.MOV.U32 R68, RZ, RZ, R53 ;  /* 0x000000ffff447224 */ /* 0x000fe200078e0035 */
[----:B------:R-:W-:Y:S06]  /*12470*/  BRA `(.L_x_684) ;  /* 0xffffff3800887947 */ /* 0x000fec000383ffff */
.L_x_459:
[----:B------:R-:W-:Y:S01]  /*12480*/  BSSY B0, `(.L_x_685) ;  /* 0x0000006000007945 */ /* 0x000fe20003800000 */
[----:B------:R-:W-:Y:S02]  /*12490*/  IMAD.MOV.U32 R52, RZ, RZ, 0x1 ;  /* 0x00000001ff347424 */ /* 0x000fe400078e00ff */
[----:B------:R-:W-:-:S07]  /*124a0*/  IMAD.MOV.U32 R50, RZ, RZ, -0x1 ;  /* 0xffffffffff327424 */ /* 0x000fce00078e00ff */
[----:B01----:R-:W-:Y:S05]  /*124b0*/  WARPSYNC.COLLECTIVE R50, `(.L_x_686) ;  /* 0x0000000032087348 */ /* 0x003fea0003c00000 */
[----:B------:R2:W3:Y:S02]  /*124c0*/  SHFL.DOWN P3, R53, R51, R52, R65 ;  /* 0x0800003433357389 */ /* 0x0004e40000060041 */
[----:B0123--:R-:W-:Y:S05]  /*124d0*/  ENDCOLLECTIVE ;  /* 0x000000000000791b */ /* 0x00ffea0003800000 */
.L_x_686:
[----:B------:R-:W-:Y:S05]  /*124e0*/  BSYNC B0 ;  /* 0x0000000000007941 */ /* 0x000fea0003800000 */
.L_x_685:
[----:B------:R-:W-:Y:S05]  /*124f0*/  BRA `(.L_x_687) ;  /* 0xffffff3800707947 */ /* 0x000fea000383ffff */
.L_x_460:
[----:B------:R-:W-:Y:S01]  /*12500*/  BSSY B0, `(.L_x_688) ;  /* 0x0000007000007945 */ /* 0x000fe20003800000 */
[----:B------:R-:W-:Y:S02]  /*12510*/  IMAD.MOV.U32 R51, RZ, RZ, R48 ;  /* 0x000000ffff337224 */ /* 0x000fe400078e0030 */
[----:B------:R-:W-:Y:S02]  /*12520*/  IMAD.MOV.U32 R52, RZ, RZ, 0x1 ;  /* 0x00000001ff347424 */ /* 0x000fe400078e00ff */
[----:B------:R-:W-:-:S07]  /*12530*/  IMAD.MOV.U32 R50, RZ, RZ, -0x1 ;  /* 0xffffffffff327424 */ /* 0x000fce00078e00ff */
[----:B01----:R-:W-:Y:S05]  /*12540*/  WARPSYNC.COLLECTIVE R50, `(.L_x_689) ;  /* 0x0000000032087348 */ /* 0x003fea0003c00000 */
[----:B------:R2:W3:Y:S02]  /*12550*/  SHFL.DOWN P3, R53, R51, R52, R65 ;  /* 0x0800003433357389 */ /* 0x0004e40000060041 */
[----:B0123--:R-:W-:Y:S05]  /*12560*/  ENDCOLLECTIVE ;  /* 0x000000000000791b */ /* 0x00ffea0003800000 */
.L_x_689:
[----:B------:R-:W-:Y:S05]  /*12570*/  BSYNC B0 ;  /* 0x0000000000007941 */ /* 0x000fea0003800000 */
.L_x_688:
[----:B------:R-:W-:Y:S02]  /*12580*/  IMAD.MOV.U32 R51, RZ, RZ, R49 ;  /* 0x000000ffff337224 */ /* 0x000fe400078e0031 */
[----:B------:R-:W-:Y:S02]  /*12590*/  IMAD.MOV.U32 R52, RZ, RZ, 0x1 ;  /* 0x00000001ff347424 */ /* 0x000fe400078e00ff */
[----:B------:R-:W-:Y:S02]  /*125a0*/  IMAD.MOV.U32 R50, RZ, RZ, -0x1 ;  /* 0xffffffffff327424 */ /* 0x000fe400078e00ff */
[----:B------:R-:W-:-:S07]  /*125b0*/  IMAD.MOV.U32 R72, RZ, RZ, R53 ;  /* 0x000000ffff487224 */ /* 0x000fce00078e0035 */
[----:B------:R-:W-:Y:S05]  /*125c0*/  WARPSYNC.COLLECTIVE R50, `(.L_x_690) ;  /* 0x0000000032087348 */ /* 0x000fea0003c00000 */
[----:B------:R0:W1:Y:S02]  /*125d0*/  SHFL.DOWN P3, R53, R51, R52, R65 ;  /* 0x0800003433357389 */ /* 0x0000640000060041 */
[----:B01----:R-:W-:Y:S05]  /*125e0*/  ENDCOLLECTIVE ;  /* 0x000000000000791b */ /* 0x003fea0003800000 */
.L_x_690:
[----:B------:R-:W-:Y:S02]  /*125f0*/  IMAD.MOV.U32 R51, RZ, RZ, R54 ;  /* 0x000000ffff337224 */ /* 0x000fe400078e0036 */
[----:B------:R-:W-:-:S07]  /*12600*/  IMAD.MOV.U32 R63, RZ, RZ, R53 ;  /* 0x000000ffff3f7224 */ /* 0x000fce00078e0035 */
[----:B------:R-:W-:Y:S05]  /*12610*/  WARPSYNC.COLLECTIVE R50, `(.L_x_691) ;  /* 0x0000000032087348 */ /* 0x000fea0003c00000 */
[----:B------:R0:W1:Y:S02]  /*12620*/  SHFL.DOWN P3, R53, R51, R52, R65 ;  /* 0x0800003433357389 */ /* 0x0000640000060041 */
[----:B01----:R-:W-:Y:S05]  /*12630*/  ENDCOLLECTIVE ;  /* 0x000000000000791b */ /* 0x003fea0003800000 */
.L_x_691:
[----:B------:R-:W-:Y:S02]  /*12640*/  IMAD.MOV.U32 R51, RZ, RZ, R55 ;  /* 0x000000ffff337224 */ /* 0x000fe400078e0037 */
[----:B------:R-:W-:-:S07]  /*12650*/  IMAD.MOV.U32 R71, RZ, RZ, R53 ;  /* 0x000000ffff477224 */ /* 0x000fce00078e0035 */
[----:B------:R-:W-:Y:S05]  /*12660*/  WARPSYNC.COLLECTIVE R50, `(.L_x_692) ;  /* 0x0000000032087348 */ /* 0x000fea0003c00000 */
[----:B------:R0:W1:Y:S02]  /*12670*/  SHFL.DOWN P3, R53, R51, R52, R65 ;  /* 0x0800003433357389 */ /* 0x0000640000060041 */
[----:B01----:R-:W-:Y:S05]  /*12680*/  ENDCOLLECTIVE ;  /* 0x000000000000791b */ /* 0x003fea0003800000 */
.L_x_692:
[----:B------:R-:W-:Y:S02]  /*12690*/  IMAD.MOV.U32 R51, RZ, RZ, R56 ;  /* 0x000000ffff337224 */ /* 0x000fe400078e0038 */
[----:B------:R-:W-:-:S07]  /*126a0*/  IMAD.MOV.U32 R70, RZ, RZ, R53 ;  /* 0x000000ffff467224 */ /* 0x000fce00078e0035 */
[----:B------:R-:W-:Y:S05]  /*126b0*/  WARPSYNC.COLLECTIVE R50, `(.L_x_693) ;  /* 0x0000000032087348 */ /* 0x000fea0003c00000 */
[----:B------:R0:W1:Y:S02]  /*126c0*/  SHFL.DOWN P3, R53, R51, R52, R65 ;  /* 0x0800003433357389 */ /* 0x0000640000060041 */
[----:B01----:R-:W-:Y:S05]  /*126d0*/  ENDCOLLECTIVE ;  /* 0x000000000000791b */ /* 0x003fea0003800000 */
.L_x_693:
[----:B------:R-:W-:Y:S02]  /*126e0*/  IMAD.MOV.U32 R51, RZ, RZ, R57 ;  /* 0x000000ffff337224 */ /* 0x000fe400078e0039 */
[----:B------:R-:W-:-:S07]  /*126f0*/  IMAD.MOV.U32 R69, RZ, RZ, R53 ;  /* 0x000000ffff457224 */ /* 0x000fce00078e0035 */
[----:B------:R-:W-:Y:S05]  /*12700*/  WARPSYNC.COLLECTIVE R50, `(.L_x_694) ;  /* 0x0000000032087348 */ /* 0x000fea0003c00000 */
[----:B------:R0:W1:Y:S02]  /*12710*/  SHFL.DOWN P3, R53, R51, R52, R65 ;  /* 0x0800003433357389 */ /* 0x0000640000060041 */
[----:B01----:R-:W-:Y:S05]  /*12720*/  ENDCOLLECTIVE ;  /* 0x000000000000791b */ /* 0x003fea0003800000 */
.L_x_694:
[----:B------:R-:W-:Y:S01]  /*12730*/  IMAD.MOV.U32 R74, RZ, RZ, R53 ;  /* 0x000000ffff4a7224 */ /* 0x000fe200078e0035 */
[----:B------:R-:W-:Y:S06]  /*12740*/  BRA `(.L_x_695) ;  /* 0xffffff3400fc7947 */ /* 0x000fec000383ffff */
.L_x_463:
[----:B------:R-:W-:Y:S01]  /*12750*/  BSSY B0, `(.L_x_696) ;  /* 0x0000007000007945 */ /* 0x000fe20003800000 */
[----:B------:R-:W-:Y:S02]  /*12760*/  IMAD.MOV.U32 R51, RZ, RZ, R62 ;  /* 0x000000ffff337224 */ /* 0x000fe400078e003e */
[----:B------:R-:W-:Y:S02]  /*12770*/  IMAD.MOV.U32 R52, RZ, RZ, 0x2 ;  /* 0x00000002ff347424 */ /* 0x000fe400078e00ff */
[----:B------:R-:W-:-:S07]  /*12780*/  IMAD.MOV.U32 R50, RZ, RZ, -0x1 ;  /* 0xffffffffff327424 */ /* 0x000fce00078e00ff */
[----:B01234-:R-:W-:Y:S05]  /*12790*/  WARPSYNC.COLLECTIVE R50, `(.L_x_697) ;  /* 0x0000000032087348 */ /* 0x01ffea0003c00000 */
[----:B------:R0:W0:Y:S02]  /*127a0*/  SHFL.DOWN P3, R53, R51, R52, R65 ;  /* 0x0800003433357389 */ /* 0x0000240000060041 */
[----:B01234-:R-:W-:Y:S05]  /*127b0*/  ENDCOLLECTIVE ;  /* 0x000000000000791b */ /* 0x01ffea0003800000 */
.L_x_697:
[----:B------:R-:W-:Y:S05]  /*127c0*/  BSYNC B0 ;  /* 0x0000000000007941 */ /* 0x000fea0003800000 */
.L_x_696:
[----:B------:R-:W-:Y:S01]  /*127d0*/  IMAD.MOV.U32 R69, RZ, RZ, R53 ;  /* 0x000000ffff457224 */ /* 0x000fe200078e0035 */
[----:B------:R-:W-:Y:S06]  /*127e0*/  BRA `(.L_x_698) ;  /* 0xffffff3800347947 */ /* 0x000fec000383ffff */
.L_x_464:
[----:B------:R-:W-:Y:S01]  /*127f0*/  BSSY B0, `(.L_x_699) ;  /* 0x0000006000007945 */ /* 0x000fe20003800000 */
[----:B------:R-:W-:Y:S02]  /*12800*/  IMAD.MOV.U32 R52, RZ, RZ, 0x2 ;  /* 0x00000002ff347424 */ /* 0x000fe400078e00ff */
[----:B------:R-:W-:-:S07]  /*12810*/  IMAD.MOV.U32 R50, RZ, RZ, -0x1 ;  /* 0xffffffffff327424 */ /* 0x000fce00078e00ff */
[----:B01234-:R-:W-:Y:S05]  /*12820*/  WARPSYNC.COLLECTIVE R50, `(.L_x_700) ;  /* 0x0000000032087348 */ /* 0x01ffea0003c00000 */
[----:B------:R0:W0:Y:S02]  /*12830*/  SHFL.DOWN P3, R53, R51, R52, R65 ;  /* 0x0800003433357389 */ /* 0x0000240000060041 */
[----:B01234-:R-:W-:Y:S05]  /*12840*/  ENDCOLLECTIVE ;  /* 0x000000000000791b */ /* 0x01ffea0003800000 */
.L_x_700:
[----:B------:R-:W-:Y:S05]  /*12850*/  BSYNC B0 ;  /* 0x0000000000007941 */ /* 0x000fea0003800000 */
.L_x_699:
[----:B------:R-:W-:Y:S05]  /*12860*/  BRA `(.L_x_701) ;  /* 0xffffff38001c7947 */ /* 0x000fea000383ffff */
.L_x_465:
[----:B------:R-:W-:Y:S01]  /*12870*/  BSSY B0, `(.L_x_702) ;  /* 0x0000007000007945 */ /* 0x000fe20003800000 */
[----:B------:R-:W-:Y:S02]  /*12880*/  IMAD.MOV.U32 R51, RZ, RZ, R48 ;  /* 0x000000ffff337224 */ /* 0x000fe400078e0030 */
[----:B------:R-:W-:Y:S02]  /*12890*/  IMAD.MOV.U32 R52, RZ, RZ, 0x2 ;  /* 0x00000002ff347424 */ /* 0x000fe400078e00ff */
[----:B------:R-:W-:-:S07]  /*128a0*/  IMAD.MOV.U32 R50, RZ, RZ, -0x1 ;  /* 0xffffffffff327424 */ /* 0x000fce00078e00ff */
[----:B01234-:R-:W-:Y:S05]  /*128b0*/  WARPSYNC.COLLECTIVE R50, `(.L_x_703) ;  /* 0x0000000032087348 */ /* 0x01ffea0003c00000 */
[----:B------:R0:W0:Y:S02]  /*128c0*/  SHFL.DOWN P3, R53, R51, R52, R65 ;  /* 0x0800003433357389 */ /* 0x0000240000060041 */
[----:B01234-:R-:W-:Y:S05]  /*128d0*/  ENDCOLLECTIVE ;  /* 0x000000000000791b */ /* 0x01ffea0003800000 */
.L_x_703:
[----:B------:R-:W-:Y:S05]  /*128e0*/  BSYNC B0 ;  /* 0x0000000000007941 */ /* 0x000fea0003800000 */
.L_x_702:
[----:B------:R-:W-:Y:S02]  /*128f0*/  IMAD.MOV.U32 R51, RZ, RZ, R49 ;  /* 0x000000ffff337224 */ /* 0x000fe400078e0031 */
[----:B------:R-:W-:Y:S02]  /*12900*/  IMAD.MOV.U32 R52, RZ, RZ, 0x2 ;  /* 0x00000002ff347424 */ /* 0x000fe400078e00ff */
[----:B------:R-:W-:Y:S02]  /*12910*/  IMAD.MOV.U32 R50, RZ, RZ, -0x1 ;  /* 0xffffffffff327424 */ /* 0x000fe400078e00ff */
[----:B------:R-:W-:-:S07]  /*12920*/  IMAD.MOV.U32 R72, RZ, RZ, R53 ;  /* 0x000000ffff487224 */ /* 0x000fce00078e0035 */
[----:B------:R-:W-:Y:S05]  /*12930*/  WARPSYNC.COLLECTIVE R50, `(.L_x_704) ;  /* 0x0000000032087348 */ /* 0x000fea0003c00000 */
[----:B------:R0:W1:Y:S02]  /*12940*/  SHFL.DOWN P3, R53, R51, R52, R65 ;  /* 0x0800003433357389 */ /* 0x0000640000060041 */
[----:B01----:R-:W-:Y:S05]  /*12950*/  ENDCOLLECTIVE ;  /* 0x000000000000791b */ /* 0x003fea0003800000 */
.L_x_704:
[----:B------:R-:W-:Y:S02]  /*12960*/  IMAD.MOV.U32 R51, RZ, RZ, R54 ;  /* 0x000000ffff337224 */ /* 0x000fe400078e0036 */
[----:B------:R-:W-:-:S07]  /*12970*/  IMAD.MOV.U32 R63, RZ, RZ, R53 ;  /* 0x000000ffff3f7224 */ /* 0x000fce00078e0035 */
[----:B------:R-:W-:Y:S05]  /*12980*/  WARPSYNC.COLLECTIVE R50, `(.L_x_705) ;  /* 0x0000000032087348 */ /* 0x000fea0003c00000 */
[----:B------:R0:W1:Y:S02]  /*12990*/  SHFL.DOWN P3, R53, R51, R52, R65 ;  /* 0x0800003433357389 */ /* 0x0000640000060041 */
[----:B01----:R-:W-:Y:S05]  /*129a0*/  ENDCOLLECTIVE ;  /* 0x000000000000791b */ /* 0x003fea0003800000 */
.L_x_705:
[----:B------:R-:W-:Y:S02]  /*129b0*/  IMAD.MOV.U32 R51, RZ, RZ, R55 ;  /* 0x000000ffff337224 */ /* 0x000fe400078e0037 */
[----:B------:R-:W-:-:S07]  /*129c0*/  IMAD.MOV.U32 R70, RZ, RZ, R53 ;  /* 0x000000ffff467224 */ /* 0x000fce00078e0035 */
[----:B------:R-:W-:Y:S05]  /*129d0*/  WARPSYNC.COLLECTIVE R50, `(.L_x_706) ;  /* 0x0000000032087348 */ /* 0x000fea0003c00000 */
[----:B------:R0:W1:Y:S02]  /*129e0*/  SHFL.DOWN P3, R53, R51, R52, R65 ;  /* 0x0800003433357389 */ /* 0x0000640000060041 */
[----:B01----:R-:W-:Y:S05]  /*129f0*/  ENDCOLLECTIVE ;  /* 0x000000000000791b */ /* 0x003fea0003800000 */
.L_x_706:
[----:B------:R-:W-:Y:S02]  /*12a00*/  IMAD.MOV.U32 R51, RZ, RZ, R56 ;  /* 0x000000ffff337224 */ /* 0x000fe400078e0038 */
[----:B------:R-:W-:-:S07]  /*12a10*/  IMAD.MOV.U32 R71, RZ, RZ, R53 ;  /* 0x000000ffff477224 */ /* 0x000fce00078e0035 */
[----:B------:R-:W-:Y:S05]  /*12a20*/  WARPSYNC.COLLECTIVE R50, `(.L_x_707) ;  /* 0x0000000032087348 */ /* 0x000fea0003c00000 */
[----:B------:R0:W1:Y:S02]  /*12a30*/  SHFL.DOWN P3, R53, R51, R52, R65 ;  /* 0x0800003433357389 */ /* 0x0000640000060041 */
[----:B01----:R-:W-:Y:S05]  /*12a40*/  ENDCOLLECTIVE ;  /* 0x000000000000791b */ /* 0x003fea0003800000 */
.L_x_707:
[----:B------:R-:W-:Y:S02]  /*12a50*/  IMAD.MOV.U32 R51, RZ, RZ, R57 ;  /* 0x000000ffff337224 */ /* 0x000fe400078e0039 */
[----:B------:R-:W-:-:S07]  /*12a60*/  IMAD.MOV.U32 R68, RZ, RZ, R53 ;  /* 0x000000ffff447224 */ /* 0x000fce00078e0035 */
[----:B------:R-:W-:Y:S05]  /*12a70*/  WARPSYNC.COLLECTIVE R50, `(.L_x_708) ;  /* 0x0000000032087348 */ /* 0x000fea0003c00000 */
[----:B------:R0:W1:Y:S02]  /*12a80*/  SHFL.DOWN P3, R53, R51, R52, R65 ;  /* 0x0800003433357389 */ /* 0x0000640000060041 */
[----:B01----:R-:W-:Y:S05]  /*12a90*/  ENDCOLLECTIVE ;  /* 0x000000000000791b */ /* 0x003fea0003800000 */
.L_x_708:
[----:B------:R-:W-:Y:S01]  /*12aa0*/  IMAD.MOV.U32 R73, RZ, RZ, R53 ;  /* 0x000000ffff497224 */ /* 0x000fe200078e0035 */
[----:B------:R-:W-:Y:S06]  /*12ab0*/  BRA `(.L_x_709) ;  /* 0xffffff3400a87947 */ /* 0x000fec000383ffff */
.L_x_468:
[----:B------:R-:W-:Y:S01]  /*12ac0*/  BSSY B0, `(.L_x_710) ;  /* 0x0000007000007945 */ /* 0x000fe20003800000 */
[----:B------:R-:W-:Y:S02]  /*12ad0*/  IMAD.MOV.U32 R51, RZ, RZ, R62 ;  /* 0x000000ffff337224 */ /* 0x000fe400078e003e */
[----:B------:R-:W-:Y:S02]  /*12ae0*/  IMAD.MOV.U32 R52, RZ, RZ, 0x4 ;  /* 0x00000004ff347424 */ /* 0x000fe400078e00ff */
[----:B------:R-:W-:-:S07]  /*12af0*/  IMAD.MOV.U32 R50, RZ, RZ, -0x1 ;  /* 0xffffffffff327424 */ /* 0x000fce00078e00ff */
[----:B01234-:R-:W-:Y:S05]  /*12b00*/  WARPSYNC.COLLECTIVE R50, `(.L_x_711) ;  /* 0x0000000032087348 */ /* 0x01ffea0003c00000 */
[----:B------:R0:W0:Y:S02]  /*12b10*/  SHFL.DOWN P3, R53, R51, R52, R65 ;  /* 0x0800003433357389 */ /* 0x0000240000060041 */
[----:B01234-:R-:W-:Y:S05]  /*12b20*/  ENDCOLLECTIVE ;  /* 0x000000000000791b */ /* 0x01ffea0003800000 */
.L_x_711:
[----:B------:R-:W-:Y:S05]  /*12b30*/  BSYNC B0 ;  /* 0x0000000000007941 */ /* 0x000fea0003800000 */
.L_x_710:
[----:B------:R-:W-:Y:S01]  /*12b40*/  IMAD.MOV.U32 R69, RZ, RZ, R53 ;  /* 0x000000ffff457224 */ /* 0x000fe200078e0035 */
[----:B------:R-:W-:Y:S06]  /*12b50*/  BRA `(.L_x_712) ;  /* 0xffffff3400e07947 */ /* 0x000fec000383ffff */
.L_x_469:
[----:B------:R-:W-:Y:S01]  /*12b60*/  BSSY B0, `(.L_x_713) ;  /* 0x0000006000007945 */ /* 0x000fe20003800000 */
[----:B------:R-:W-:Y:S02]  /*12b70*/  IMAD.MOV.U32 R52, RZ, RZ, 0x4 ;  /* 0x00000004ff347424 */ /* 0x000fe400078e00ff */
[----:B------:R-:W-:-:S07]  /*12b80*/  IMAD.MOV.U32 R50, RZ, RZ, -0x1 ;  /* 0xffffffffff327424 */ /* 0x000fce00078e00ff */
[----:B01234-:R-:W-:Y:S05]  /*12b90*/  WARPSYNC.COLLECTIVE R50, `(.L_x_714) ;  /* 0x0000000032087348 */ /* 0x01ffea0003c00000 */
[----:B------:R0:W0:Y:S02]  /*12ba0*/  SHFL.DOWN P3, R53, R51, R52, R65 ;  /* 0x0800003433357389 */ /* 0x0000240000060041 */
[----:B01234-:R-:W-:Y:S05]  /*12bb0*/  ENDCOLLECTIVE ;  /* 0x000000000000791b */ /* 0x01ffea0003800000 */
.L_x_714:
[----:B------:R-:W-:Y:S05]  /*12bc0*/  BSYNC B0 ;  /* 0x0000000000007941 */ /* 0x000fea0003800000 */
.L_x_713:
[----:B------:R-:W-:Y:S05]  /*12bd0*/  BRA `(.L_x_715) ;  /* 0xffffff3400c87947 */ /* 0x000fea000383ffff */
.L_x_470:
[----:B------:R-:W-:Y:S01]  /*12be0*/  BSSY B0, `(.L_x_716) ;  /* 0x0000007000007945 */ /* 0x000fe20003800000 */
[----:B------:R-:W-:Y:S02]  /*12bf0*/  IMAD.MOV.U32 R51, RZ, RZ, R48 ;  /* 0x000000ffff337224 */ /* 0x000fe400078e0030 */
[----:B------:R-:W-:Y:S02]  /*12c00*/  IMAD.MOV.U32 R52, RZ, RZ, 0x4 ;  /* 0x00000004ff347424 */ /* 0x000fe400078e00ff */
[----:B------:R-:W-:-:S07]  /*12c10*/  IMAD.MOV.U32 R50, RZ, RZ, -0x1 ;  /* 0xffffffffff327424 */ /* 0x000fce00078e00ff */
[----:B01234-:R-:W-:Y:S05]  /*12c20*/  WARPSYNC.COLLECTIVE R50, `(.L_x_717) ;  /* 0x0000000032087348 */ /* 0x01ffea0003c00000 */
[----:B------:R0:W0:Y:S02]  /*12c30*/  SHFL.DOWN P3, R53, R51, R52, R65 ;  /* 0x0800003433357389 */ /* 0x0000240000060041 */
[----:B01234-:R-:W-:Y:S05]  /*12c40*/  ENDCOLLECTIVE ;  /* 0x000000000000791b */ /* 0x01ffea0003800000 */
.L_x_717:
[----:B------:R-:W-:Y:S05]  /*12c50*/  BSYNC B0 ;  /* 0x0000000000007941 */ /* 0x000fea0003800000 */
.L_x_716:
[----:B------:R-:W-:Y:S02]  /*12c60*/  IMAD.MOV.U32 R51, RZ, RZ, R49 ;  /* 0x000000ffff337224 */ /* 0x000fe400078e0031 */
[----:B------:R-:W-:Y:S02]  /*12c70*/  IMAD.MOV.U32 R52, RZ, RZ, 0x4 ;  /* 0x00000004ff347424 */ /* 0x000fe400078e00ff */
[----:B------:R-:W-:Y:S02]  /*12c80*/  IMAD.MOV.U32 R50, RZ, RZ, -0x1 ;  /* 0xffffffffff327424 */ /* 0x000fe400078e00ff */
[----:B------:R-:W-:-:S07]  /*12c90*/  IMAD.MOV.U32 R72, RZ, RZ, R53 ;  /* 0x000000ffff487224 */ /* 0x000fce00078e0035 */
[----:B------:R-:W-:Y:S05]  /*12ca0*/  WARPSYNC.COLLECTIVE R50, `(.L_x_718) ;  /* 0x0000000032087348 */ /* 0x000fea0003c00000 */
[----:B------:R0:W1:Y:S02]  /*12cb0*/  SHFL.DOWN P3, R53, R51, R52, R65 ;  /* 0x0800003433357389 */ /* 0x0000640000060041 */
[----:B01----:R-:W-:Y:S05]  /*12cc0*/  ENDCOLLECTIVE ;  /* 0x000000000000791b */ /* 0x003fea0003800000 */
.L_x_718:
[----:B------:R-:W-:Y:S02]  /*12cd0*/  IMAD.MOV.U32 R51, RZ, RZ, R54 ;  /* 0x000000ffff337224 */ /* 0x000fe400078e0036 */
[----:B------:R-:W-:-:S07]  /*12ce0*/  IMAD.MOV.U32 R63, RZ, RZ, R53 ;  /* 0x000000ffff3f7224 */ /* 0x000fce00078e0035 */
[----:B------:R-:W-:Y:S05]  /*12cf0*/  WARPSYNC.COLLECTIVE R50, `(.L_x_719) ;  /* 0x0000000032087348 */ /* 0x000fea0003c00000 */
[----:B------:R0:W1:Y:S02]  /*12d00*/  SHFL.DOWN P3, R53, R51, R52, R65 ;  /* 0x0800003433357389 */ /* 0x0000640000060041 */
[----:B01----:R-:W-:Y:S05]  /*12d10*/  ENDCOLLECTIVE ;  /* 0x000000000000791b */ /* 0x003fea0003800000 */
.L_x_719:
[----:B------:R-:W-:Y:S02]  /*12d20*/  IMAD.MOV.U32 R51, RZ, RZ, R55 ;  /* 0x000000ffff337224 */ /* 0x000fe400078e0037 */
[----:B------:R-:W-:-:S07]  /*12d30*/  IMAD.MOV.U32 R70, RZ, RZ, R53 ;  /* 0x000000ffff467224 */ /* 0x000fce00078e0035 */
[----:B------:R-:W-:Y:S05]  /*12d40*/  WARPSYNC.COLLECTIVE R50, `(.L_x_720) ;  /* 0x0000000032087348 */ /* 0x000fea0003c00000 */
[----:B------:R0:W1:Y:S02]  /*12d50*/  SHFL.DOWN P3, R53, R51, R52, R65 ;  /* 0x0800003433357389 */ /* 0x0000640000060041 */
[----:B01----:R-:W-:Y:S05]  /*12d60*/  ENDCOLLECTIVE ;  /* 0x000000000000791b */ /* 0x003fea0003800000 */
.L_x_720:
[----:B------:R-:W-:Y:S02]  /*12d70*/  IMAD.MOV.U32 R51, RZ, RZ, R56 ;  /* 0x000000ffff337224 */ /* 0x000fe400078e0038 */
[----:B------:R-:W-:-:S07]  /*12d80*/  IMAD.MOV.U32 R71, RZ, RZ, R53 ;  /* 0x000000ffff477224 */ /* 0x000fce00078e0035 */
[----:B------:R-:W-:Y:S05]  /*12d90*/  WARPSYNC.COLLECTIVE R50, `(.L_x_721) ;  /* 0x0000000032087348 */ /* 0x000fea0003c00000 */
[----:B------:R0:W1:Y:S02]  /*12da0*/  SHFL.DOWN P3, R53, R51, R52, R65 ;  /* 0x0800003433357389 */ /* 0x0000640000060041 */
[----:B01----:R-:W-:Y:S05]  /*12db0*/  ENDCOLLECTIVE ;  /* 0x000000000000791b */ /* 0x003fea0003800000 */
.L_x_721:
[----:B------:R-:W-:Y:S02]  /*12dc0*/  IMAD.MOV.U32 R51, RZ, RZ, R57 ;  /* 0x000000ffff337224 */ /* 0x000fe400078e0039 */
[----:B------:R-:W-:-:S07]  /*12dd0*/  IMAD.MOV.U32 R68, RZ, RZ, R53 ;  /* 0x000000ffff447224 */ /* 0x000fce00078e0035 */
[----:B------:R-:W-:Y:S05]  /*12de0*/  WARPSYNC.COLLECTIVE R50, `(.L_x_722) ;  /* 0x0000000032087348 */ /* 0x000fea0003c00000 */
[----:B------:R0:W1:Y:S02]  /*12df0*/  SHFL.DOWN P3, R53, R51, R52, R65 ;  /* 0x0800003433357389 */ /* 0x0000640000060041 */
[----:B01----:R-:W-:Y:S05]  /*12e00*/  ENDCOLLECTIVE ;  /* 0x000000000000791b */ /* 0x003fea0003800000 */
.L_x_722:
[----:B------:R-:W-:Y:S01]  /*12e10*/  IMAD.MOV.U32 R73, RZ, RZ, R53 ;  /* 0x000000ffff497224 */ /* 0x000fe200078e0035 */
[----:B------:R-:W-:Y:S06]  /*12e20*/  BRA `(.L_x_723) ;  /* 0xffffff3400547947 */ /* 0x000fec000383ffff */
.L_x_473:
[----:B------:R-:W-:Y:S01]  /*12e30*/  BSSY B0, `(.L_x_724) ;  /* 0x0000007000007945 */ /* 0x000fe20003800000 */
[----:B------:R-:W-:Y:S02]  /*12e40*/  IMAD.MOV.U32 R51, RZ, RZ, R62 ;  /* 0x000000ffff337224 */ /* 0x000fe400078e003e */
[----:B------:R-:W-:Y:S02]  /*12e50*/  IMAD.MOV.U32 R52, RZ, RZ, 0x8 ;  /* 0x00000008ff347424 */ /* 0x000fe400078e00ff */
[----:B------:R-:W-:-:S07]  /*12e60*/  IMAD.MOV.U32 R50, RZ, RZ, -0x1 ;  /* 0xffffffffff327424 */ /* 0x000fce00078e00ff */
[----:B01234-:R-:W-:Y:S05]  /*12e70*/  WARPSYNC.COLLECTIVE R50, `(.L_x_725) ;  /* 0x0000000032087348 */ /* 0x01ffea0003c00000 */
[----:B------:R0:W0:Y:S02]  /*12e80*/  SHFL.DOWN P3, R53, R51, R52, R65 ;  /* 0x0800003433357389 */ /* 0x0000240000060041 */
[----:B01234-:R-:W-:Y:S05]  /*12e90*/  ENDCOLLECTIVE ;  /* 0x000000000000791b */ /* 0x01ffea0003800000 */
.L_x_725:
[----:B------:R-:W-:Y:S05]  /*12ea0*/  BSYNC B0 ;  /* 0x0000000000007941 */ /* 0x000fea0003800000 */
.L_x_724:
[----:B------:R-:W-:Y:S01]  /*12eb0*/  IMAD.MOV.U32 R69, RZ, RZ, R53 ;  /* 0x000000ffff457224 */ /* 0x000fe200078e0035 */
[----:B------:R-:W-:Y:S06]  /*12ec0*/  BRA `(.L_x_726) ;  /* 0xffffff34008c7947 */ /* 0x000fec000383ffff */
.L_x_474:
[----:B------:R-:W-:Y:S01]  /*12ed0*/  BSSY B0, `(.L_x_727) ;  /* 0x0000006000007945 */ /* 0x000fe20003800000 */
[----:B------:R-:W-:Y:S02]  /*12ee0*/  IMAD.MOV.U32 R52, RZ, RZ, 0x8 ;  /* 0x00000008ff347424 */ /* 0x000fe400078e00ff */
[----:B------:R-:W-:-:S07]  /*12ef0*/  IMAD.MOV.U32 R50, RZ, RZ, -0x1 ;  /* 0xffffffffff327424 */ /* 0x000fce00078e00ff */
[----:B01234-:R-:W-:Y:S05]  /*12f00*/  WARPSYNC.COLLECTIVE R50, `(.L_x_728) ;  /* 0x0000000032087348 */ /* 0x01ffea0003c00000 */
[----:B------:R0:W0:Y:S02]  /*12f10*/  SHFL.DOWN P3, R53, R51, R52, R65 ;  /* 0x0800003433357389 */ /* 0x0000240000060041 */
[----:B01234-:R-:W-:Y:S05]  /*12f20*/  ENDCOLLECTIVE ;  /* 0x000000000000791b */ /* 0x01ffea0003800000 */
.L_x_728:
[----:B------:R-:W-:Y:S05]  /*12f30*/  BSYNC B0 ;  /* 0x0000000000007941 */ /* 0x000fea0003800000 */
.L_x_727:
[----:B------:R-:W-:Y:S05]  /*12f40*/  BRA `(.L_x_729) ;  /* 0xffffff3400747947 */ /* 0x000fea000383ffff */
.L_x_475:
[----:B------:R-:W-:Y:S01]  /*12f50*/  BSSY B0, `(.L_x_730) ;  /* 0x0000007000007945 */ /* 0x000fe20003800000 */
[----:B------:R-:W-:Y:S02]  /*12f60*/  IMAD.MOV.U32 R51, RZ, RZ, R48 ;  /* 0x000000ffff337224 */ /* 0x000fe400078e0030 */
[----:B------:R-:W-:Y:S02]  /*12f70*/  IMAD.MOV.U32 R52, RZ, RZ, 0x8 ;  /* 0x00000008ff347424 */ /* 0x000fe400078e00ff */
[----:B------:R-:W-:-:S07]  /*12f80*/  IMAD.MOV.U32 R50, RZ, RZ, -0x1 ;  /* 0xffffffffff327424 */ /* 0x000fce00078e00ff */
[----:B01234-:R-:W-:Y:S05]  /*12f90*/  WARPSYNC.COLLECTIVE R50, `(.L_x_731) ;  /* 0x0000000032087348 */ /* 0x01ffea0003c00000 */
[----:B------:R0:W0:Y:S02]  /*12fa0*/  SHFL.DOWN P3, R53, R51, R52, R65 ;  /* 0x0800003433357389 */ /* 0x0000240000060041 */
[----:B01234-:R-:W-:Y:S05]  /*12fb0*/  ENDCOLLECTIVE ;  /* 0x000000000000791b */ /* 0x01ffea0003800000 */
.L_x_731:
[----:B------:R-:W-:Y:S05]  /*12fc0*/  BSYNC B0 ;  /* 0x0000000000007941 */ /* 0x000fea0003800000 */
.L_x_730:
[----:B------:R-:W-:Y:S02]  /*12fd0*/  IMAD.MOV.U32 R51, RZ, RZ, R49 ;  /* 0x000000ffff337224 */ /* 0x000fe400078e0031 */
[----:B------:R-:W-:Y:S02]  /*12fe0*/  IMAD.MOV.U32 R52, RZ, RZ, 0x8 ;  /* 0x00000008ff347424 */ /* 0x000fe400078e00ff */
[----:B------:R-:W-:Y:S02]  /*12ff0*/  IMAD.MOV.U32 R50, RZ, RZ, -0x1 ;  /* 0xffffffffff327424 */ /* 0x000fe400078e00ff */
[----:B------:R-:W-:-:S07]  /*13000*/  IMAD.MOV.U32 R72, RZ, RZ, R53 ;  /* 0x000000ffff487224 */ /* 0x000fce00078e0035 */
[----:B------:R-:W-:Y:S05]  /*13010*/  WARPSYNC.COLLECTIVE R50, `(.L_x_732) ;  /* 0x0000000032087348 */ /* 0x000fea0003c00000 */
[----:B------:R0:W1:Y:S02]  /*13020*/  SHFL.DOWN P3, R53, R51, R52, R65 ;  /* 0x0800003433357389 */ /* 0x0000640000060041 */
[----:B01----:R-:W-:Y:S05]  /*13030*/  ENDCOLLECTIVE ;  /* 0x000000000000791b */ /* 0x003fea0003800000 */
.L_x_732:
[----:B------:R-:W-:Y:S02]  /*13040*/  IMAD.MOV.U32 R51, RZ, RZ, R54 ;  /* 0x000000ffff337224 */ /* 0x000fe400078e0036 */
[----:B------:R-:W-:-:S07]  /*13050*/  IMAD.MOV.U32 R73, RZ, RZ, R53 ;  /* 0x000000ffff497224 */ /* 0x000fce00078e0035 */
[----:B------:R-:W-:Y:S05]  /*13060*/  WARPSYNC.COLLECTIVE R50, `(.L_x_733) ;  /* 0x0000000032087348 */ /* 0x000fea0003c00000 */
[----:B------:R0:W1:Y:S02]  /*13070*/  SHFL.DOWN P3, R53, R51, R52, R65 ;  /* 0x0800003433357389 */ /* 0x0000640000060041 */
[----:B01----:R-:W-:Y:S05]  /*13080*/  ENDCOLLECTIVE ;  /* 0x000000000000791b */ /* 0x003fea0003800000 */
.L_x_733:
[----:B------:R-:W-:Y:S02]  /*13090*/  IMAD.MOV.U32 R51, RZ, RZ, R55 ;  /* 0x000000ffff337224 */ /* 0x000fe400078e0037 */
[----:B------:R-:W-:-:S07]  /*130a0*/  IMAD.MOV.U32 R63, RZ, RZ, R53 ;  /* 0x000000ffff3f7224 */ /* 0x000fce00078e0035 */
[----:B------:R-:W-:Y:S05]  /*130b0*/  WARPSYNC.COLLECTIVE R50, `(.L_x_734) ;  /* 0x0000000032087348 */ /* 0x000fea0003c00000 */
[----:B------:R0:W1:Y:S02]  /*130c0*/  SHFL.DOWN P3, R53, R51, R52, R65 ;  /* 0x0800003433357389 */ /* 0x0000640000060041 */
[----:B01----:R-:W-:Y:S05]  /*130d0*/  ENDCOLLECTIVE ;  /* 0x000000000000791b */ /* 0x003fea0003800000 */
.L_x_734:
[----:B------:R-:W-:Y:S02]  /*130e0*/  IMAD.MOV.U32 R51, RZ, RZ, R56 ;  /* 0x000000ffff337224 */ /* 0x000fe400078e0038 */
[----:B------:R-:W-:-:S07]  /*130f0*/  IMAD.MOV.U32 R70, RZ, RZ, R53 ;  /* 0x000000ffff467224 */ /* 0x000fce00078e0035 */
[----:B------:R-:W-:Y:S05]  /*13100*/  WARPSYNC.COLLECTIVE R50, `(.L_x_735) ;  /* 0x0000000032087348 */ /* 0x000fea0003c00000 */
[----:B------:R0:W1:Y:S02]  /*13110*/  SHFL.DOWN P3, R53, R51, R52, R65 ;  /* 0x0800003433357389 */ /* 0x0000640000060041 */
[----:B01----:R-:W-:Y:S05]  /*13120*/  ENDCOLLECTIVE ;  /* 0x000000000000791b */ /* 0x003fea0003800000 */
.L_x_735:
[----:B------:R-:W-:Y:S02]  /*13130*/  IMAD.MOV.U32 R51, RZ, RZ, R57 ;  /* 0x000000ffff337224 */ /* 0x000fe400078e0039 */
[----:B------:R-:W-:-:S07]  /*13140*/  IMAD.MOV.U32 R68, RZ, RZ, R53 ;  /* 0x000000ffff447224 */ /* 0x000fce00078e0035 */
[----:B------:R-:W-:Y:S05]  /*13150*/  WARPSYNC.COLLECTIVE R50, `(.L_x_736) ;  /* 0x0000000032087348 */ /* 0x000fea0003c00000 */
[----:B------:R0:W1:Y:S02]  /*13160*/  SHFL.DOWN P3, R53, R51, R52, R65 ;  /* 0x0800003433357389 */ /* 0x0000640000060041 */
[----:B01----:R-:W-:Y:S05]  /*13170*/  ENDCOLLECTIVE ;  /* 0x000000000000791b */ /* 0x003fea0003800000 */
.L_x_736:
[----:B------:R-:W-:Y:S01]  /*13180*/  IMAD.MOV.U32 R71, RZ, RZ, R53 ;  /* 0x000000ffff477224 */ /* 0x000fe200078e0035 */
[----:B------:R-:W-:Y:S06]  /*13190*/  BRA `(.L_x_737) ;  /* 0xffffff3400007947 */ /* 0x000fec000383ffff */
.L_x_478:
[----:B------:R-:W-:Y:S01]  /*131a0*/  BSSY B0, `(.L_x_738) ;  /* 0x0000007000007945 */ /* 0x000fe20003800000 */
[----:B------:R-:W-:Y:S02]  /*131b0*/  IMAD.MOV.U32 R51, RZ, RZ, R62 ;  /* 0x000000ffff337224 */ /* 0x000fe400078e003e */
[----:B------:R-:W-:Y:S02]  /*131c0*/  IMAD.MOV.U32 R52, RZ, RZ, 0x10 ;  /* 0x00000010ff347424 */ /* 0x000fe400078e00ff */
[----:B------:R-:W-:-:S07]  /*131d0*/  IMAD.MOV.U32 R50, RZ, RZ, -0x1 ;  /* 0xffffffffff327424 */ /* 0x000fce00078e00ff */
[----:B01234-:R-:W-:Y:S05]  /*131e0*/  WARPSYNC.COLLECTIVE R50, `(.L_x_739) ;  /* 0x0000000032087348 */ /* 0x01ffea0003c00000 */
[----:B------:R0:W0:Y:S02]  /*131f0*/  SHFL.DOWN P3, R53, R51, R52, R65 ;  /* 0x0800003433357389 */ /* 0x0000240000060041 */
[----:B01234-:R-:W-:Y:S05]  /*13200*/  ENDCOLLECTIVE ;  /* 0x000000000000791b */ /* 0x01ffea0003800000 */
.L_x_739:
[----:B------:R-:W-:Y:S05]  /*13210*/  BSYNC B0 ;  /* 0x0000000000007941 */ /* 0x000fea0003800000 */
.L_x_738:
[----:B------:R-:W-:Y:S01]  /*13220*/  IMAD.MOV.U32 R63, RZ, RZ, R53 ;  /* 0x000000ffff3f7224 */ /* 0x000fe200078e0035 */
[----:B------:R-:W-:Y:S06]  /*13230*/  BRA `(.L_x_740) ;  /* 0xffffff34003c7947 */ /* 0x000fec000383ffff */
.L_x_479:
[----:B------:R-:W-:Y:S01]  /*13240*/  BSSY B0, `(.L_x_741) ;  /* 0x0000006000007945 */ /* 0x000fe20003800000 */
[----:B------:R-:W-:Y:S02]  /*13250*/  IMAD.MOV.U32 R52, RZ, RZ, 0x10 ;  /* 0x00000010ff347424 */ /* 0x000fe400078e00ff */
[----:B------:R-:W-:-:S07]  /*13260*/  IMAD.MOV.U32 R50, RZ, RZ, -0x1 ;  /* 0xffffffffff327424 */ /* 0x000fce00078e00ff */
[----:B01234-:R-:W-:Y:S05]  /*13270*/  WARPSYNC.COLLECTIVE R50, `(.L_x_742) ;  /* 0x0000000032087348 */ /* 0x01ffea0003c00000 */
[----:B------:R0:W0:Y:S02]  /*13280*/  SHFL.DOWN P3, R53, R51, R52, R65 ;  /* 0x0800003433357389 */ /* 0x0000240000060041 */
[----:B01234-:R-:W-:Y:S05]  /*13290*/  ENDCOLLECTIVE ;  /* 0x000000000000791b */ /* 0x01ffea0003800000 */
.L_x_742:
[----:B------:R-:W-:Y:S05]  /*132a0*/  BSYNC B0 ;  /* 0x0000000000007941 */ /* 0x000fea0003800000 */
.L_x_741:
[----:B------:R-:W-:Y:S05]  /*132b0*/  BRA `(.L_x_743) ;  /* 0xffffff3400247947 */ /* 0x000fea000383ffff */
.L_x_480:
[----:B------:R-:W-:Y:S01]  /*132c0*/  BSSY B0, `(.L_x_744) ;  /* 0x0000007000007945 */ /* 0x000fe20003800000 */
[----:B------:R-:W-:Y:S02]  /*132d0*/  IMAD.MOV.U32 R51, RZ, RZ, R48 ;  /* 0x000000ffff337224 */ /* 0x000fe400078e0030 */
[----:B------:R-:W-:Y:S02]  /*132e0*/  IMAD.MOV.U32 R52, RZ, RZ, 0x10 ;  /* 0x00000010ff347424 */ /* 0x000fe400078e00ff */
[----:B------:R-:W-:-:S07]  /*132f0*/  IMAD.MOV.U32 R50, RZ, RZ, -0x1 ;  /* 0xffffffffff327424 */ /* 0x000fce00078e00ff */
[----:B01234-:R-:W-:Y:S05]  /*13300*/  WARPSYNC.COLLECTIVE R50, `(.L_x_745) ;  /* 0x0000000032087348 */ /* 0x01ffea0003c00000 */
[----:B------:R0:W0:Y:S02]  /*13310*/  SHFL.DOWN P3, R53, R51, R52, R65 ;  /* 0x0800003433357389 */ /* 0x0000240000060041 */
[----:B01234-:R-:W-:Y:S05]  /*13320*/  ENDCOLLECTIVE ;  /* 0x000000000000791b */ /* 0x01ffea0003800000 */
.L_x_745:
[----:B------:R-:W-:Y:S05]  /*13330*/  BSYNC B0 ;  /* 0x0000000000007941 */ /* 0x000fea0003800000 */
.L_x_744:
[----:B------:R-:W-:Y:S02]  /*13340*/  IMAD.MOV.U32 R51, RZ, RZ, R49 ;  /* 0x000000ffff337224 */ /* 0x000fe400078e0031 */
[----:B------:R-:W-:Y:S02]  /*13350*/  IMAD.MOV.U32 R52, RZ, RZ, 0x10 ;  /* 0x00000010ff347424 */ /* 0x000fe400078e00ff */
[----:B------:R-:W-:Y:S02]  /*13360*/  IMAD.MOV.U32 R50, RZ, RZ, -0x1 ;  /* 0xffffffffff327424 */ /* 0x000fe400078e00ff */
[----:B------:R-:W-:-:S07]  /*13370*/  IMAD.MOV.U32 R72, RZ, RZ, R53 ;  /* 0x000000ffff487224 */ /* 0x000fce00078e0035 */
[----:B------:R-:W-:Y:S05]  /*13380*/  WARPSYNC.COLLECTIVE R50, `(.L_x_746) ;  /* 0x0000000032087348 */ /* 0x000fea0003c00000 */
[----:B------:R0:W1:Y:S02]  /*13390*/  SHFL.DOWN P3, R53, R51, R52, R65 ;  /* 0x0800003433357389 */ /* 0x0000640000060041 */
[----:B01----:R-:W-:Y:S05]  /*133a0*/  ENDCOLLECTIVE ;  /* 0x000000000000791b */ /* 0x003fea0003800000 */
.L_x_746:
[----:B------:R-:W-:Y:S02]  /*133b0*/  IMAD.MOV.U32 R51, RZ, RZ, R54 ;  /* 0x000000ffff337224 */ /* 0x000fe400078e0036 */
[----:B------:R-:W-:-:S07]  /*133c0*/  IMAD.MOV.U32 R73, RZ, RZ, R53 ;  /* 0x000000ffff497224 */ /* 0x000fce00078e0035 */
[----:B------:R-:W-:Y:S05]  /*133d0*/  WARPSYNC.COLLECTIVE R50, `(.L_x_747) ;  /* 0x0000000032087348 */ /* 0x000fea0003c00000 */
[----:B------:R0:W1:Y:S02]  /*133e0*/  SHFL.DOWN P3, R53, R51, R52, R65 ;  /* 0x0800003433357389 */ /* 0x0000640000060041 */
[----:B01----:R-:W-:Y:S05]  /*133f0*/  ENDCOLLECTIVE ;  /* 0x000000000000791b */ /* 0x003fea0003800000 */
.L_x_747:
[----:B------:R-:W-:Y:S02]  /*13400*/  IMAD.MOV.U32 R51, RZ, RZ, R55 ;  /* 0x000000ffff337224 */ /* 0x000fe400078e0037 */
[----:B------:R-:W-:-:S07]  /*13410*/  IMAD.MOV.U32 R69, RZ, RZ, R53 ;  /* 0x000000ffff457224 */ /* 0x000fce00078e0035 */
[----:B------:R-:W-:Y:S05]  /*13420*/  WARPSYNC.COLLECTIVE R50, `(.L_x_748) ;  /* 0x0000000032087348 */ /* 0x000fea0003c00000 */
[----:B------:R0:W1:Y:S02]  /*13430*/  SHFL.DOWN P3, R53, R51, R52, R65 ;  /* 0x0800003433357389 */ /* 0x0000640000060041 */
[----:B01----:R-:W-:Y:S05]  /*13440*/  ENDCOLLECTIVE ;  /* 0x000000000000791b */ /* 0x003fea0003800000 */
.L_x_748:
[----:B------:R-:W-:Y:S02]  /*13450*/  IMAD.MOV.U32 R51, RZ, RZ, R56 ;  /* 0x000000ffff337224 */ /* 0x000fe400078e0038 */
[----:B------:R-:W-:-:S07]  /*13460*/  IMAD.MOV.U32 R70, RZ, RZ, R53 ;  /* 0x000000ffff467224 */ /* 0x000fce00078e0035 */
[----:B------:R-:W-:Y:S05]  /*13470*/  WARPSYNC.COLLECTIVE R50, `(.L_x_749) ;  /* 0x0000000032087348 */ /* 0x000fea0003c00000 */
[----:B------:R0:W1:Y:S02]  /*13480*/  SHFL.DOWN P3, R53, R51, R52, R65 ;  /* 0x0800003433357389 */ /* 0x0000640000060041 */
[----:B01----:R-:W-:Y:S05]  /*13490*/  ENDCOLLECTIVE ;  /* 0x000000000000791b */ /* 0x003fea0003800000 */
.L_x_749:
[----:B------:R-:W-:Y:S02]  /*134a0*/  IMAD.MOV.U32 R51, RZ, RZ, R57 ;  /* 0x000000ffff337224 */ /* 0x000fe400078e0039 */
[----:B------:R-:W-:-:S07]  /*134b0*/  IMAD.MOV.U32 R68, RZ, RZ, R53 ;  /* 0x000000ffff447224 */ /* 0x000fce00078e0035 */
[----:B------:R-:W-:Y:S05]  /*134c0*/  WARPSYNC.COLLECTIVE R50, `(.L_x_750) ;  /* 0x0000000032087348 */ /* 0x000fea0003c00000 */
[----:B------:R0:W1:Y:S02]  /*134d0*/  SHFL.DOWN P3, R53, R51, R52, R65 ;  /* 0x0800003433357389 */ /* 0x0000640000060041 */
[----:B01----:R-:W-:Y:S05]  /*134e0*/  ENDCOLLECTIVE ;  /* 0x000000000000791b */ /* 0x003fea0003800000 */
.L_x_750:
[----:B------:R-:W-:Y:S01]  /*134f0*/  IMAD.MOV.U32 R71, RZ, RZ, R53 ;  /* 0x000000ffff477224 */ /* 0x000fe200078e0035 */
[----:B------:R-:W-:Y:S06]  /*13500*/  BRA `(.L_x_751) ;  /* 0xffffff3000b07947 */ /* 0x000fec000383ffff */
.L_x_483:
[----:B------:R-:W-:Y:S01]  /*13510*/  BSSY B0, `(.L_x_752) ;  /* 0x0000006000007945 */ /* 0x000fe20003800000 */
[----:B------:R-:W-:Y:S01]  /*13520*/  PLOP3.LUT P3, PT, P0, PT, PT, 0x80, 0x8 ;  /* 0x000000000008781c */ /* 0x000fe2000076f070 */
[----:B------:R-:W-:-:S12]  /*13530*/  IMAD.MOV.U32 R50, RZ, RZ, -0x1 ;  /* 0xffffffffff327424 */ /* 0x000fd800078e00ff */
[----:B------:R-:W-:Y:S05]  /*13540*/  WARPSYNC.COLLECTIVE R50, `(.L_x_753) ;  /* 0x0000000032087348 */ /* 0x000fea0003c00000 */
[----:B------:R-:W-:Y:S01]  /*13550*/  VOTE.ALL P3, P3 ;  /* 0x0000000000ff7806 */ /* 0x000fe20001860000 */
[----:B------:R-:W-:-:S12]  /*13560*/  ENDCOLLECTIVE ;  /* 0x000000000000791b */ /* 0x000fd80003800000 */
.L_x_753:
[----:B------:R-:W-:Y:S05]  /*13570*/  BSYNC B0 ;  /* 0x0000000000007941 */ /* 0x000fea0003800000 */
.L_x_752:
[----:B------:R-:W-:Y:S01]  /*13580*/  PLOP3.LUT P0, PT, P3, PT, PT, 0x80, 0x8 ;  /* 0x000000000008781c */ /* 0x000fe20001f0f070 */
[----:B------:R-:W-:-:S12]  /*13590*/  BRA `(.L_x_754) ;  /* 0xffffff3400247947 */ /* 0x000fd8000383ffff */
.L_x_521:
[----:B------:R-:W-:Y:S01]  /*135a0*/  BSSY B0, `(.L_x_755) ;  /* 0x0000006000007945 */ /* 0x000fe20003800000 */
[----:B------:R-:W-:Y:S01]  /*135b0*/  PLOP3.LUT P3, PT, P3, PT, PT, 0x8, 0x80 ;  /* 0x000000000080781c */ /* 0x000fe20001f6e170 */
[----:B------:R-:W-:-:S12]  /*135c0*/  IMAD.MOV.U32 R50, RZ, RZ, -0x1 ;  /* 0xffffffffff327424 */ /* 0x000fd800078e00ff */
[----:B-1----:R-:W-:Y:S05]  /*135d0*/  WARPSYNC.COLLECTIVE R50, `(.L_x_756) ;  /* 0x0000000032087348 */ /* 0x002fea0003c00000 */
[----:B------:R-:W-:Y:S01]  /*135e0*/  VOTE.ANY P3, P3 ;  /* 0x0000000000ff7806 */ /* 0x000fe20001860100 */
[----:B-1----:R-:W-:-:S12]  /*135f0*/  ENDCOLLECTIVE ;  /* 0x000000000000791b */ /* 0x002fd80003800000 */
.L_x_756:
[----:B------:R-:W-:Y:S05]  /*13600*/  BSYNC B0 ;  /* 0x0000000000007941 */ /* 0x000fea0003800000 */
.L_x_755:
[----:B------:R-:W-:Y:S05]  /*13610*/  BRA `(.L_x_757) ;  /* 0xffffffa000a87947 */ /* 0x000fea000383ffff */
.L_x_526:
[----:B------:R-:W3:Y:S01]  /*13620*/  S2R R15, SR_GEMASK ;  /* 0x00000000000f7919 */ /* 0x000ee20000003c00 */
[----:B------:R-:W-:Y:S01]  /*13630*/  BSSY B0, `(.L_x_758) ;  /* 0x0000006000007945 */ /* 0x000fe20003800000 */
[----:B------:R-:W-:Y:S01]  /*13640*/  PLOP3.LUT P3, PT, P3, PT, PT, 0x8, 0x80 ;  /* 0x000000000080781c */ /* 0x000fe20001f6e170 */
[----:B------:R-:W-:-:S12]  /*13650*/  IMAD.MOV.U32 R50, RZ, RZ, -0x1 ;  /* 0xffffffffff327424 */ /* 0x000fd800078e00ff */
[----:B0123-5:R-:W-:Y:S05]  /*13660*/  WARPSYNC.COLLECTIVE R50, `(.L_x_759) ;  /* 0x0000000032087348 */ /* 0x02ffea0003c00000 */
[----:B------:R-:W-:Y:S01]  /*13670*/  VOTE.ANY R50, PT, P3 ;  /* 0x0000000000327806 */ /* 0x000fe200018e0100 */
[----:B0123-5:R-:W-:Y:S06]  /*13680*/  ENDCOLLECTIVE ;  /* 0x000000000000791b */ /* 0x02ffec0003800000 */
.L_x_759:
[----:B------:R-:W-:Y:S05]  /*13690*/  BSYNC B0 ;  /* 0x0000000000007941 */ /* 0x000fea0003800000 */
.L_x_758:
        /* <DEDUP_REMOVED lines=10> */
.L_x_760:
[----:B------:R-:W-:Y:S01]  /*13740*/  IMAD.MOV.U32 R56, RZ, RZ, R53 ;  /* 0x000000ffff387224 */ /* 0x000fe200078e0035 */
[----:B------:R-:W-:Y:S06]  /*13750*/  BRA `(.L_x_761) ;  /* 0xffffffa000d87947 */ /* 0x000fec000383ffff */
.L_x_527:
[----:B------:R-:W-:Y:S01]  /*13760*/  BSSY B0, `(.L_x_762) ;  /* 0x0000006000007945 */ /* 0x000fe20003800000 */
[----:B------:R-:W-:Y:S02]  /*13770*/  IMAD.MOV.U32 R52, RZ, RZ, 0x1 ;  /* 0x00000001ff347424 */ /* 0x000fe400078e00ff */
[----:B------:R-:W-:-:S07]  /*13780*/  IMAD.MOV.U32 R50, RZ, RZ, -0x1 ;  /* 0xffffffffff327424 */ /* 0x000fce00078e00ff */
[----:B012---:R-:W-:Y:S05]  /*13790*/  WARPSYNC.COLLECTIVE R50, `(.L_x_763) ;  /* 0x0000000032087348 */ /* 0x007fea0003c00000 */
[----:B------:R3:W4:Y:S02]  /*137a0*/  SHFL.DOWN P3, R53, R51, R52, R65 ;  /* 0x0800003433357389 */ /* 0x0007240000060041 */
[----:B01234-:R-:W-:Y:S05]  /*137b0*/  ENDCOLLECTIVE ;  /* 0x000000000000791b */ /* 0x01ffea0003800000 */
.L_x_763:
[----:B------:R-:W-:Y:S05]  /*137c0*/  BSYNC B0 ;  /* 0x0000000000007941 */ /* 0x000fea0003800000 */
.L_x_762:
[----:B------:R-:W-:Y:S05]  /*137d0*/  BRA `(.L_x_764) ;  /* 0xffffffa000c07947 */ /* 0x000fea000383ffff */
.L_x_528:
[----:B------:R-:W-:Y:S01]  /*137e0*/  BSSY B0, `(.L_x_765) ;  /* 0x0000007000007945 */ /* 0x000fe20003800000 */
[----:B------:R-:W-:Y:S02]  /*137f0*/  IMAD.MOV.U32 R51, RZ, RZ, R24 ;  /* 0x000000ffff337224 */ /* 0x000fe400078e0018 */
[----:B------:R-:W-:Y:S02]  /*13800*/  IMAD.MOV.U32 R52, RZ, RZ, 0x1 ;  /* 0x00000001ff347424 */ /* 0x000fe400078e00ff */
[----:B------:R-:W-:-:S07]  /*13810*/  IMAD.MOV.U32 R50, RZ, RZ, -0x1 ;  /* 0xffffffffff327424 */ /* 0x000fce00078e00ff */
[----:B012---:R-:W-:Y:S05]  /*13820*/  WARPSYNC.COLLECTIVE R50, `(.L_x_766) ;  /* 0x0000000032087348 */ /* 0x007fea0003c00000 */
[----:B------:R3:W4:Y:S02]  /*13830*/  SHFL.DOWN P3, R53, R51, R52, R65 ;  /* 0x0800003433357389 */ /* 0x0007240000060041 */
[----:B01234-:R-:W-:Y:S05]  /*13840*/  ENDCOLLECTIVE ;  /* 0x000000000000791b */ /* 0x01ffea0003800000 */
.L_x_766:
[----:B------:R-:W-:Y:S05]  /*13850*/  BSYNC B0 ;  /* 0x0000000000007941 */ /* 0x000fea0003800000 */
.L_x_765:
[----:B------:R-:W-:Y:S02]  /*13860*/  IMAD.MOV.U32 R51, RZ, RZ, R25 ;  /* 0x000000ffff337224 */ /* 0x000fe400078e0019 */
[----:B------:R-:W-:Y:S02]  /*13870*/  IMAD.MOV.U32 R52, RZ, RZ, 0x1 ;  /* 0x00000001ff347424 */ /* 0x000fe400078e00ff */
[----:B------:R-:W-:Y:S02]  /*13880*/  IMAD.MOV.U32 R50, RZ, RZ, -0x1 ;  /* 0xffffffffff327424 */ /* 0x000fe400078e00ff */
[----:B------:R-:W-:-:S07]  /*13890*/  IMAD.MOV.U32 R16, RZ, RZ, R53 ;  /* 0x000000ffff107224 */ /* 0x000fce00078e0035 */
[----:B------:R-:W-:Y:S05]  /*138a0*/  WARPSYNC.COLLECTIVE R50, `(.L_x_767) ;  /* 0x0000000032087348 */ /* 0x000fea0003c00000 */
[----:B------:R0:W1:Y:S02]  /*138b0*/  SHFL.DOWN P3, R53, R51, R52, R65 ;  /* 0x0800003433357389 */ /* 0x0000640000060041 */
[----:B01----:R-:W-:Y:S05]  /*138c0*/  ENDCOLLECTIVE ;  /* 0x000000000000791b */ /* 0x003fea0003800000 */
.L_x_767:
[----:B------:R-:W-:Y:S02]  /*138d0*/  IMAD.MOV.U32 R51, RZ, RZ, R26 ;  /* 0x000000ffff337224 */ /* 0x000fe400078e001a */
[----:B------:R-:W-:-:S07]  /*138e0*/  IMAD.MOV.U32 R17, RZ, RZ, R53 ;  /* 0x000000ffff117224 */ /* 0x000fce00078e0035 */
[----:B------:R-:W-:Y:S05]  /*138f0*/  WARPSYNC.COLLECTIVE R50, `(.L_x_768) ;  /* 0x0000000032087348 */ /* 0x000fea0003c00000 */
[----:B------:R0:W1:Y:S02]  /*13900*/  SHFL.DOWN P3, R53, R51, R52, R65 ;  /* 0x0800003433357389 */ /* 0x0000640000060041 */
[----:B01----:R-:W-:Y:S05]  /*13910*/  ENDCOLLECTIVE ;  /* 0x000000000000791b */ /* 0x003fea0003800000 */
.L_x_768:
[----:B------:R-:W-:Y:S02]  /*13920*/  IMAD.MOV.U32 R51, RZ, RZ, R27 ;  /* 0x000000ffff337224 */ /* 0x000fe400078e001b */
[----:B------:R-:W-:-:S07]  /*13930*/  IMAD.MOV.U32 R18, RZ, RZ, R53 ;  /* 0x000000ffff127224 */ /* 0x000fce00078e0035 */
[----:B------:R-:W-:Y:S05]  /*13940*/  WARPSYNC.COLLECTIVE R50, `(.L_x_769) ;  /* 0x0000000032087348 */ /* 0x000fea0003c00000 */
[----:B------:R0:W1:Y:S02]  /*13950*/  SHFL.DOWN P3, R53, R51, R52, R65 ;  /* 0x0800003433357389 */ /* 0x0000640000060041 */
[----:B01----:R-:W-:Y:S05]  /*13960*/  ENDCOLLECTIVE ;  /* 0x000000000000791b */ /* 0x003fea0003800000 */
.L_x_769:
[----:B------:R-:W-:Y:S02]  /*13970*/  IMAD.MOV.U32 R51, RZ, RZ, R46 ;  /* 0x000000ffff337224 */ /* 0x000fe400078e002e */
[----:B------:R-:W-:-:S07]  /*13980*/  IMAD.MOV.U32 R19, RZ, RZ, R53 ;  /* 0x000000ffff137224 */ /* 0x000fce00078e0035 */
[----:B------:R-:W-:Y:S05]  /*13990*/  WARPSYNC.COLLECTIVE R50, `(.L_x_770) ;  /* 0x0000000032087348 */ /* 0x000fea0003c00000 */
[----:B------:R0:W1:Y:S02]  /*139a0*/  SHFL.DOWN P3, R53, R51, R52, R65 ;  /* 0x0800003433357389 */ /* 0x0000640000060041 */
[----:B01----:R-:W-:Y:S05]  /*139b0*/  ENDCOLLECTIVE ;  /* 0x000000000000791b */ /* 0x003fea0003800000 */
.L_x_770:
[----:B------:R-:W-:Y:S02]  /*139c0*/  IMAD.MOV.U32 R51, RZ, RZ, R47 ;  /* 0x000000ffff337224 */ /* 0x000fe400078e002f */
[----:B------:R-:W-:-:S07]  /*139d0*/  IMAD.MOV.U32 R55, RZ, RZ, R53 ;  /* 0x000000ffff377224 */ /* 0x000fce00078e0035 */
[----:B------:R-:W-:Y:S05]  /*139e0*/  WARPSYNC.COLLECTIVE R50, `(.L_x_771) ;  /* 0x0000000032087348 */ /* 0x000fea0003c00000 */
[----:B------:R0:W1:Y:S02]  /*139f0*/  SHFL.DOWN P3, R53, R51, R52, R65 ;  /* 0x0800003433357389 */ /* 0x0000640000060041 */
[----:B01----:R-:W-:Y:S05]  /*13a00*/  ENDCOLLECTIVE ;  /* 0x000000000000791b */ /* 0x003fea0003800000 */
.L_x_771:
[----:B------:R-:W-:Y:S05]  /*13a10*/  BRA `(.L_x_772) ;  /* 0xffffffa000507947 */ /* 0x000fea000383ffff */
.L_x_531:
[----:B------:R-:W-:Y:S01]  /*13a20*/  BSSY B0, `(.L_x_773) ;  /* 0x0000007000007945 */ /* 0x000fe20003800000 */
[----:B------:R-:W-:Y:S02]  /*13a30*/  IMAD.MOV.U32 R51, RZ, RZ, R11 ;  /* 0x000000ffff337224 */ /* 0x000fe400078e000b */
[----:B------:R-:W-:Y:S02]  /*13a40*/  IMAD.MOV.U32 R52, RZ, RZ, 0x2 ;  /* 0x00000002ff347424 */ /* 0x000fe400078e00ff */
[----:B------:R-:W-:-:S07]  /*13a50*/  IMAD.MOV.U32 R50, RZ, RZ, -0x1 ;  /* 0xffffffffff327424 */ /* 0x000fce00078e00ff */
[----:B01234-:R-:W-:Y:S05]  /*13a60*/  WARPSYNC.COLLECTIVE R50, `(.L_x_774) ;  /* 0x0000000032087348 */ /* 0x01ffea0003c00000 */
[----:B0-----:R0:W0:Y:S02]  /*13a70*/  SHFL.DOWN P3, R53, R51, R52, R65 ;  /* 0x0800003433357389 */ /* 0x0010240000060041 */
[----:B01234-:R-:W-:Y:S05]  /*13a80*/  ENDCOLLECTIVE ;  /* 0x000000000000791b */ /* 0x01ffea0003800000 */
.L_x_774:
[----:B------:R-:W-:Y:S05]  /*13a90*/  BSYNC B0 ;  /* 0x0000000000007941 */ /* 0x000fea0003800000 */
.L_x_773:
[----:B------:R-:W-:Y:S01]  /*13aa0*/  IMAD.MOV.U32 R56, RZ, RZ, R53 ;  /* 0x000000ffff387224 */ /* 0x000fe200078e0035 */
[----:B------:R-:W-:Y:S06]  /*13ab0*/  BRA `(.L_x_775) ;  /* 0xffffffa000787947 */ /* 0x000fec000383ffff */
.L_x_532:
[----:B------:R-:W-:Y:S01]  /*13ac0*/  BSSY B0, `(.L_x_776) ;  /* 0x0000006000007945 */ /* 0x000fe20003800000 */
[----:B------:R-:W-:Y:S02]  /*13ad0*/  IMAD.MOV.U32 R52, RZ, RZ, 0x2 ;  /* 0x00000002ff347424 */ /* 0x000fe400078e00ff */
[----:B------:R-:W-:-:S07]  /*13ae0*/  IMAD.MOV.U32 R50, RZ, RZ, -0x1 ;  /* 0xffffffffff327424 */ /* 0x000fce00078e00ff */
[----:B01234-:R-:W-:Y:S05]  /*13af0*/  WARPSYNC.COLLECTIVE R50, `(.L_x_777) ;  /* 0x0000000032087348 */ /* 0x01ffea0003c00000 */
[----:B0-----:R0:W0:Y:S02]  /*13b00*/  SHFL.DOWN P3, R53, R51, R52, R65 ;  /* 0x0800003433357389 */ /* 0x0010240000060041 */
[----:B01234-:R-:W-:Y:S05]  /*13b10*/  ENDCOLLECTIVE ;  /* 0x000000000000791b */ /* 0x01ffea0003800000 */
.L_x_777:
[----:B------:R-:W-:Y:S05]  /*13b20*/  BSYNC B0 ;  /* 0x0000000000007941 */ /* 0x000fea0003800000 */
.L_x_776:
[----:B------:R-:W-:Y:S05]  /*13b30*/  BRA `(.L_x_778) ;  /* 0xffffffa000607947 */ /* 0x000fea000383ffff */
.L_x_533:
[----:B------:R-:W-:Y:S01]  /*13b40*/  BSSY B0, `(.L_x_779) ;  /* 0x0000007000007945 */ /* 0x000fe20003800000 */
[----:B------:R-:W-:Y:S02]  /*13b50*/  IMAD.MOV.U32 R51, RZ, RZ, R24 ;  /* 0x000000ffff337224 */ /* 0x000fe400078e0018 */
[----:B------:R-:W-:Y:S02]  /*13b60*/  IMAD.MOV.U32 R52, RZ, RZ, 0x2 ;  /* 0x00000002ff347424 */ /* 0x000fe400078e00ff */
[----:B------:R-:W-:-:S07]  /*13b70*/  IMAD.MOV.U32 R50, RZ, RZ, -0x1 ;  /* 0xffffffffff327424 */ /* 0x000fce00078e00ff */
[----:B01234-:R-:W-:Y:S05]  /*13b80*/  WARPSYNC.COLLECTIVE R50, `(.L_x_780) ;  /* 0x0000000032087348 */ /* 0x01ffea0003c00000 */
[----:B0-----:R0:W0:Y:S02]  /*13b90*/  SHFL.DOWN P3, R53, R51, R52, R65 ;  /* 0x0800003433357389 */ /* 0x0010240000060041 */
[----:B01234-:R-:W-:Y:S05]  /*13ba0*/  ENDCOLLECTIVE ;  /* 0x000000000000791b */ /* 0x01ffea0003800000 */
.L_x_780:
[----:B------:R-:W-:Y:S05]  /*13bb0*/  BSYNC B0 ;  /* 0x0000000000007941 */ /* 0x000fea0003800000 */
.L_x_779:
[----:B------:R-:W-:Y:S02]  /*13bc0*/  IMAD.MOV.U32 R51, RZ, RZ, R25 ;  /* 0x000000ffff337224 */ /* 0x000fe400078e0019 */
[----:B------:R-:W-:Y:S02]  /*13bd0*/  IMAD.MOV.U32 R52, RZ, RZ, 0x2 ;  /* 0x00000002ff347424 */ /* 0x000fe400078e00ff */
[----:B------:R-:W-:Y:S02]  /*13be0*/  IMAD.MOV.U32 R50, RZ, RZ, -0x1 ;  /* 0xffffffffff327424 */ /* 0x000fe400078e00ff */
[----:B------:R-:W-:-:S07]  /*13bf0*/  IMAD.MOV.U32 R18, RZ, RZ, R53 ;  /* 0x000000ffff127224 */ /* 0x000fce00078e0035 */
[----:B------:R-:W-:Y:S05]  /*13c00*/  WARPSYNC.COLLECTIVE R50, `(.L_x_781) ;  /* 0x0000000032087348 */ /* 0x000fea0003c00000 */
[----:B------:R0:W1:Y:S02]  /*13c10*/  SHFL.DOWN P3, R53, R51, R52, R65 ;  /* 0x0800003433357389 */ /* 0x0000640000060041 */
[----:B01----:R-:W-:Y:S05]  /*13c20*/  ENDCOLLECTIVE ;  /* 0x000000000000791b */ /* 0x003fea0003800000 */
.L_x_781:
[----:B------:R-:W-:Y:S02]  /*13c30*/  IMAD.MOV.U32 R51, RZ, RZ, R26 ;  /* 0x000000ffff337224 */ /* 0x000fe400078e001a */
[----:B------:R-:W-:-:S07]  /*13c40*/  IMAD.MOV.U32 R19, RZ, RZ, R53 ;  /* 0x000000ffff137224 */ /* 0x000fce00078e0035 */
[----:B------:R-:W-:Y:S05]  /*13c50*/  WARPSYNC.COLLECTIVE R50, `(.L_x_782) ;  /* 0x0000000032087348 */ /* 0x000fea0003c00000 */
[----:B------:R0:W1:Y:S02]  /*13c60*/  SHFL.DOWN P3, R53, R51, R52, R65 ;  /* 0x0800003433357389 */ /* 0x0000640000060041 */
[----:B01----:R-:W-:Y:S05]  /*13c70*/  ENDCOLLECTIVE ;  /* 0x000000000000791b */ /* 0x003fea0003800000 */
.L_x_782:
[----:B------:R-:W-:Y:S02]  /*13c80*/  IMAD.MOV.U32 R51, RZ, RZ, R27 ;  /* 0x000000ffff337224 */ /* 0x000fe400078e001b */
[----:B------:R-:W-:-:S07]  /*13c90*/  IMAD.MOV.U32 R17, RZ, RZ, R53 ;  /* 0x000000ffff117224 */ /* 0x000fce00078e0035 */
[----:B------:R-:W-:Y:S05]  /*13ca0*/  WARPSYNC.COLLECTIVE R50, `(.L_x_783) ;  /* 0x0000000032087348 */ /* 0x000fea0003c00000 */
[----:B------:R0:W1:Y:S02]  /*13cb0*/  SHFL.DOWN P3, R53, R51, R52, R65 ;  /* 0x0800003433357389 */ /* 0x0000640000060041 */
[----:B01----:R-:W-:Y:S05]  /*13cc0*/  ENDCOLLECTIVE ;  /* 0x000000000000791b */ /* 0x003fea0003800000 */
.L_x_783:
[----:B------:R-:W-:Y:S02]  /*13cd0*/  IMAD.MOV.U32 R51, RZ, RZ, R46 ;  /* 0x000000ffff337224 */ /* 0x000fe400078e002e */
[----:B------:R-:W-:-:S07]  /*13ce0*/  IMAD.MOV.U32 R58, RZ, RZ, R53 ;  /* 0x000000ffff3a7224 */ /* 0x000fce00078e0035 */
[----:B------:R-:W-:Y:S05]  /*13cf0*/  WARPSYNC.COLLECTIVE R50, `(.L_x_784) ;  /* 0x0000000032087348 */ /* 0x000fea0003c00000 */
[----:B------:R0:W1:Y:S02]  /*13d00*/  SHFL.DOWN P3, R53, R51, R52, R65 ;  /* 0x0800003433357389 */ /* 0x0000640000060041 */
[----:B01----:R-:W-:Y:S05]  /*13d10*/  ENDCOLLECTIVE ;  /* 0x000000000000791b */ /* 0x003fea0003800000 */
.L_x_784:
[----:B------:R-:W-:Y:S02]  /*13d20*/  IMAD.MOV.U32 R51, RZ, RZ, R47 ;  /* 0x000000ffff337224 */ /* 0x000fe400078e002f */
[----:B------:R-:W-:-:S07]  /*13d30*/  IMAD.MOV.U32 R55, RZ, RZ, R53 ;  /* 0x000000ffff377224 */ /* 0x000fce00078e0035 */
[----:B------:R-:W-:Y:S05]  /*13d40*/  WARPSYNC.COLLECTIVE R50, `(.L_x_785) ;  /* 0x0000000032087348 */ /* 0x000fea0003c00000 */
[----:B------:R0:W1:Y:S02]  /*13d50*/  SHFL.DOWN P3, R53, R51, R52, R65 ;  /* 0x0800003433357389 */ /* 0x0000640000060041 */
[----:B01----:R-:W-:Y:S05]  /*13d60*/  ENDCOLLECTIVE ;  /* 0x000000000000791b */ /* 0x003fea0003800000 */
.L_x_785:
[----:B------:R-:W-:Y:S05]  /*13d70*/  BRA `(.L_x_786) ;  /* 0xffffff9c00f07947 */ /* 0x000fea000383ffff */
.L_x_536:
[----:B------:R-:W-:Y:S01]  /*13d80*/  BSSY B0, `(.L_x_787) ;  /* 0x0000007000007945 */ /* 0x000fe20003800000 */
[----:B------:R-:W-:Y:S02]  /*13d90*/  IMAD.MOV.U32 R51, RZ, RZ, R11 ;  /* 0x000000ffff337224 */ /* 0x000fe400078e000b */
[----:B------:R-:W-:Y:S02]  /*13da0*/  IMAD.MOV.U32 R52, RZ, RZ, 0x4 ;  /* 0x00000004ff347424 */ /* 0x000fe400078e00ff */
[----:B------:R-:W-:-:S07]  /*13db0*/  IMAD.MOV.U32 R50, RZ, RZ, -0x1 ;  /* 0xffffffffff327424 */ /* 0x000fce00078e00ff */
[----:B0123--:R-:W-:Y:S05]  /*13dc0*/  WARPSYNC.COLLECTIVE R50, `(.L_x_788) ;  /* 0x0000000032087348 */ /* 0x00ffea0003c00000 */
[----:B0-----:R0:W4:Y:S02]  /*13dd0*/  SHFL.DOWN P3, R53, R51, R52, R65 ;  /* 0x0800003433357389 */ /* 0x0011240000060041 */
[----:B01234-:R-:W-:Y:S05]  /*13de0*/  ENDCOLLECTIVE ;  /* 0x000000000000791b */ /* 0x01ffea0003800000 */
.L_x_788:
[----:B------:R-:W-:Y:S05]  /*13df0*/  BSYNC B0 ;  /* 0x0000000000007941 */ /* 0x000fea0003800000 */
.L_x_787:
[----:B------:R-:W-:Y:S01]  /*13e00*/  IMAD.MOV.U32 R56, RZ, RZ, R53 ;  /* 0x000000ffff387224 */ /* 0x000fe200078e0035 */
[----:B------:R-:W-:Y:S06]  /*13e10*/  BRA `(.L_x_789) ;  /* 0xffffffa000207947 */ /* 0x000fec000383ffff */
.L_x_537:
[----:B------:R-:W-:Y:S01]  /*13e20*/  BSSY B0, `(.L_x_790) ;  /* 0x0000006000007945 */ /* 0x000fe20003800000 */
[----:B------:R-:W-:Y:S02]  /*13e30*/  IMAD.MOV.U32 R52, RZ, RZ, 0x4 ;  /* 0x00000004ff347424 */ /* 0x000fe400078e00ff */
[----:B------:R-:W-:-:S07]  /*13e40*/  IMAD.MOV.U32 R50, RZ, RZ, -0x1 ;  /* 0xffffffffff327424 */ /* 0x000fce00078e00ff */
[----:B01234-:R-:W-:Y:S05]  /*13e50*/  WARPSYNC.COLLECTIVE R50, `(.L_x_791) ;  /* 0x0000000032087348 */ /* 0x01ffea0003c00000 */
[----:B0-----:R0:W0:Y:S02]  /*13e60*/  SHFL.DOWN P3, R53, R51, R52, R65 ;  /* 0x0800003433357389 */ /* 0x0010240000060041 */
[----:B01234-:R-:W-:Y:S05]  /*13e70*/  ENDCOLLECTIVE ;  /* 0x000000000000791b */ /* 0x01ffea0003800000 */
.L_x_791:
[----:B------:R-:W-:Y:S05]  /*13e80*/  BSYNC B0 ;  /* 0x0000000000007941 */ /* 0x000fea0003800000 */
.L_x_790:
[----:B------:R-:W-:Y:S05]  /*13e90*/  BRA `(.L_x_792) ;  /* 0xffffffa000087947 */ /* 0x000fea000383ffff */
.L_x_538:
[----:B------:R-:W-:Y:S01]  /*13ea0*/  BSSY B0, `(.L_x_793) ;  /* 0x0000007000007945 */ /* 0x000fe20003800000 */
[----:B------:R-:W-:Y:S02]  /*13eb0*/  IMAD.MOV.U32 R51, RZ, RZ, R24 ;  /* 0x000000ffff337224 */ /* 0x000fe400078e0018 */
[----:B------:R-:W-:Y:S02]  /*13ec0*/  IMAD.MOV.U32 R52, RZ, RZ, 0x4 ;  /* 0x00000004ff347424 */ /* 0x000fe400078e00ff */
[----:B------:R-:W-:-:S07]  /*13ed0*/  IMAD.MOV.U32 R50, RZ, RZ, -0x1 ;  /* 0xffffffffff327424 */ /* 0x000fce00078e00ff */
[----:B01234-:R-:W-:Y:S05]  /*13ee0*/  WARPSYNC.COLLECTIVE R50, `(.L_x_794) ;  /* 0x0000000032087348 */ /* 0x01ffea0003c00000 */
[----:B0-----:R0:W0:Y:S02]  /*13ef0*/  SHFL.DOWN P3, R53, R51, R52, R65 ;  /* 0x0800003433357389 */ /* 0x0010240000060041 */
[----:B01234-:R-:W-:Y:S05]  /*13f00*/  ENDCOLLECTIVE ;  /* 0x000000000000791b */ /* 0x01ffea0003800000 */
.L_x_794:
[----:B------:R-:W-:Y:S05]  /*13f10*/  BSYNC B0 ;  /* 0x0000000000007941 */ /* 0x000fea0003800000 */
.L_x_793:
[----:B------:R-:W-:Y:S02]  /*13f20*/  IMAD.MOV.U32 R51, RZ, RZ, R25 ;  /* 0x000000ffff337224 */ /* 0x000fe400078e0019 */
[----:B------:R-:W-:Y:S02]  /*13f30*/  IMAD.MOV.U32 R52, RZ, RZ, 0x4 ;  /* 0x00000004ff347424 */ /* 0x000fe400078e00ff */
[----:B------:R-:W-:Y:S02]  /*13f40*/  IMAD.MOV.U32 R50, RZ, RZ, -0x1 ;  /* 0xffffffffff327424 */ /* 0x000fe400078e00ff */
[----:B------:R-:W-:-:S07]  /*13f50*/  IMAD.MOV.U32 R18, RZ, RZ, R53 ;  /* 0x000000ffff127224 */ /* 0x000fce00078e0035 */
[----:B------:R-:W-:Y:S05]  /*13f60*/  WARPSYNC.COLLECTIVE R50, `(.L_x_795) ;  /* 0x0000000032087348 */ /* 0x000fea0003c00000 */
[----:B------:R0:W1:Y:S02]  /*13f70*/  SHFL.DOWN P3, R53, R51, R52, R65 ;  /* 0x0800003433357389 */ /* 0x0000640000060041 */
[----:B01----:R-:W-:Y:S05]  /*13f80*/  ENDCOLLECTIVE ;  /* 0x000000000000791b */ /* 0x003fea0003800000 */
.L_x_795:
[----:B------:R-:W-:Y:S02]  /*13f90*/  IMAD.MOV.U32 R51, RZ, RZ, R26 ;  /* 0x000000ffff337224 */ /* 0x000fe400078e001a */
[----:B------:R-:W-:-:S07]  /*13fa0*/  IMAD.MOV.U32 R19, RZ, RZ, R53 ;  /* 0x000000ffff137224 */ /* 0x000fce00078e0035 */
[----:B------:R-:W-:Y:S05]  /*13fb0*/  WARPSYNC.COLLECTIVE R50, `(.L_x_796) ;  /* 0x0000000032087348 */ /* 0x000fea0003c00000 */
[----:B------:R0:W1:Y:S02]  /*13fc0*/  SHFL.DOWN P3, R53, R51, R52, R65 ;  /* 0x0800003433357389 */ /* 0x0000640000060041 */
[----:B01----:R-:W-:Y:S05]  /*13fd0*/  ENDCOLLECTIVE ;  /* 0x000000000000791b */ /* 0x003fea0003800000 */
.L_x_796:
[----:B------:R-:W-:Y:S02]  /*13fe0*/  IMAD.MOV.U32 R51, RZ, RZ, R27 ;  /* 0x000000ffff337224 */ /* 0x000fe400078e001b */
[----:B------:R-:W-:-:S07]  /*13ff0*/  IMAD.MOV.U32 R55, RZ, RZ, R53 ;  /* 0x000000ffff377224 */ /* 0x000fce00078e0035 */
[----:B------:R-:W-:Y:S05]  /*14000*/  WARPSYNC.COLLECTIVE R50, `(.L_x_797) ;  /* 0x0000000032087348 */ /* 0x000fea0003c00000 */
[----:B------:R0:W1:Y:S02]  /*14010*/  SHFL.DOWN P3, R53, R51, R52, R65 ;  /* 0x0800003433357389 */ /* 0x0000640000060041 */
[----:B01----:R-:W-:Y:S05]  /*14020*/  ENDCOLLECTIVE ;  /* 0x000000000000791b */ /* 0x003fea0003800000 */
.L_x_797:
[----:B------:R-:W-:Y:S02]  /*14030*/  IMAD.MOV.U32 R51, RZ, RZ, R46 ;  /* 0x000000ffff337224 */ /* 0x000fe400078e002e */
[----:B------:R-:W-:-:S07]  /*14040*/  IMAD.MOV.U32 R58, RZ, RZ, R53 ;  /* 0x000000ffff3a7224 */ /* 0x000fce00078e0035 */
[----:B------:R-:W-:Y:S05]  /*14050*/  WARPSYNC.COLLECTIVE R50, `(.L_x_798) ;  /* 0x0000000032087348 */ /* 0x000fea0003c00000 */
[----:B------:R0:W1:Y:S02]  /*14060*/  SHFL.DOWN P3, R53, R51, R52, R65 ;  /* 0x0800003433357389 */ /* 0x0000640000060041 */
[----:B01----:R-:W-:Y:S05]  /*14070*/  ENDCOLLECTIVE ;  /* 0x000000000000791b */ /* 0x003fea0003800000 */
.L_x_798:
[----:B------:R-:W-:Y:S02]  /*14080*/  IMAD.MOV.U32 R51, RZ, RZ, R47 ;  /* 0x000000ffff337224 */ /* 0x000fe400078e002f */
[----:B------:R-:W-:-:S07]  /*14090*/  IMAD.MOV.U32 R57, RZ, RZ, R53 ;  /* 0x000000ffff397224 */ /* 0x000fce00078e0035 */
[----:B------:R-:W-:Y:S05]  /*140a0*/  WARPSYNC.COLLECTIVE R50, `(.L_x_799) ;  /* 0x0000000032087348 */ /* 0x000fea0003c00000 */
[----:B------:R0:W1:Y:S02]  /*140b0*/  SHFL.DOWN P3, R53, R51, R52, R65 ;  /* 0x0800003433357389 */ /* 0x0000640000060041 */
[----:B01----:R-:W-:Y:S05]  /*140c0*/  ENDCOLLECTIVE ;  /* 0x000000000000791b */ /* 0x003fea0003800000 */
.L_x_799:
[----:B------:R-:W-:Y:S05]  /*140d0*/  BRA `(.L_x_800) ;  /* 0xffffff9c00987947 */ /* 0x000fea000383ffff */
.L_x_541:
[----:B------:R-:W-:Y:S01]  /*140e0*/  BSSY B0, `(.L_x_801) ;  /* 0x0000007000007945 */ /* 0x000fe20003800000 */
[----:B------:R-:W-:Y:S02]  /*140f0*/  IMAD.MOV.U32 R51, RZ, RZ, R11 ;  /* 0x000000ffff337224 */ /* 0x000fe400078e000b */
[----:B------:R-:W-:Y:S02]  /*14100*/  IMAD.MOV.U32 R52, RZ, RZ, 0x8 ;  /* 0x00000008ff347424 */ /* 0x000fe400078e00ff */
[----:B------:R-:W-:-:S07]  /*14110*/  IMAD.MOV.U32 R50, RZ, RZ, -0x1 ;  /* 0xffffffffff327424 */ /* 0x000fce00078e00ff */
[----:B01234-:R-:W-:Y:S05]  /*14120*/  WARPSYNC.COLLECTIVE R50, `(.L_x_802) ;  /* 0x0000000032087348 */ /* 0x01ffea0003c00000 */
[----:B0-----:R0:W0:Y:S02]  /*14130*/  SHFL.DOWN P3, R53, R51, R52, R65 ;  /* 0x0800003433357389 */ /* 0x0010240000060041 */
[----:B01234-:R-:W-:Y:S05]  /*14140*/  ENDCOLLECTIVE ;  /* 0x000000000000791b */ /* 0x01ffea0003800000 */
.L_x_802:
[----:B------:R-:W-:Y:S05]  /*14150*/  BSYNC B0 ;  /* 0x0000000000007941 */ /* 0x000fea0003800000 */
.L_x_801:
[----:B------:R-:W-:Y:S01]  /*14160*/  IMAD.MOV.U32 R58, RZ, RZ, R53 ;  /* 0x000000ffff3a7224 */ /* 0x000fe200078e0035 */
[----:B------:R-:W-:Y:S06]  /*14170*/  BRA `(.L_x_803) ;  /* 0xffffff9c00c87947 */ /* 0x000fec000383ffff */
.L_x_542:
[----:B------:R-:W-:Y:S01]  /*14180*/  BSSY B0, `(.L_x_804) ;  /* 0x0000006000007945 */ /* 0x000fe20003800000 */
[----:B------:R-:W-:Y:S02]  /*14190*/  IMAD.MOV.U32 R52, RZ, RZ, 0x8 ;  /* 0x00000008ff347424 */ /* 0x000fe400078e00ff */
[----:B------:R-:W-:-:S07]  /*141a0*/  IMAD.MOV.U32 R50, RZ, RZ, -0x1 ;  /* 0xffffffffff327424 */ /* 0x000fce00078e00ff */
[----:B01234-:R-:W-:Y:S05]  /*141b0*/  WARPSYNC.COLLECTIVE R50, `(.L_x_805) ;  /* 0x0000000032087348 */ /* 0x01ffea0003c00000 */
[----:B------:R0:W0:Y:S02]  /*141c0*/  SHFL.DOWN P3, R53, R51, R52, R65 ;  /* 0x0800003433357389 */ /* 0x0000240000060041 */
[----:B01234-:R-:W-:Y:S05]  /*141d0*/  ENDCOLLECTIVE ;  /* 0x000000000000791b */ /* 0x01ffea0003800000 */
.L_x_805:
[----:B------:R-:W-:Y:S05]  /*141e0*/  BSYNC B0 ;  /* 0x0000000000007941 */ /* 0x000fea0003800000 */
.L_x_804:
[----:B------:R-:W-:Y:S05]  /*141f0*/  BRA `(.L_x_806) ;  /* 0xffffff9c00b07947 */ /* 0x000fea000383ffff */
.L_x_543:
[----:B------:R-:W-:Y:S01]  /*14200*/  BSSY B0, `(.L_x_807) ;  /* 0x0000007000007945 */ /* 0x000fe20003800000 */
[----:B------:R-:W-:Y:S02]  /*14210*/  IMAD.MOV.U32 R51, RZ, RZ, R24 ;  /* 0x000000ffff337224 */ /* 0x000fe400078e0018 */
[----:B------:R-:W-:Y:S02]  /*14220*/  IMAD.MOV.U32 R52, RZ, RZ, 0x8 ;  /* 0x00000008ff347424 */ /* 0x000fe400078e00ff */
[----:B------:R-:W-:-:S07]  /*14230*/  IMAD.MOV.U32 R50, RZ, RZ, -0x1 ;  /* 0xffffffffff327424 */ /* 0x000fce00078e00ff */
[----:B01234-:R-:W-:Y:S05]  /*14240*/  WARPSYNC.COLLECTIVE R50, `(.L_x_808) ;  /* 0x0000000032087348 */ /* 0x01ffea0003c00000 */
[----:B------:R0:W0:Y:S02]  /*14250*/  SHFL.DOWN P3, R53, R51, R52, R65 ;  /* 0x0800003433357389 */ /* 0x0000240000060041 */
[----:B01234-:R-:W-:Y:S05]  /*14260*/  ENDCOLLECTIVE ;  /* 0x000000000000791b */ /* 0x01ffea0003800000 */
.L_x_808:
[----:B------:R-:W-:Y:S05]  /*14270*/  BSYNC B0 ;  /* 0x0000000000007941 */ /* 0x000fea0003800000 */
.L_x_807:
[----:B------:R-:W-:Y:S02]  /*14280*/  IMAD.MOV.U32 R51, RZ, RZ, R25 ;  /* 0x000000ffff337224 */ /* 0x000fe400078e0019 */
[----:B------:R-:W-:Y:S02]  /*14290*/  IMAD.MOV.U32 R52, RZ, RZ, 0x8 ;  /* 0x00000008ff347424 */ /* 0x000fe400078e00ff */
[----:B------:R-:W-:Y:S02]  /*142a0*/  IMAD.MOV.U32 R50, RZ, RZ, -0x1 ;  /* 0xffffffffff327424 */ /* 0x000fe400078e00ff */
[----:B------:R-:W-:-:S07]  /*142b0*/  IMAD.MOV.U32 R19, RZ, RZ, R53 ;  /* 0x000000ffff137224 */ /* 0x000fce00078e0035 */
[----:B------:R-:W-:Y:S05]  /*142c0*/  WARPSYNC.COLLECTIVE R50, `(.L_x_809) ;  /* 0x0000000032087348 */ /* 0x000fea0003c00000 */
[----:B------:R0:W1:Y:S02]  /*142d0*/  SHFL.DOWN P3, R53, R51, R52, R65 ;  /* 0x0800003433357389 */ /* 0x0000640000060041 */
[----:B01----:R-:W-:Y:S05]  /*142e0*/  ENDCOLLECTIVE ;  /* 0x000000000000791b */ /* 0x003fea0003800000 */
.L_x_809:
[----:B------:R-:W-:Y:S02]  /*142f0*/  IMAD.MOV.U32 R51, RZ, RZ, R26 ;  /* 0x000000ffff337224 */ /* 0x000fe400078e001a */
[----:B------:R-:W-:-:S07]  /*14300*/  IMAD.MOV.U32 R56, RZ, RZ, R53 ;  /* 0x000000ffff387224 */ /* 0x000fce00078e0035 */
[----:B------:R-:W-:Y:S05]  /*14310*/  WARPSYNC.COLLECTIVE R50, `(.L_x_810) ;  /* 0x0000000032087348 */ /* 0x000fea0003c00000 */
[----:B------:R0:W1:Y:S02]  /*14320*/  SHFL.DOWN P3, R53, R51, R52, R65 ;  /* 0x0800003433357389 */ /* 0x0000640000060041 */
[----:B01----:R-:W-:Y:S05]  /*14330*/  ENDCOLLECTIVE ;  /* 0x000000000000791b */ /* 0x003fea0003800000 */
.L_x_810:
[----:B------:R-:W-:Y:S02]  /*14340*/  IMAD.MOV.U32 R51, RZ, RZ, R27 ;  /* 0x000000ffff337224 */ /* 0x000fe400078e001b */
[----:B------:R-:W-:-:S07]  /*14350*/  IMAD.MOV.U32 R55, RZ, RZ, R53 ;  /* 0x000000ffff377224 */ /* 0x000fce00078e0035 */
[----:B------:R-:W-:Y:S05]  /*14360*/  WARPSYNC.COLLECTIVE R50, `(.L_x_811) ;  /* 0x0000000032087348 */ /* 0x000fea0003c00000 */
[----:B------:R0:W1:Y:S02]  /*14370*/  SHFL.DOWN P3, R53, R51, R52, R65 ;  /* 0x0800003433357389 */ /* 0x0000640000060041 */
[----:B01----:R-:W-:Y:S05]  /*14380*/  ENDCOLLECTIVE ;  /* 0x000000000000791b */ /* 0x003fea0003800000 */
.L_x_811:
[----:B------:R-:W-:Y:S02]  /*14390*/  IMAD.MOV.U32 R51, RZ, RZ, R46 ;  /* 0x000000ffff337224 */ /* 0x000fe400078e002e */
[----:B------:R-:W-:-:S07]  /*143a0*/  IMAD.MOV.U32 R60, RZ, RZ, R53 ;  /* 0x000000ffff3c7224 */ /* 0x000fce00078e0035 */
[----:B------:R-:W-:Y:S05]  /*143b0*/  WARPSYNC.COLLECTIVE R50, `(.L_x_812) ;  /* 0x0000000032087348 */ /* 0x000fea0003c00000 */
[----:B------:R0:W1:Y:S02]  /*143c0*/  SHFL.DOWN P3, R53, R51, R52, R65 ;  /* 0x0800003433357389 */ /* 0x0000640000060041 */
[----:B01----:R-:W-:Y:S05]  /*143d0*/  ENDCOLLECTIVE ;  /* 0x000000000000791b */ /* 0x003fea0003800000 */
.L_x_812:
[----:B------:R-:W-:Y:S02]  /*143e0*/  IMAD.MOV.U32 R51, RZ, RZ, R47 ;  /* 0x000000ffff337224 */ /* 0x000fe400078e002f */
[----:B------:R-:W-:-:S07]  /*143f0*/  IMAD.MOV.U32 R59, RZ, RZ, R53 ;  /* 0x000000ffff3b7224 */ /* 0x000fce00078e0035 */
[----:B------:R-:W-:Y:S05]  /*14400*/  WARPSYNC.COLLECTIVE R50, `(.L_x_813) ;  /* 0x0000000032087348 */ /* 0x000fea0003c00000 */
[----:B------:R0:W1:Y:S02]  /*14410*/  SHFL.DOWN P3, R53, R51, R52, R65 ;  /* 0x0800003433357389 */ /* 0x0000640000060041 */
[----:B01----:R-:W-:Y:S05]  /*14420*/  ENDCOLLECTIVE ;  /* 0x000000000000791b */ /* 0x003fea0003800000 */
.L_x_813:
[----:B------:R-:W-:Y:S01]  /*14430*/  IMAD.MOV.U32 R57, RZ, RZ, R53 ;  /* 0x000000ffff397224 */ /* 0x000fe200078e0035 */
[----:B------:R-:W-:Y:S06]  /*14440*/  BRA `(.L_x_814) ;  /* 0xffffff9c003c7947 */ /* 0x000fec000383ffff */
.L_x_546:
[----:B------:R-:W-:Y:S01]  /*14450*/  BSSY B0, `(.L_x_815) ;  /* 0x0000007000007945 */ /* 0x000fe20003800000 */
[----:B------:R-:W-:Y:S02]  /*14460*/  IMAD.MOV.U32 R51, RZ, RZ, R11 ;  /* 0x000000ffff337224 */ /* 0x000fe400078e000b */
[----:B------:R-:W-:Y:S02]  /*14470*/  IMAD.MOV.U32 R52, RZ, RZ, 0x10 ;  /* 0x00000010ff347424 */ /* 0x000fe400078e00ff */
[----:B------:R-:W-:-:S07]  /*14480*/  IMAD.MOV.U32 R50, RZ, RZ, -0x1 ;  /* 0xffffffffff327424 */ /* 0x000fce00078e00ff */
[----:B01234-:R-:W-:Y:S05]  /*14490*/  WARPSYNC.COLLECTIVE R50, `(.L_x_816) ;  /* 0x0000000032087348 */ /* 0x01ffea0003c00000 */
[----:B------:R0:W0:Y:S02]  /*144a0*/  SHFL.DOWN P3, R53, R51, R52, R65 ;  /* 0x0800003433357389 */ /* 0x0000240000060041 */
[----:B01234-:R-:W-:Y:S05]  /*144b0*/  ENDCOLLECTIVE ;  /* 0x000000000000791b */ /* 0x01ffea0003800000 */
.L_x_816:
[----:B------:R-:W-:Y:S05]  /*144c0*/  BSYNC B0 ;  /* 0x0000000000007941 */ /* 0x000fea0003800000 */
.L_x_815:
[----:B------:R-:W-:Y:S01]  /*144d0*/  IMAD.MOV.U32 R56, RZ, RZ, R53 ;  /* 0x000000ffff387224 */ /* 0x000fe200078e0035 */
[----:B------:R-:W-:Y:S06]  /*144e0*/  BRA `(.L_x_817) ;  /* 0xffffff9c00747947 */ /* 0x000fec000383ffff */
.L_x_547:
[----:B------:R-:W-:Y:S01]  /*144f0*/  BSSY B0, `(.L_x_818) ;  /* 0x0000006000007945 */ /* 0x000fe20003800000 */
[----:B------:R-:W-:Y:S02]  /*14500*/  IMAD.MOV.U32 R52, RZ, RZ, 0x10 ;  /* 0x00000010ff347424 */ /* 0x000fe400078e00ff */
[----:B------:R-:W-:-:S07]  /*14510*/  IMAD.MOV.U32 R50, RZ, RZ, -0x1 ;  /* 0xffffffffff327424 */ /* 0x000fce00078e00ff */
[----:B01234-:R-:W-:Y:S05]  /*14520*/  WARPSYNC.COLLECTIVE R50, `(.L_x_819) ;  /* 0x0000000032087348 */ /* 0x01ffea0003c00000 */
[----:B------:R0:W0:Y:S02]  /*14530*/  SHFL.DOWN P3, R53, R51, R52, R65 ;  /* 0x0800003433357389 */ /* 0x0000240000060041 */
[----:B01234-:R-:W-:Y:S05]  /*14540*/  ENDCOLLECTIVE ;  /* 0x000000000000791b */ /* 0x01ffea0003800000 */
.L_x_819:
[----:B------:R-:W-:Y:S05]  /*14550*/  BSYNC B0 ;  /* 0x0000000000007941 */ /* 0x000fea0003800000 */
.L_x_818:
[----:B------:R-:W-:Y:S05]  /*14560*/  BRA `(.L_x_820) ;  /* 0xffffff9c005c7947 */ /* 0x000fea000383ffff */
.L_x_548:
[----:B------:R-:W-:Y:S01]  /*14570*/  BSSY B0, `(.L_x_821) ;  /* 0x0000007000007945 */ /* 0x000fe20003800000 */
[----:B------:R-:W-:Y:S02]  /*14580*/  IMAD.MOV.U32 R51, RZ, RZ, R24 ;  /* 0x000000ffff337224 */ /* 0x000fe400078e0018 */
[----:B------:R-:W-:Y:S02]  /*14590*/  IMAD.MOV.U32 R52, RZ, RZ, 0x10 ;  /* 0x00000010ff347424 */ /* 0x000fe400078e00ff */
[----:B------:R-:W-:-:S07]  /*145a0*/  IMAD.MOV.U32 R50, RZ, RZ, -0x1 ;  /* 0xffffffffff327424 */ /* 0x000fce00078e00ff */
[----:B01234-:R-:W-:Y:S05]  /*145b0*/  WARPSYNC.COLLECTIVE R50, `(.L_x_822) ;  /* 0x0000000032087348 */ /* 0x01ffea0003c00000 */
[----:B------:R0:W0:Y:S02]  /*145c0*/  SHFL.DOWN P3, R53, R51, R52, R65 ;  /* 0x0800003433357389 */ /* 0x0000240000060041 */
[----:B01234-:R-:W-:Y:S05]  /*145d0*/  ENDCOLLECTIVE ;  /* 0x000000000000791b */ /* 0x01ffea0003800000 */
.L_x_822:
[----:B------:R-:W-:Y:S05]  /*145e0*/  BSYNC B0 ;  /* 0x0000000000007941 */ /* 0x000fea0003800000 */
.L_x_821:
[----:B------:R-:W-:Y:S02]  /*145f0*/  IMAD.MOV.U32 R51, RZ, RZ, R25 ;  /* 0x000000ffff337224 */ /* 0x000fe400078e0019 */
[----:B------:R-:W-:Y:S02]  /*14600*/  IMAD.MOV.U32 R52, RZ, RZ, 0x10 ;  /* 0x00000010ff347424 */ /* 0x000fe400078e00ff */
[----:B------:R-:W-:Y:S02]  /*14610*/  IMAD.MOV.U32 R50, RZ, RZ, -0x1 ;  /* 0xffffffffff327424 */ /* 0x000fe400078e00ff */
[----:B------:R-:W-:-:S07]  /*14620*/  IMAD.MOV.U32 R55, RZ, RZ, R53 ;  /* 0x000000ffff377224 */ /* 0x000fce00078e0035 */
[----:B------:R-:W-:Y:S05]  /*14630*/  WARPSYNC.COLLECTIVE R50, `(.L_x_823) ;  /* 0x0000000032087348 */ /* 0x000fea0003c00000 */
[----:B------:R0:W1:Y:S02]  /*14640*/  SHFL.DOWN P3, R53, R51, R52, R65 ;  /* 0x0800003433357389 */ /* 0x0000640000060041 */
[----:B01----:R-:W-:Y:S05]  /*14650*/  ENDCOLLECTIVE ;  /* 0x000000000000791b */ /* 0x003fea0003800000 */
.L_x_823:
[----:B------:R-:W-:Y:S02]  /*14660*/  IMAD.MOV.U32 R51, RZ, RZ, R26 ;  /* 0x000000ffff337224 */ /* 0x000fe400078e001a */
[----:B------:R-:W-:-:S07]  /*14670*/  IMAD.MOV.U32 R58, RZ, RZ, R53 ;  /* 0x000000ffff3a7224 */ /* 0x000fce00078e0035 */
[----:B------:R-:W-:Y:S05]  /*14680*/  WARPSYNC.COLLECTIVE R50, `(.L_x_824) ;  /* 0x0000000032087348 */ /* 0x000fea0003c00000 */
[----:B------:R0:W1:Y:S02]  /*14690*/  SHFL.DOWN P3, R53, R51, R52, R65 ;  /* 0x0800003433357389 */ /* 0x0000640000060041 */
[----:B01----:R-:W-:Y:S05]  /*146a0*/  ENDCOLLECTIVE ;  /* 0x000000000000791b */ /* 0x003fea0003800000 */
.L_x_824:
[----:B------:R-:W-:Y:S02]  /*146b0*/  IMAD.MOV.U32 R51, RZ, RZ, R27 ;  /* 0x000000ffff337224 */ /* 0x000fe400078e001b */
[----:B------:R-:W-:-:S07]  /*146c0*/  IMAD.MOV.U32 R57, RZ, RZ, R53 ;  /* 0x000000ffff397224 */ /* 0x000fce00078e0035 */
[----:B------:R-:W-:Y:S05]  /*146d0*/  WARPSYNC.COLLECTIVE R50, `(.L_x_825) ;  /* 0x0000000032087348 */ /* 0x000fea0003c00000 */
[----:B------:R0:W1:Y:S02]  /*146e0*/  SHFL.DOWN P3, R53, R51, R52, R65 ;  /* 0x0800003433357389 */ /* 0x0000640000060041 */
[----:B01----:R-:W-:Y:S05]  /*146f0*/  ENDCOLLECTIVE ;  /* 0x000000000000791b */ /* 0x003fea0003800000 */
.L_x_825:
[----:B------:R-:W-:Y:S02]  /*14700*/  IMAD.MOV.U32 R51, RZ, RZ, R46 ;  /* 0x000000ffff337224 */ /* 0x000fe400078e002e */
[----:B------:R-:W-:-:S07]  /*14710*/  IMAD.MOV.U32 R60, RZ, RZ, R53 ;  /* 0x000000ffff3c7224 */ /* 0x000fce00078e0035 */
[----:B------:R-:W-:Y:S05]  /*14720*/  WARPSYNC.COLLECTIVE R50, `(.L_x_826) ;  /* 0x0000000032087348 */ /* 0x000fea0003c00000 */
[----:B------:R0:W1:Y:S02]  /*14730*/  SHFL.DOWN P3, R53, R51, R52, R65 ;  /* 0x0800003433357389 */ /* 0x0000640000060041 */
[----:B01----:R-:W-:Y:S05]  /*14740*/  ENDCOLLECTIVE ;  /* 0x000000000000791b */ /* 0x003fea0003800000 */
.L_x_826:
[----:B------:R-:W-:Y:S02]  /*14750*/  IMAD.MOV.U32 R51, RZ, RZ, R47 ;  /* 0x000000ffff337224 */ /* 0x000fe400078e002f */
[----:B------:R-:W-:-:S07]  /*14760*/  IMAD.MOV.U32 R59, RZ, RZ, R53 ;  /* 0x000000ffff3b7224 */ /* 0x000fce00078e0035 */
[----:B------:R-:W-:Y:S05]  /*14770*/  WARPSYNC.COLLECTIVE R50, `(.L_x_827) ;  /* 0x0000000032087348 */ /* 0x000fea0003c00000 */
[----:B------:R0:W1:Y:S02]  /*14780*/  SHFL.DOWN P3, R53, R51, R52, R65 ;  /* 0x0800003433357389 */ /* 0x0000640000060041 */
[----:B01----:R-:W-:Y:S05]  /*14790*/  ENDCOLLECTIVE ;  /* 0x000000000000791b */ /* 0x003fea0003800000 */
.L_x_827:
[----:B------:R-:W-:Y:S01]  /*147a0*/  IMAD.MOV.U32 R62, RZ, RZ, R53 ;  /* 0x000000ffff3e7224 */ /* 0x000fe200078e0035 */
[----:B------:R-:W-:Y:S06]  /*147b0*/  BRA `(.L_x_828) ;  /* 0xffffff9800e87947 */ /* 0x000fec000383ffff */
.L_x_551:
[----:B------:R-:W-:Y:S01]  /*147c0*/  BSSY B0, `(.L_x_829) ;  /* 0x0000005000007945 */ /* 0x000fe20003800000 */
[----:B------:R-:W-:-:S07]  /*147d0*/  IMAD.MOV.U32 R50, RZ, RZ, -0x1 ;  /* 0xffffffffff327424 */ /* 0x000fce00078e00ff */
[----:B01234-:R-:W-:Y:S05]  /*147e0*/  WARPSYNC.COLLECTIVE R50, `(.L_x_830) ;  /* 0x0000000032087348 */ /* 0x01ffea0003c00000 */
[----:B------:R-:W-:Y:S01]  /*147f0*/  VOTE.ALL P3, P3 ;  /* 0x0000000000ff7806 */ /* 0x000fe20001860000 */
[----:B01234-:R-:W-:-:S12]  /*14800*/  ENDCOLLECTIVE ;  /* 0x000000000000791b */ /* 0x01ffd80003800000 */
.L_x_830:
[----:B------:R-:W-:Y:S05]  /*14810*/  BSYNC B0 ;  /* 0x0000000000007941 */ /* 0x000fea0003800000 */
.L_x_829:
[----:B------:R-:W-:Y:S05]  /*14820*/  BRA `(.L_x_831) ;  /* 0xffffff9c00347947 */ /* 0x000fea000383ffff */
.L_x_553:
[----:B------:R-:W-:Y:S01]  /*14830*/  BSSY B0, `(.L_x_832) ;  /* 0x0000006000007945 */ /* 0x000fe20003800000 */
[----:B------:R-:W-:Y:S01]  /*14840*/  PLOP3.LUT P3, PT, P3, PT, PT, 0x8, 0x80 ;  /* 0x000000000080781c */ /* 0x000fe20001f6e170 */
[----:B------:R-:W-:-:S12]  /*14850*/  IMAD.MOV.U32 R50, RZ, RZ, -0x1 ;  /* 0xffffffffff327424 */ /* 0x000fd800078e00ff */
[----:B-1234-:R-:W-:Y:S05]  /*14860*/  WARPSYNC.COLLECTIVE R50, `(.L_x_833) ;  /* 0x0000000032087348 */ /* 0x01efea0003c00000 */
[----:B------:R-:W-:Y:S01]  /*14870*/  VOTE.ANY P3, P3 ;  /* 0x0000000000ff7806 */ /* 0x000fe20001860100 */
[----:B-1234-:R-:W-:-:S12]  /*14880*/  ENDCOLLECTIVE ;  /* 0x000000000000791b */ /* 0x01efd80003800000 */
.L_x_833:
[----:B------:R-:W-:Y:S05]  /*14890*/  BSYNC B0 ;  /* 0x0000000000007941 */ /* 0x000fea0003800000 */
.L_x_832:
[----:B------:R-:W-:Y:S05]  /*148a0*/  BRA `(.L_x_834) ;  /* 0xffffff9c004c7947 */ /* 0x000fea000383ffff */
.L_x_558:
[----:B------:R-:W-:Y:S01]  /*148b0*/  BSSY B0, `(.L_x_835) ;  /* 0x0000006000007945 */ /* 0x000fe20003800000 */
[----:B------:R-:W-:Y:S01]  /*148c0*/  PLOP3.LUT P3, PT, P3, PT, PT, 0x8, 0x80 ;  /* 0x000000000080781c */ /* 0x000fe20001f6e170 */
[----:B0-----:R-:W-:-:S12]  /*148d0*/  IMAD.MOV.U32 R50, RZ, RZ, -0x1 ;  /* 0xffffffffff327424 */ /* 0x001fd800078e00ff */
[----:B-12345:R-:W-:Y:S05]  /*148e0*/  WARPSYNC.COLLECTIVE R50, `(.L_x_836) ;  /* 0x0000000032087348 */ /* 0x03efea0003c00000 */
[----:B------:R-:W-:Y:S01]  /*148f0*/  VOTE.ANY R50, PT, P3 ;  /* 0x0000000000327806 */ /* 0x000fe200018e0100 */
[----:B-12345:R-:W-:Y:S06]  /*14900*/  ENDCOLLECTIVE ;  /* 0x000000000000791b */ /* 0x03efec0003800000 */
.L_x_836:
[----:B------:R-:W-:Y:S05]  /*14910*/  BSYNC B0 ;  /* 0x0000000000007941 */ /* 0x000fea0003800000 */
.L_x_835:
        /* <DEDUP_REMOVED lines=10> */
.L_x_837:
[----:B------:R-:W-:Y:S01]  /*149c0*/  IMAD.MOV.U32 R66, RZ, RZ, R53 ;  /* 0x000000ffff427224 */ /* 0x000fe200078e0035 */
[----:B------:R-:W-:Y:S06]  /*149d0*/  BRA `(.L_x_838) ;  /* 0xffffff9c007c7947 */ /* 0x000fec000383ffff */
.L_x_559:
[----:B------:R-:W-:Y:S01]  /*149e0*/  BSSY B0, `(.L_x_839) ;  /* 0x0000006000007945 */ /* 0x000fe20003800000 */
[----:B------:R-:W-:Y:S02]  /*149f0*/  IMAD.MOV.U32 R52, RZ, RZ, 0x1 ;  /* 0x00000001ff347424 */ /* 0x000fe400078e00ff */
[----:B------:R-:W-:-:S07]  /*14a00*/  IMAD.MOV.U32 R50, RZ, RZ, -0x1 ;  /* 0xffffffffff327424 */ /* 0x000fce00078e00ff */
[----:B012---:R-:W-:Y:S05]  /*14a10*/  WARPSYNC.COLLECTIVE R50, `(.L_x_840) ;  /* 0x0000000032087348 */ /* 0x007fea0003c00000 */
[----:B------:R3:W4:Y:S02]  /*14a20*/  SHFL.DOWN P3, R53, R51, R52, R65 ;  /* 0x0800003433357389 */ /* 0x0007240000060041 */
[----:B01234-:R-:W-:Y:S05]  /*14a30*/  ENDCOLLECTIVE ;  /* 0x000000000000791b */ /* 0x01ffea0003800000 */
.L_x_840:
[----:B------:R-:W-:Y:S05]  /*14a40*/  BSYNC B0 ;  /* 0x0000000000007941 */ /* 0x000fea0003800000 */
.L_x_839:
[----:B------:R-:W-:Y:S05]  /*14a50*/  BRA `(.L_x_841) ;  /* 0xffffff9c00647947 */ /* 0x000fea000383ffff */
.L_x_560:
[----:B------:R-:W-:Y:S01]  /*14a60*/  BSSY B0, `(.L_x_842) ;  /* 0x0000007000007945 */ /* 0x000fe20003800000 */
[----:B------:R-:W-:Y:S02]  /*14a70*/  IMAD.MOV.U32 R51, RZ, RZ, R58 ;  /* 0x000000ffff337224 */ /* 0x000fe400078e003a */
[----:B------:R-:W-:Y:S02]  /*14a80*/  IMAD.MOV.U32 R52, RZ, RZ, 0x1 ;  /* 0x00000001ff347424 */ /* 0x000fe400078e00ff */
[----:B------:R-:W-:-:S07]  /*14a90*/  IMAD.MOV.U32 R50, RZ, RZ, -0x1 ;  /* 0xffffffffff327424 */ /* 0x000fce00078e00ff */
[----:B012---:R-:W-:Y:S05]  /*14aa0*/  WARPSYNC.COLLECTIVE R50, `(.L_x_843) ;  /* 0x0000000032087348 */ /* 0x007fea0003c00000 */
[----:B------:R3:W4:Y:S02]  /*14ab0*/  SHFL.DOWN P3, R53, R51, R52, R65 ;  /* 0x0800003433357389 */ /* 0x0007240000060041 */
[----:B01234-:R-:W-:Y:S05]  /*14ac0*/  ENDCOLLECTIVE ;  /* 0x000000000000791b */ /* 0x01ffea0003800000 */
.L_x_843:
[----:B------:R-:W-:Y:S05]  /*14ad0*/  BSYNC B0 ;  /* 0x0000000000007941 */ /* 0x000fea0003800000 */
.L_x_842:
[----:B------:R-:W-:Y:S02]  /*14ae0*/  IMAD.MOV.U32 R51, RZ, RZ, R59 ;  /* 0x000000ffff337224 */ /* 0x000fe400078e003b */
[----:B------:R-:W-:Y:S02]  /*14af0*/  IMAD.MOV.U32 R52, RZ, RZ, 0x1 ;  /* 0x00000001ff347424 */ /* 0x000fe400078e00ff */
[----:B------:R-:W-:Y:S02]  /*14b00*/  IMAD.MOV.U32 R50, RZ, RZ, -0x1 ;  /* 0xffffffffff327424 */ /* 0x000fe400078e00ff */
[----:B------:R-:W-:-:S07]  /*14b10*/  IMAD.MOV.U32 R60, RZ, RZ, R53 ;  /* 0x000000ffff3c7224 */ /* 0x000fce00078e0035 */
[----:B------:R-:W-:Y:S05]  /*14b20*/  WARPSYNC.COLLECTIVE R50, `(.L_x_844) ;  /* 0x0000000032087348 */ /* 0x000fea0003c00000 */
[----:B------:R0:W1:Y:S02]  /*14b30*/  SHFL.DOWN P3, R53, R51, R52, R65 ;  /* 0x0800003433357389 */ /* 0x0000640000060041 */
[----:B01----:R-:W-:Y:S05]  /*14b40*/  ENDCOLLECTIVE ;  /* 0x000000000000791b */ /* 0x003fea0003800000 */
.L_x_844:
[----:B------:R-:W-:Y:S02]  /*14b50*/  IMAD.MOV.U32 R51, RZ, RZ, R56 ;  /* 0x000000ffff337224 */ /* 0x000fe400078e0038 */
[----:B------:R-:W-:-:S07]  /*14b60*/  IMAD.MOV.U32 R61, RZ, RZ, R53 ;  /* 0x000000ffff3d7224 */ /* 0x000fce00078e0035 */
[----:B------:R-:W-:Y:S05]  /*14b70*/  WARPSYNC.COLLECTIVE R50, `(.L_x_845) ;  /* 0x0000000032087348 */ /* 0x000fea0003c00000 */
[----:B------:R0:W1:Y:S02]  /*14b80*/  SHFL.DOWN P3, R53, R51, R52, R65 ;  /* 0x0800003433357389 */ /* 0x0000640000060041 */
[----:B01----:R-:W-:Y:S05]  /*14b90*/  ENDCOLLECTIVE ;  /* 0x000000000000791b */ /* 0x003fea0003800000 */
.L_x_845:
[----:B------:R-:W-:Y:S02]  /*14ba0*/  IMAD.MOV.U32 R51, RZ, RZ, R57 ;  /* 0x000000ffff337224 */ /* 0x000fe400078e0039 */
[----:B------:R-:W-:-:S07]  /*14bb0*/  IMAD.MOV.U32 R68, RZ, RZ, R53 ;  /* 0x000000ffff447224 */ /* 0x000fce00078e0035 */
[----:B------:R-:W-:Y:S05]  /*14bc0*/  WARPSYNC.COLLECTIVE R50, `(.L_x_846) ;  /* 0x0000000032087348 */ /* 0x000fea0003c00000 */
[----:B------:R0:W1:Y:S02]  /*14bd0*/  SHFL.DOWN P3, R53, R51, R52, R65 ;  /* 0x0800003433357389 */ /* 0x0000640000060041 */
[----:B01----:R-:W-:Y:S05]  /*14be0*/  ENDCOLLECTIVE ;  /* 0x000000000000791b */ /* 0x003fea0003800000 */
.L_x_846:
[----:B------:R-:W-:Y:S02]  /*14bf0*/  IMAD.MOV.U32 R51, RZ, RZ, R54 ;  /* 0x000000ffff337224 */ /* 0x000fe400078e0036 */
[----:B------:R-:W-:-:S07]  /*14c00*/  IMAD.MOV.U32 R69, RZ, RZ, R53 ;  /* 0x000000ffff457224 */ /* 0x000fce00078e0035 */
[----:B------:R-:W-:Y:S05]  /*14c10*/  WARPSYNC.COLLECTIVE R50, `(.L_x_847) ;  /* 0x0000000032087348 */ /* 0x000fea0003c00000 */
[----:B------:R0:W1:Y:S02]  /*14c20*/  SHFL.DOWN P3, R53, R51, R52, R65 ;  /* 0x0800003433357389 */ /* 0x0000640000060041 */
[----:B01----:R-:W-:Y:S05]  /*14c30*/  ENDCOLLECTIVE ;  /* 0x000000000000791b */ /* 0x003fea0003800000 */
.L_x_847:
[----:B------:R-:W-:Y:S02]  /*14c40*/  IMAD.MOV.U32 R51, RZ, RZ, R55 ;  /* 0x000000ffff337224 */ /* 0x000fe400078e0037 */
[----:B------:R-:W-:-:S07]  /*14c50*/  IMAD.MOV.U32 R67, RZ, RZ, R53 ;  /* 0x000000ffff437224 */ /* 0x000fce00078e0035 */
[----:B------:R-:W-:Y:S05]  /*14c60*/  WARPSYNC.COLLECTIVE R50, `(.L_x_848) ;  /* 0x0000000032087348 */ /* 0x000fea0003c00000 */
[----:B------:R0:W1:Y:S02]  /*14c70*/  SHFL.DOWN P3, R53, R51, R52, R65 ;  /* 0x0800003433357389 */ /* 0x0000640000060041 */
[----:B01----:R-:W-:Y:S05]  /*14c80*/  ENDCOLLECTIVE ;  /* 0x000000000000791b */ /* 0x003fea0003800000 */
.L_x_848:
[----:B------:R-:W-:Y:S01]  /*14c90*/  IMAD.MOV.U32 R70, RZ, RZ, R53 ;  /* 0x000000ffff467224 */ /* 0x000fe200078e0035 */
[----:B------:R-:W-:Y:S06]  /*14ca0*/  BRA `(.L_x_849) ;  /* 0xffffff9800f07947 */ /* 0x000fec000383ffff */
.L_x_563:
[----:B------:R-:W-:Y:S01]  /*14cb0*/  BSSY B0, `(.L_x_850) ;  /* 0x0000007000007945 */ /* 0x000fe20003800000 */
[----:B------:R-:W-:Y:S02]  /*14cc0*/  IMAD.MOV.U32 R51, RZ, RZ, R64 ;  /* 0x000000ffff337224 */ /* 0x000fe400078e0040 */
[----:B------:R-:W-:Y:S02]  /*14cd0*/  IMAD.MOV.U32 R52, RZ, RZ, 0x2 ;  /* 0x00000002ff347424 */ /* 0x000fe400078e00ff */
[----:B------:R-:W-:-:S07]  /*14ce0*/  IMAD.MOV.U32 R50, RZ, RZ, -0x1 ;  /* 0xffffffffff327424 */ /* 0x000fce00078e00ff */
[----:B01234-:R-:W-:Y:S05]  /*14cf0*/  WARPSYNC.COLLECTIVE R50, `(.L_x_851) ;  /* 0x0000000032087348 */ /* 0x01ffea0003c00000 */
[----:B------:R0:W0:Y:S02]  /*14d00*/  SHFL.DOWN P3, R53, R51, R52, R65 ;  /* 0x0800003433357389 */ /* 0x0000240000060041 */
[----:B01234-:R-:W-:Y:S05]  /*14d10*/  ENDCOLLECTIVE ;  /* 0x000000000000791b */ /* 0x01ffea0003800000 */
.L_x_851:
[----:B------:R-:W-:Y:S05]  /*14d20*/  BSYNC B0 ;  /* 0x0000000000007941 */ /* 0x000fea0003800000 */
.L_x_850:
[----:B------:R-:W-:Y:S01]  /*14d30*/  IMAD.MOV.U32 R67, RZ, RZ, R53 ;  /* 0x000000ffff437224 */ /* 0x000fe200078e0035 */
[----:B------:R-:W-:Y:S06]  /*14d40*/  BRA `(.L_x_852) ;  /* 0xffffff9c00247947 */ /* 0x000fec000383ffff */
.L_x_564:
[----:B------:R-:W-:Y:S01]  /*14d50*/  BSSY B0, `(.L_x_853) ;  /* 0x0000006000007945 */ /* 0x000fe20003800000 */
[----:B------:R-:W-:Y:S02]  /*14d60*/  IMAD.MOV.U32 R52, RZ, RZ, 0x2 ;  /* 0x00000002ff347424 */ /* 0x000fe400078e00ff */
[----:B------:R-:W-:-:S07]  /*14d70*/  IMAD.MOV.U32 R50, RZ, RZ, -0x1 ;  /* 0xffffffffff327424 */ /* 0x000fce00078e00ff */
[----:B01234-:R-:W-:Y:S05]  /*14d80*/  WARPSYNC.COLLECTIVE R50, `(.L_x_854) ;  /* 0x0000000032087348 */ /* 0x01ffea0003c00000 */
[----:B------:R0:W0:Y:S02]  /*14d90*/  SHFL.DOWN P3, R53, R51, R52, R65 ;  /* 0x0800003433357389 */ /* 0x0000240000060041 */
[----:B01234-:R-:W-:Y:S05]  /*14da0*/  ENDCOLLECTIVE ;  /* 0x000000000000791b */ /* 0x01ffea0003800000 */
.L_x_854:
[----:B------:R-:W-:Y:S05]  /*14db0*/  BSYNC B0 ;  /* 0x0000000000007941 */ /* 0x000fea0003800000 */
.L_x_853:
[----:B------:R-:W-:Y:S05]  /*14dc0*/  BRA `(.L_x_855) ;  /* 0xffffff9c000c7947 */ /* 0x000fea000383ffff */
.L_x_565:
[----:B------:R-:W-:Y:S01]  /*14dd0*/  BSSY B0, `(.L_x_856) ;  /* 0x0000007000007945 */ /* 0x000fe20003800000 */
[----:B------:R-:W-:Y:S02]  /*14de0*/  IMAD.MOV.U32 R51, RZ, RZ, R58 ;  /* 0x000000ffff337224 */ /* 0x000fe400078e003a */
[----:B------:R-:W-:Y:S02]  /*14df0*/  IMAD.MOV.U32 R52, RZ, RZ, 0x2 ;  /* 0x00000002ff347424 */ /* 0x000fe400078e00ff */
[----:B------:R-:W-:-:S07]  /*14e00*/  IMAD.MOV.U32 R50, RZ, RZ, -0x1 ;  /* 0xffffffffff327424 */ /* 0x000fce00078e00ff */
[----:B01234-:R-:W-:Y:S05]  /*14e10*/  WARPSYNC.COLLECTIVE R50, `(.L_x_857) ;  /* 0x0000000032087348 */ /* 0x01ffea0003c00000 */
[----:B------:R0:W0:Y:S02]  /*14e20*/  SHFL.DOWN P3, R53, R51, R52, R65 ;  /* 0x0800003433357389 */ /* 0x0000240000060041 */
[----:B01234-:R-:W-:Y:S05]  /*14e30*/  ENDCOLLECTIVE ;  /* 0x000000000000791b */ /* 0x01ffea0003800000 */
.L_x_857:
[----:B------:R-:W-:Y:S05]  /*14e40*/  BSYNC B0 ;  /* 0x0000000000007941 */ /* 0x000fea0003800000 */
.L_x_856:
[----:B------:R-:W-:Y:S02]  /*14e50*/  IMAD.MOV.U32 R51, RZ, RZ, R59 ;  /* 0x000000ffff337224 */ /* 0x000fe400078e003b */
[----:B------:R-:W-:Y:S02]  /*14e60*/  IMAD.MOV.U32 R52, RZ, RZ, 0x2 ;  /* 0x00000002ff347424 */ /* 0x000fe400078e00ff */
[----:B------:R-:W-:Y:S02]  /*14e70*/  IMAD.MOV.U32 R50, RZ, RZ, -0x1 ;  /* 0xffffffffff327424 */ /* 0x000fe400078e00ff */
[----:B------:R-:W-:-:S07]  /*14e80*/  IMAD.MOV.U32 R60, RZ, RZ, R53 ;  /* 0x000000ffff3c7224 */ /* 0x000fce00078e0035 */
[----:B------:R-:W-:Y:S05]  /*14e90*/  WARPSYNC.COLLECTIVE R50, `(.L_x_858) ;  /* 0x0000000032087348 */ /* 0x000fea0003c00000 */
[----:B------:R0:W1:Y:S02]  /*14ea0*/  SHFL.DOWN P3, R53, R51, R52, R65 ;  /* 0x0800003433357389 */ /* 0x0000640000060041 */
[----:B01----:R-:W-:Y:S05]  /*14eb0*/  ENDCOLLECTIVE ;  /* 0x000000000000791b */ /* 0x003fea0003800000 */
.L_x_858:
[----:B------:R-:W-:Y:S02]  /*14ec0*/  IMAD.MOV.U32 R51, RZ, RZ, R56 ;  /* 0x000000ffff337224 */ /* 0x000fe400078e0038 */
[----:B------:R-:W-:-:S07]  /*14ed0*/  IMAD.MOV.U32 R61, RZ, RZ, R53 ;  /* 0x000000ffff3d7224 */ /* 0x000fce00078e0035 */
[----:B------:R-:W-:Y:S05]  /*14ee0*/  WARPSYNC.COLLECTIVE R50, `(.L_x_859) ;  /* 0x0000000032087348 */ /* 0x000fea0003c00000 */
[----:B------:R0:W1:Y:S02]  /*14ef0*/  SHFL.DOWN P3, R53, R51, R52, R65 ;  /* 0x0800003433357389 */ /* 0x0000640000060041 */
[----:B01----:R-:W-:Y:S05]  /*14f00*/  ENDCOLLECTIVE ;  /* 0x000000000000791b */ /* 0x003fea0003800000 */
.L_x_859:
[----:B------:R-:W-:Y:S02]  /*14f10*/  IMAD.MOV.U32 R51, RZ, RZ, R57 ;  /* 0x000000ffff337224 */ /* 0x000fe400078e0039 */
[----:B------:R-:W-:-:S07]  /*14f20*/  IMAD.MOV.U32 R68, RZ, RZ, R53 ;  /* 0x000000ffff447224 */ /* 0x000fce00078e0035 */
[----:B------:R-:W-:Y:S05]  /*14f30*/  WARPSYNC.COLLECTIVE R50, `(.L_x_860) ;  /* 0x0000000032087348 */ /* 0x000fea0003c00000 */
[----:B------:R0:W1:Y:S02]  /*14f40*/  SHFL.DOWN P3, R53, R51, R52, R65 ;  /* 0x0800003433357389 */ /* 0x0000640000060041 */
[----:B01----:R-:W-:Y:S05]  /*14f50*/  ENDCOLLECTIVE ;  /* 0x000000000000791b */ /* 0x003fea0003800000 */
.L_x_860:
[----:B------:R-:W-:Y:S02]  /*14f60*/  IMAD.MOV.U32 R51, RZ, RZ, R54 ;  /* 0x000000ffff337224 */ /* 0x000fe400078e0036 */
[----:B------:R-:W-:-:S07]  /*14f70*/  IMAD.MOV.U32 R69, RZ, RZ, R53 ;  /* 0x000000ffff457224 */ /* 0x000fce00078e0035 */
[----:B------:R-:W-:Y:S05]  /*14f80*/  WARPSYNC.COLLECTIVE R50, `(.L_x_861) ;  /* 0x0000000032087348 */ /* 0x000fea0003c00000 */
[----:B------:R0:W1:Y:S02]  /*14f90*/  SHFL.DOWN P3, R53, R51, R52, R65 ;  /* 0x0800003433357389 */ /* 0x0000640000060041 */
[----:B01----:R-:W-:Y:S05]  /*14fa0*/  ENDCOLLECTIVE ;  /* 0x000000000000791b */ /* 0x003fea0003800000 */
.L_x_861:
[----:B------:R-:W-:Y:S02]  /*14fb0*/  IMAD.MOV.U32 R51, RZ, RZ, R55 ;  /* 0x000000ffff337224 */ /* 0x000fe400078e0037 */
[----:B------:R-:W-:-:S07]  /*14fc0*/  IMAD.MOV.U32 R66, RZ, RZ, R53 ;  /* 0x000000ffff427224 */ /* 0x000fce00078e0035 */
[----:B------:R-:W-:Y:S05]  /*14fd0*/  WARPSYNC.COLLECTIVE R50, `(.L_x_862) ;  /* 0x0000000032087348 */ /* 0x000fea0003c00000 */
[----:B------:R0:W1:Y:S02]  /*14fe0*/  SHFL.DOWN P3, R53, R51, R52, R65 ;  /* 0x0800003433357389 */ /* 0x0000640000060041 */
[----:B01----:R-:W-:Y:S05]  /*14ff0*/  ENDCOLLECTIVE ;  /* 0x000000000000791b */ /* 0x003fea0003800000 */
.L_x_862:
[----:B------:R-:W-:Y:S01]  /*15000*/  IMAD.MOV.U32 R71, RZ, RZ, R53 ;  /* 0x000000ffff477224 */ /* 0x000fe200078e0035 */
[----:B------:R-:W-:Y:S06]  /*15010*/  BRA `(.L_x_863) ;  /* 0xffffff9800987947 */ /* 0x000fec000383ffff */
.L_x_568:
[----:B------:R-:W-:Y:S01]  /*15020*/  BSSY B0, `(.L_x_864) ;  /* 0x0000007000007945 */ /* 0x000fe20003800000 */
[----:B------:R-:W-:Y:S02]  /*15030*/  IMAD.MOV.U32 R51, RZ, RZ, R64 ;  /* 0x000000ffff337224 */ /* 0x000fe400078e0040 */
[----:B------:R-:W-:Y:S02]  /*15040*/  IMAD.MOV.U32 R52, RZ, RZ, 0x4 ;  /* 0x00000004ff347424 */ /* 0x000fe400078e00ff */
[----:B------:R-:W-:-:S07]  /*15050*/  IMAD.MOV.U32 R50, RZ, RZ, -0x1 ;  /* 0xffffffffff327424 */ /* 0x000fce00078e00ff */
[----:B01234-:R-:W-:Y:S05]  /*15060*/  WARPSYNC.COLLECTIVE R50, `(.L_x_865) ;  /* 0x0000000032087348 */ /* 0x01ffea0003c00000 */
[----:B------:R0:W0:Y:S02]  /*15070*/  SHFL.DOWN P3, R53, R51, R52, R65 ;  /* 0x0800003433357389 */ /* 0x0000240000060041 */
[----:B01234-:R-:W-:Y:S05]  /*15080*/  ENDCOLLECTIVE ;  /* 0x000000000000791b */ /* 0x01ffea0003800000 */
.L_x_865:
[----:B------:R-:W-:Y:S05]  /*15090*/  BSYNC B0 ;  /* 0x0000000000007941 */ /* 0x000fea0003800000 */
.L_x_864:
[----:B------:R-:W-:Y:S01]  /*150a0*/  IMAD.MOV.U32 R67, RZ, RZ, R53 ;  /* 0x000000ffff437224 */ /* 0x000fe200078e0035 */
[----:B------:R-:W-:Y:S06]  /*150b0*/  BRA `(.L_x_866) ;  /* 0xffffff9800c87947 */ /* 0x000fec000383ffff */
.L_x_569:
[----:B------:R-:W-:Y:S01]  /*150c0*/  BSSY B0, `(.L_x_867) ;  /* 0x0000006000007945 */ /* 0x000fe20003800000 */
[----:B------:R-:W-:Y:S02]  /*150d0*/  IMAD.MOV.U32 R52, RZ, RZ, 0x4 ;  /* 0x00000004ff347424 */ /* 0x000fe400078e00ff */
[----:B------:R-:W-:-:S07]  /*150e0*/  IMAD.MOV.U32 R50, RZ, RZ, -0x1 ;  /* 0xffffffffff327424 */ /* 0x000fce00078e00ff */
[----:B01234-:R-:W-:Y:S05]  /*150f0*/  WARPSYNC.COLLECTIVE R50, `(.L_x_868) ;  /* 0x0000000032087348 */ /* 0x01ffea0003c00000 */
[----:B------:R0:W0:Y:S02]  /*15100*/  SHFL.DOWN P3, R53, R51, R52, R65 ;  /* 0x0800003433357389 */ /* 0x0000240000060041 */
[----:B01234-:R-:W-:Y:S05]  /*15110*/  ENDCOLLECTIVE ;  /* 0x000000000000791b */ /* 0x01ffea0003800000 */
.L_x_868:
[----:B------:R-:W-:Y:S05]  /*15120*/  BSYNC B0 ;  /* 0x0000000000007941 */ /* 0x000fea0003800000 */
.L_x_867:
[----:B------:R-:W-:Y:S05]  /*15130*/  BRA `(.L_x_869) ;  /* 0xffffff9800b07947 */ /* 0x000fea000383ffff */
.L_x_570:
[----:B------:R-:W-:Y:S01]  /*15140*/  BSSY B0, `(.L_x_870) ;  /* 0x0000007000007945 */ /* 0x000fe20003800000 */
[----:B------:R-:W-:Y:S02]  /*15150*/  IMAD.MOV.U32 R51, RZ, RZ, R58 ;  /* 0x000000ffff337224 */ /* 0x000fe400078e003a */
[----:B------:R-:W-:Y:S02]  /*15160*/  IMAD.MOV.U32 R52, RZ, RZ, 0x4 ;  /* 0x00000004ff347424 */ /* 0x000fe400078e00ff */
[----:B------:R-:W-:-:S07]  /*15170*/  IMAD.MOV.U32 R50, RZ, RZ, -0x1 ;  /* 0xffffffffff327424 */ /* 0x000fce00078e00ff */
[----:B01234-:R-:W-:Y:S05]  /*15180*/  WARPSYNC.COLLECTIVE R50, `(.L_x_871) ;  /* 0x0000000032087348 */ /* 0x01ffea0003c00000 */
[----:B------:R0:W0:Y:S02]  /*15190*/  SHFL.DOWN P3, R53, R51, R52, R65 ;  /* 0x0800003433357389 */ /* 0x0000240000060041 */
[----:B01234-:R-:W-:Y:S05]  /*151a0*/  ENDCOLLECTIVE ;  /* 0x000000000000791b */ /* 0x01ffea0003800000 */
.L_x_871:
[----:B------:R-:W-:Y:S05]  /*151b0*/  BSYNC B0 ;  /* 0x0000000000007941 */ /* 0x000fea0003800000 */
.L_x_870:
[----:B------:R-:W-:Y:S02]  /*151c0*/  IMAD.MOV.U32 R51, RZ, RZ, R59 ;  /* 0x000000ffff337224 */ /* 0x000fe400078e003b */
[----:B------:R-:W-:Y:S02]  /*151d0*/  IMAD.MOV.U32 R52, RZ, RZ, 0x4 ;  /* 0x00000004ff347424 */ /* 0x000fe400078e00ff */
[----:B------:R-:W-:Y:S02]  /*151e0*/  IMAD.MOV.U32 R50, RZ, RZ, -0x1 ;  /* 0xffffffffff327424 */ /* 0x000fe400078e00ff */
[----:B------:R-:W-:-:S07]  /*151f0*/  IMAD.MOV.U32 R61, RZ, RZ, R53 ;  /* 0x000000ffff3d7224 */ /* 0x000fce00078e0035 */
[----:B------:R-:W-:Y:S05]  /*15200*/  WARPSYNC.COLLECTIVE R50, `(.L_x_872) ;  /* 0x0000000032087348 */ /* 0x000fea0003c00000 */
[----:B------:R0:W1:Y:S02]  /*15210*/  SHFL.DOWN P3, R53, R51, R52, R65 ;  /* 0x0800003433357389 */ /* 0x0000640000060041 */
[----:B01----:R-:W-:Y:S05]  /*15220*/  ENDCOLLECTIVE ;  /* 0x000000000000791b */ /* 0x003fea0003800000 */
.L_x_872:
[----:B------:R-:W-:Y:S02]  /*15230*/  IMAD.MOV.U32 R51, RZ, RZ, R56 ;  /* 0x000000ffff337224 */ /* 0x000fe400078e0038 */
[----:B------:R-:W-:-:S07]  /*15240*/  IMAD.MOV.U32 R66, RZ, RZ, R53 ;  /* 0x000000ffff427224 */ /* 0x000fce00078e0035 */
[----:B------:R-:W-:Y:S05]  /*15250*/  WARPSYNC.COLLECTIVE R50, `(.L_x_873) ;  /* 0x0000000032087348 */ /* 0x000fea0003c00000 */
[----:B------:R0:W1:Y:S02]  /*15260*/  SHFL.DOWN P3, R53, R51, R52, R65 ;  /* 0x0800003433357389 */ /* 0x0000640000060041 */
[----:B01----:R-:W-:Y:S05]  /*15270*/  ENDCOLLECTIVE ;  /* 0x000000000000791b */ /* 0x003fea0003800000 */
.L_x_873:
[----:B------:R-:W-:Y:S02]  /*15280*/  IMAD.MOV.U32 R51, RZ, RZ, R57 ;  /* 0x000000ffff337224 */ /* 0x000fe400078e0039 */
[----:B------:R-:W-:-:S07]  /*15290*/  IMAD.MOV.U32 R68, RZ, RZ, R53 ;  /* 0x000000ffff447224 */ /* 0x000fce00078e0035 */
[----:B------:R-:W-:Y:S05]  /*152a0*/  WARPSYNC.COLLECTIVE R50, `(.L_x_874) ;  /* 0x0000000032087348 */ /* 0x000fea0003c00000 */
[----:B------:R0:W1:Y:S02]  /*152b0*/  SHFL.DOWN P3, R53, R51, R52, R65 ;  /* 0x0800003433357389 */ /* 0x0000640000060041 */
[----:B01----:R-:W-:Y:S05]  /*152c0*/  ENDCOLLECTIVE ;  /* 0x000000000000791b */ /* 0x003fea0003800000 */
.L_x_874:
[----:B------:R-:W-:Y:S02]  /*152d0*/  IMAD.MOV.U32 R51, RZ, RZ, R54 ;  /* 0x000000ffff337224 */ /* 0x000fe400078e0036 */
[----:B------:R-:W-:-:S07]  /*152e0*/  IMAD.MOV.U32 R69, RZ, RZ, R53 ;  /* 0x000000ffff457224 */ /* 0x000fce00078e0035 */
[----:B------:R-:W-:Y:S05]  /*152f0*/  WARPSYNC.COLLECTIVE R50, `(.L_x_875) ;  /* 0x0000000032087348 */ /* 0x000fea0003c00000 */
[----:B------:R0:W1:Y:S02]  /*15300*/  SHFL.DOWN P3, R53, R51, R52, R65 ;  /* 0x0800003433357389 */ /* 0x0000640000060041 */
[----:B01----:R-:W-:Y:S05]  /*15310*/  ENDCOLLECTIVE ;  /* 0x000000000000791b */ /* 0x003fea0003800000 */
.L_x_875:
[----:B------:R-:W-:Y:S02]  /*15320*/  IMAD.MOV.U32 R51, RZ, RZ, R55 ;  /* 0x000000ffff337224 */ /* 0x000fe400078e0037 */
[----:B------:R-:W-:-:S07]  /*15330*/  IMAD.MOV.U32 R60, RZ, RZ, R53 ;  /* 0x000000ffff3c7224 */ /* 0x000fce00078e0035 */
[----:B------:R-:W-:Y:S05]  /*15340*/  WARPSYNC.COLLECTIVE R50, `(.L_x_876) ;  /* 0x0000000032087348 */ /* 0x000fea0003c00000 */
[----:B------:R0:W1:Y:S02]  /*15350*/  SHFL.DOWN P3, R53, R51, R52, R65 ;  /* 0x0800003433357389 */ /* 0x0000640000060041 */
[----:B01----:R-:W-:Y:S05]  /*15360*/  ENDCOLLECTIVE ;  /* 0x000000000000791b */ /* 0x003fea0003800000 */
.L_x_876:
[----:B------:R-:W-:Y:S01]  /*15370*/  IMAD.MOV.U32 R71, RZ, RZ, R53 ;  /* 0x000000ffff477224 */ /* 0x000fe200078e0035 */
[----:B------:R-:W-:Y:S06]  /*15380*/  BRA `(.L_x_877) ;  /* 0xffffff98003c7947 */ /* 0x000fec000383ffff */
.L_x_573:
[----:B------:R-:W-:Y:S01]  /*15390*/  BSSY B0, `(.L_x_878) ;  /* 0x0000007000007945 */ /* 0x000fe20003800000 */
[----:B------:R-:W-:Y:S02]  /*153a0*/  IMAD.MOV.U32 R51, RZ, RZ, R64 ;  /* 0x000000ffff337224 */ /* 0x000fe400078e0040 */
[----:B------:R-:W-:Y:S02]  /*153b0*/  IMAD.MOV.U32 R52, RZ, RZ, 0x8 ;  /* 0x00000008ff347424 */ /* 0x000fe400078e00ff */
[----:B------:R-:W-:-:S07]  /*153c0*/  IMAD.MOV.U32 R50, RZ, RZ, -0x1 ;  /* 0xffffffffff327424 */ /* 0x000fce00078e00ff */
[----:B01234-:R-:W-:Y:S05]  /*153d0*/  WARPSYNC.COLLECTIVE R50, `(.L_x_879) ;  /* 0x0000000032087348 */ /* 0x01ffea0003c00000 */
[----:B------:R0:W0:Y:S02]  /*153e0*/  SHFL.DOWN P3, R53, R51, R52, R65 ;  /* 0x0800003433357389 */ /* 0x0000240000060041 */
[----:B01234-:R-:W-:Y:S05]  /*153f0*/  ENDCOLLECTIVE ;  /* 0x000000000000791b */ /* 0x01ffea0003800000 */
.L_x_879:
[----:B------:R-:W-:Y:S05]  /*15400*/  BSYNC B0 ;  /* 0x0000000000007941 */ /* 0x000fea0003800000 */
.L_x_878:
[----:B------:R-:W-:Y:S01]  /*15410*/  IMAD.MOV.U32 R67, RZ, RZ, R53 ;  /* 0x000000ffff437224 */ /* 0x000fe200078e0035 */
[----:B------:R-:W-:Y:S06]  /*15420*/  BRA `(.L_x_880) ;  /* 0xffffff9800707947 */ /* 0x000fec000383ffff */
.L_x_574:
[----:B------:R-:W-:Y:S01]  /*15430*/  BSSY B0, `(.L_x_881) ;  /* 0x0000006000007945 */ /* 0x000fe20003800000 */
[----:B------:R-:W-:Y:S02]  /*15440*/  IMAD.MOV.U32 R52, RZ, RZ, 0x8 ;  /* 0x00000008ff347424 */ /* 0x000fe400078e00ff */
[----:B------:R-:W-:-:S07]  /*15450*/  IMAD.MOV.U32 R50, RZ, RZ, -0x1 ;  /* 0xffffffffff327424 */ /* 0x000fce00078e00ff */
[----:B01234-:R-:W-:Y:S05]  /*15460*/  WARPSYNC.COLLECTIVE R50, `(.L_x_882) ;  /* 0x0000000032087348 */ /* 0x01ffea0003c00000 */
[----:B------:R0:W0:Y:S02]  /*15470*/  SHFL.DOWN P3, R53, R51, R52, R65 ;  /* 0x0800003433357389 */ /* 0x0000240000060041 */
[----:B01234-:R-:W-:Y:S05]  /*15480*/  ENDCOLLECTIVE ;  /* 0x000000000000791b */ /* 0x01ffea0003800000 */
.L_x_882:
[----:B------:R-:W-:Y:S05]  /*15490*/  BSYNC B0 ;  /* 0x0000000000007941 */ /* 0x000fea0003800000 */
.L_x_881:
[----:B------:R-:W-:Y:S05]  /*154a0*/  BRA `(.L_x_883) ;  /* 0xffffff9800587947 */ /* 0x000fea000383ffff */
.L_x_575:
[----:B------:R-:W-:Y:S01]  /*154b0*/  BSSY B0, `(.L_x_884) ;  /* 0x0000007000007945 */ /* 0x000fe20003800000 */
[----:B------:R-:W-:Y:S02]  /*154c0*/  IMAD.MOV.U32 R51, RZ, RZ, R58 ;  /* 0x000000ffff337224 */ /* 0x000fe400078e003a */
[----:B------:R-:W-:Y:S02]  /*154d0*/  IMAD.MOV.U32 R52, RZ, RZ, 0x8 ;  /* 0x00000008ff347424 */ /* 0x000fe400078e00ff */
[----:B------:R-:W-:-:S07]  /*154e0*/  IMAD.MOV.U32 R50, RZ, RZ, -0x1 ;  /* 0xffffffffff327424 */ /* 0x000fce00078e00ff */
[----:B01234-:R-:W-:Y:S05]  /*154f0*/  WARPSYNC.COLLECTIVE R50, `(.L_x_885) ;  /* 0x0000000032087348 */ /* 0x01ffea0003c00000 */
[----:B------:R0:W0:Y:S02]  /*15500*/  SHFL.DOWN P3, R53, R51, R52, R65 ;  /* 0x0800003433357389 */ /* 0x0000240000060041 */
[----:B01234-:R-:W-:Y:S05]  /*15510*/  ENDCOLLECTIVE ;  /* 0x000000000000791b */ /* 0x01ffea0003800000 */
.L_x_885:
[----:B------:R-:W-:Y:S05]  /*15520*/  BSYNC B0 ;  /* 0x0000000000007941 */ /* 0x000fea0003800000 */
.L_x_884:
[----:B------:R-:W-:Y:S02]  /*15530*/  IMAD.MOV.U32 R51, RZ, RZ, R59 ;  /* 0x000000ffff337224 */ /* 0x000fe400078e003b */
[----:B------:R-:W-:Y:S02]  /*15540*/  IMAD.MOV.U32 R52, RZ, RZ, 0x8 ;  /* 0x00000008ff347424 */ /* 0x000fe400078e00ff */
[----:B------:R-:W-:Y:S02]  /*15550*/  IMAD.MOV.U32 R50, RZ, RZ, -0x1 ;  /* 0xffffffffff327424 */ /* 0x000fe400078e00ff */
[----:B------:R-:W-:-:S07]  /*15560*/  IMAD.MOV.U32 R61, RZ, RZ, R53 ;  /* 0x000000ffff3d7224 */ /* 0x000fce00078e0035 */
[----:B------:R-:W-:Y:S05]  /*15570*/  WARPSYNC.COLLECTIVE R50, `(.L_x_886) ;  /* 0x0000000032087348 */ /* 0x000fea0003c00000 */
[----:B------:R0:W1:Y:S02]  /*15580*/  SHFL.DOWN P3, R53, R51, R52, R65 ;  /* 0x0800003433357389 */ /* 0x0000640000060041 */
[----:B01----:R-:W-:Y:S05]  /*15590*/  ENDCOLLECTIVE ;  /* 0x000000000000791b */ /* 0x003fea0003800000 */
.L_x_886:
[----:B------:R-:W-:Y:S02]  /*155a0*/  IMAD.MOV.U32 R51, RZ, RZ, R56 ;  /* 0x000000ffff337224 */ /* 0x000fe400078e0038 */
[----:B------:R-:W-:-:S07]  /*155b0*/  IMAD.MOV.U32 R66, RZ, RZ, R53 ;  /* 0x000000ffff427224 */ /* 0x000fce00078e0035 */
[----:B------:R-:W-:Y:S05]  /*155c0*/  WARPSYNC.COLLECTIVE R50, `(.L_x_887) ;  /* 0x0000000032087348 */ /* 0x000fea0003c00000 */
[----:B------:R0:W1:Y:S02]  /*155d0*/  SHFL.DOWN P3, R53, R51, R52, R65 ;  /* 0x0800003433357389 */ /* 0x0000640000060041 */
[----:B01----:R-:W-:Y:S05]  /*155e0*/  ENDCOLLECTIVE ;  /* 0x000000000000791b */ /* 0x003fea0003800000 */
.L_x_887:
[----:B------:R-:W-:Y:S02]  /*155f0*/  IMAD.MOV.U32 R51, RZ, RZ, R57 ;  /* 0x000000ffff337224 */ /* 0x000fe400078e0039 */
[----:B------:R-:W-:-:S07]  /*15600*/  IMAD.MOV.U32 R68, RZ, RZ, R53 ;  /* 0x000000ffff447224 */ /* 0x000fce00078e0035 */
[----:B------:R-:W-:Y:S05]  /*15610*/  WARPSYNC.COLLECTIVE R50, `(.L_x_888) ;  /* 0x0000000032087348 */ /* 0x000fea0003c00000 */
[----:B------:R0:W1:Y:S02]  /*15620*/  SHFL.DOWN P3, R53, R51, R52, R65 ;  /* 0x0800003433357389 */ /* 0x0000640000060041 */
[----:B01----:R-:W-:Y:S05]  /*15630*/  ENDCOLLECTIVE ;  /* 0x000000000000791b */ /* 0x003fea0003800000 */
.L_x_888:
[----:B------:R-:W-:Y:S02]  /*15640*/  IMAD.MOV.U32 R51, RZ, RZ, R54 ;  /* 0x000000ffff337224 */ /* 0x000fe400078e0036 */
[----:B------:R-:W-:-:S07]  /*15650*/  IMAD.MOV.U32 R69, RZ, RZ, R53 ;  /* 0x000000ffff457224 */ /* 0x000fce00078e0035 */
[----:B------:R-:W-:Y:S05]  /*15660*/  WARPSYNC.COLLECTIVE R50, `(.L_x_889) ;  /* 0x0000000032087348 */ /* 0x000fea0003c00000 */
[----:B------:R0:W1:Y:S02]  /*15670*/  SHFL.DOWN P3, R53, R51, R52, R65 ;  /* 0x0800003433357389 */ /* 0x0000640000060041 */
[----:B01----:R-:W-:Y:S05]  /*15680*/  ENDCOLLECTIVE ;  /* 0x000000000000791b */ /* 0x003fea0003800000 */
.L_x_889:
[----:B------:R-:W-:Y:S02]  /*15690*/  IMAD.MOV.U32 R51, RZ, RZ, R55 ;  /* 0x000000ffff337224 */ /* 0x000fe400078e0037 */
[----:B------:R-:W-:-:S07]  /*156a0*/  IMAD.MOV.U32 R60, RZ, RZ, R53 ;  /* 0x000000ffff3c7224 */ /* 0x000fce00078e0035 */
[----:B------:R-:W-:Y:S05]  /*156b0*/  WARPSYNC.COLLECTIVE R50, `(.L_x_890) ;  /* 0x0000000032087348 */ /* 0x000fea0003c00000 */
[----:B------:R0:W1:Y:S02]  /*156c0*/  SHFL.DOWN P3, R53, R51, R52, R65 ;  /* 0x0800003433357389 */ /* 0x0000640000060041 */
[----:B01----:R-:W-:Y:S05]  /*156d0*/  ENDCOLLECTIVE ;  /* 0x000000000000791b */ /* 0x003fea0003800000 */
.L_x_890:
[----:B------:R-:W-:Y:S01]  /*156e0*/  IMAD.MOV.U32 R71, RZ, RZ, R53 ;  /* 0x000000ffff477224 */ /* 0x000fe200078e0035 */
[----:B------:R-:W-:Y:S06]  /*156f0*/  BRA `(.L_x_891) ;  /* 0xffffff9400e47947 */ /* 0x000fec000383ffff */
.L_x_578:
[----:B------:R-:W-:Y:S01]  /*15700*/  BSSY B0, `(.L_x_892) ;  /* 0x0000007000007945 */ /* 0x000fe20003800000 */
[----:B------:R-:W-:Y:S02]  /*15710*/  IMAD.MOV.U32 R51, RZ, RZ, R64 ;  /* 0x000000ffff337224 */ /* 0x000fe400078e0040 */
[----:B------:R-:W-:Y:S02]  /*15720*/  IMAD.MOV.U32 R52, RZ, RZ, 0x10 ;  /* 0x00000010ff347424 */ /* 0x000fe400078e00ff */
[----:B------:R-:W-:-:S07]  /*15730*/  IMAD.MOV.U32 R50, RZ, RZ, -0x1 ;  /* 0xffffffffff327424 */ /* 0x000fce00078e00ff */
[----:B01234-:R-:W-:Y:S05]  /*15740*/  WARPSYNC.COLLECTIVE R50, `(.L_x_893) ;  /* 0x0000000032087348 */ /* 0x01ffea0003c00000 */
[----:B------:R0:W0:Y:S02]  /*15750*/  SHFL.DOWN P3, R53, R51, R52, R65 ;  /* 0x0800003433357389 */ /* 0x0000240000060041 */
[----:B01234-:R-:W-:Y:S05]  /*15760*/  ENDCOLLECTIVE ;  /* 0x000000000000791b */ /* 0x01ffea0003800000 */
.L_x_893:
[----:B------:R-:W-:Y:S05]  /*15770*/  BSYNC B0 ;  /* 0x0000000000007941 */ /* 0x000fea0003800000 */
.L_x_892:
[----:B------:R-:W-:Y:S01]  /*15780*/  IMAD.MOV.U32 R61, RZ, RZ, R53 ;  /* 0x000000ffff3d7224 */ /* 0x000fe200078e0035 */
[----:B------:R-:W-:Y:S06]  /*15790*/  BRA `(.L_x_894) ;  /* 0xffffff9800187947 */ /* 0x000fec000383ffff */
.L_x_579:
[----:B------:R-:W-:Y:S01]  /*157a0*/  BSSY B0, `(.L_x_895) ;  /* 0x0000006000007945 */ /* 0x000fe20003800000 */
[----:B------:R-:W-:Y:S02]  /*157b0*/  IMAD.MOV.U32 R52, RZ, RZ, 0x10 ;  /* 0x00000010ff347424 */ /* 0x000fe400078e00ff */
[----:B------:R-:W-:-:S07]  /*157c0*/  IMAD.MOV.U32 R50, RZ, RZ, -0x1 ;  /* 0xffffffffff327424 */ /* 0x000fce00078e00ff */
[----:B01234-:R-:W-:Y:S05]  /*157d0*/  WARPSYNC.COLLECTIVE R50, `(.L_x_896) ;  /* 0x0000000032087348 */ /* 0x01ffea0003c00000 */
[----:B------:R0:W0:Y:S02]  /*157e0*/  SHFL.DOWN P3, R53, R51, R52, R65 ;  /* 0x0800003433357389 */ /* 0x0000240000060041 */
[----:B01234-:R-:W-:Y:S05]  /*157f0*/  ENDCOLLECTIVE ;  /* 0x000000000000791b */ /* 0x01ffea0003800000 */
.L_x_896:
[----:B------:R-:W-:Y:S05]  /*15800*/  BSYNC B0 ;  /* 0x0000000000007941 */ /* 0x000fea0003800000 */
.L_x_895:
[----:B------:R-:W-:Y:S05]  /*15810*/  BRA `(.L_x_897) ;  /* 0xffffff9800007947 */ /* 0x000fea000383ffff */
.L_x_580:
[----:B------:R-:W-:Y:S01]  /*15820*/  BSSY B0, `(.L_x_898) ;  /* 0x0000007000007945 */ /* 0x000fe20003800000 */
[----:B------:R-:W-:Y:S02]  /*15830*/  IMAD.MOV.U32 R51, RZ, RZ, R58 ;  /* 0x000000ffff337224 */ /* 0x000fe400078e003a */
[----:B------:R-:W-:Y:S02]  /*15840*/  IMAD.MOV.U32 R52, RZ, RZ, 0x10 ;  /* 0x00000010ff347424 */ /* 0x000fe400078e00ff */
[----:B------:R-:W-:-:S07]  /*15850*/  IMAD.MOV.U32 R50, RZ, RZ, -0x1 ;  /* 0xffffffffff327424 */ /* 0x000fce00078e00ff */
[----:B01234-:R-:W-:Y:S05]  /*15860*/  WARPSYNC.COLLECTIVE R50, `(.L_x_899) ;  /* 0x0000000032087348 */ /* 0x01ffea0003c00000 */
[----:B------:R0:W0:Y:S02]  /*15870*/  SHFL.DOWN P3, R53, R51, R52, R65 ;  /* 0x0800003433357389 */ /* 0x0000240000060041 */
[----:B01234-:R-:W-:Y:S05]  /*15880*/  ENDCOLLECTIVE ;  /* 0x000000000000791b */ /* 0x01ffea0003800000 */
.L_x_899:
[----:B------:R-:W-:Y:S05]  /*15890*/  BSYNC B0 ;  /* 0x0000000000007941 */ /* 0x000fea0003800000 */
.L_x_898:
[----:B------:R-:W-:Y:S02]  /*158a0*/  IMAD.MOV.U32 R51, RZ, RZ, R59 ;  /* 0x000000ffff337224 */ /* 0x000fe400078e003b */
[----:B------:R-:W-:Y:S02]  /*158b0*/  IMAD.MOV.U32 R52, RZ, RZ, 0x10 ;  /* 0x00000010ff347424 */ /* 0x000fe400078e00ff */
[----:B------:R-:W-:Y:S02]  /*158c0*/  IMAD.MOV.U32 R50, RZ, RZ, -0x1 ;  /* 0xffffffffff327424 */ /* 0x000fe400078e00ff */
[----:B------:R-:W-:-:S07]  /*158d0*/  IMAD.MOV.U32 R66, RZ, RZ, R53 ;  /* 0x000000ffff427224 */ /* 0x000fce00078e0035 */
[----:B------:R-:W-:Y:S05]  /*158e0*/  WARPSYNC.COLLECTIVE R50, `(.L_x_900) ;  /* 0x0000000032087348 */ /* 0x000fea0003c00000 */
[----:B------:R0:W1:Y:S02]  /*158f0*/  SHFL.DOWN P3, R53, R51, R52, R65 ;  /* 0x0800003433357389 */ /* 0x0000640000060041 */
[----:B01----:R-:W-:Y:S05]  /*15900*/  ENDCOLLECTIVE ;  /* 0x000000000000791b */ /* 0x003fea0003800000 */
.L_x_900:
[----:B------:R-:W-:Y:S02]  /*15910*/  IMAD.MOV.U32 R51, RZ, RZ, R56 ;  /* 0x000000ffff337224 */ /* 0x000fe400078e0038 */
[----:B------:R-:W-:-:S07]  /*15920*/  IMAD.MOV.U32 R67, RZ, RZ, R53 ;  /* 0x000000ffff437224 */ /* 0x000fce00078e0035 */
[----:B------:R-:W-:Y:S05]  /*15930*/  WARPSYNC.COLLECTIVE R50, `(.L_x_901) ;  /* 0x0000000032087348 */ /* 0x000fea0003c00000 */
[----:B------:R0:W1:Y:S02]  /*15940*/  SHFL.DOWN P3, R53, R51, R52, R65 ;  /* 0x0800003433357389 */ /* 0x0000640000060041 */
[----:B01----:R-:W-:Y:S05]  /*15950*/  ENDCOLLECTIVE ;  /* 0x000000000000791b */ /* 0x003fea0003800000 */
.L_x_901:
[----:B------:R-:W-:Y:S02]  /*15960*/  IMAD.MOV.U32 R51, RZ, RZ, R57 ;  /* 0x000000ffff337224 */ /* 0x000fe400078e0039 */
[----:B------:R-:W-:-:S07]  /*15970*/  IMAD.MOV.U32 R68, RZ, RZ, R53 ;  /* 0x000000ffff447224 */ /* 0x000fce00078e0035 */
[----:B------:R-:W-:Y:S05]  /*15980*/  WARPSYNC.COLLECTIVE R50, `(.L_x_902) ;  /* 0x0000000032087348 */ /* 0x000fea0003c00000 */
[----:B------:R0:W1:Y:S02]  /*15990*/  SHFL.DOWN P3, R53, R51, R52, R65 ;  /* 0x0800003433357389 */ /* 0x0000640000060041 */
[----:B01----:R-:W-:Y:S05]  /*159a0*/  ENDCOLLECTIVE ;  /* 0x000000000000791b */ /* 0x003fea0003800000 */
.L_x_902:
[----:B------:R-:W-:Y:S02]  /*159b0*/  IMAD.MOV.U32 R51, RZ, RZ, R54 ;  /* 0x000000ffff337224 */ /* 0x000fe400078e0036 */
[----:B------:R-:W-:-:S07]  /*159c0*/  IMAD.MOV.U32 R69, RZ, RZ, R53 ;  /* 0x000000ffff457224 */ /* 0x000fce00078e0035 */
[----:B------:R-:W-:Y:S05]  /*159d0*/  WARPSYNC.COLLECTIVE R50, `(.L_x_903) ;  /* 0x0000000032087348 */ /* 0x000fea0003c00000 */
[----:B------:R0:W1:Y:S02]  /*159e0*/  SHFL.DOWN P3, R53, R51, R52, R65 ;  /* 0x0800003433357389 */ /* 0x0000640000060041 */
[----:B01----:R-:W-:Y:S05]  /*159f0*/  ENDCOLLECTIVE ;  /* 0x000000000000791b */ /* 0x003fea0003800000 */
.L_x_903:
[----:B------:R-:W-:Y:S02]  /*15a00*/  IMAD.MOV.U32 R51, RZ, RZ, R55 ;  /* 0x000000ffff337224 */ /* 0x000fe400078e0037 */
[----:B------:R-:W-:-:S07]  /*15a10*/  IMAD.MOV.U32 R60, RZ, RZ, R53 ;  /* 0x000000ffff3c7224 */ /* 0x000fce00078e0035 */
[----:B------:R-:W-:Y:S05]  /*15a20*/  WARPSYNC.COLLECTIVE R50, `(.L_x_904) ;  /* 0x0000000032087348 */ /* 0x000fea0003c00000 */
[----:B------:R0:W1:Y:S02]  /*15a30*/  SHFL.DOWN P3, R53, R51, R52, R65 ;  /* 0x0800003433357389 */ /* 0x0000640000060041 */
[----:B01----:R-:W-:Y:S05]  /*15a40*/  ENDCOLLECTIVE ;  /* 0x000000000000791b */ /* 0x003fea0003800000 */
.L_x_904:
[----:B------:R-:W-:Y:S01]  /*15a50*/  IMAD.MOV.U32 R71, RZ, RZ, R53 ;  /* 0x000000ffff477224 */ /* 0x000fe200078e0035 */
[----:B------:R-:W-:Y:S06]  /*15a60*/  BRA `(.L_x_905) ;  /* 0xffffff94008c7947 */ /* 0x000fec000383ffff */
.L_x_583:
[----:B------:R-:W-:Y:S01]  /*15a70*/  BSSY B0, `(.L_x_906) ;  /* 0x0000005000007945 */ /* 0x000fe20003800000 */
[----:B------:R-:W-:-:S07]  /*15a80*/  IMAD.MOV.U32 R50, RZ, RZ, -0x1 ;  /* 0xffffffffff327424 */ /* 0x000fce00078e00ff */
[----:B-1----:R-:W-:Y:S05]  /*15a90*/  WARPSYNC.COLLECTIVE R50, `(.L_x_907) ;  /* 0x0000000032087348 */ /* 0x002fea0003c00000 */
[----:B------:R-:W-:Y:S01]  /*15aa0*/  VOTE.ALL P3, P3 ;  /* 0x0000000000ff7806 */ /* 0x000fe20001860000 */
[----:B-1----:R-:W-:-:S12]  /*15ab0*/  ENDCOLLECTIVE ;  /* 0x000000000000791b */ /* 0x002fd80003800000 */
.L_x_907:
[----:B------:R-:W-:Y:S05]  /*15ac0*/  BSYNC B0 ;  /* 0x0000000000007941 */ /* 0x000fea0003800000 */
.L_x_906:
[----:B------:R-:W-:Y:S05]  /*15ad0*/  BRA `(.L_x_908) ;  /* 0xffffff9800047947 */ /* 0x000fea000383ffff */
.L_x_909:
        /* <DEDUP_REMOVED lines=10> */
.L_x_914:


//--------------------- .text._ZN6thrust24THRUST_300001_SM_1000_NS8cuda_cub4core6detail13_kernel_agentINS1_15__reduce_by_key9InitAgentIN3cub18CUB_300001_SM_100024ReduceByKeyScanTileStateI5VoxeliLb0EEEiPiEEJSB_iSC_EEEvDpT0_ --------------------------
	.section	.text._ZN6thrust24THRUST_300001_SM_1000_NS8cuda_cub4core6detail13_kernel_agentINS1_15__reduce_by_key9InitAgentIN3cub18CUB_300001_SM_100024ReduceByKeyScanTileStateI5VoxeliLb0EEEiPiEEJSB_iSC_EEEvDpT0_,"ax",@progbits
	.align	128
        .global         _ZN6thrust24THRUST_300001_SM_1000_NS8cuda_cub4core6detail13_kernel_agentINS1_15__reduce_by_key9InitAgentIN3cub18CUB_300001_SM_100024ReduceByKeyScanTileStateI5VoxeliLb0EEEiPiEEJSB_iSC_EEEvDpT0_
        .type           _ZN6thrust24THRUST_300001_SM_1000_NS8cuda_cub4core6detail13_kernel_agentINS1_15__reduce_by_key9InitAgentIN3cub18CUB_300001_SM_100024ReduceByKeyScanTileStateI5VoxeliLb0EEEiPiEEJSB_iSC_EEEvDpT0_,@function
        .size           _ZN6thrust24THRUST_300001_SM_1000_NS8cuda_cub4core6detail13_kernel_agentINS1_15__reduce_by_key9InitAgentIN3cub18CUB_300001_SM_100024ReduceByKeyScanTileStateI5VoxeliLb0EEEiPiEEJSB_iSC_EEEvDpT0_,(.L_x_915 - _ZN6thrust24THRUST_300001_SM_1000_NS8cuda_cub4core6detail13_kernel_agentINS1_15__reduce_by_key9InitAgentIN3cub18CUB_300001_SM_100024ReduceByKeyScanTileStateI5VoxeliLb0EEEiPiEEJSB_iSC_EEEvDpT0_)
        .other          _ZN6thrust24THRUST_300001_SM_1000_NS8cuda_cub4core6detail13_kernel_agentINS1_15__reduce_by_key9InitAgentIN3cub18CUB_300001_SM_100024ReduceByKeyScanTileStateI5VoxeliLb0EEEiPiEEJSB_iSC_EEEvDpT0_,@"STO_CUDA_ENTRY STV_DEFAULT"
_ZN6thrust24THRUST_300001_SM_1000_NS8cuda_cub4core6detail13_kernel_agentINS1_15__reduce_by_key9InitAgentIN3cub18CUB_300001_SM_100024ReduceByKeyScanTileStateI5VoxeliLb0EEEiPiEEJSB_iSC_EEEvDpT0_:
.text._ZN6thrust24THRUST_300001_SM_1000_NS8cuda_cub4core6detail13_kernel_agentINS1_15__reduce_by_key9InitAgentIN3cub18CUB_300001_SM_100024ReduceByKeyScanTileStateI5VoxeliLb0EEEiPiEEJSB_iSC_EEEvDpT0_:
        /* <DEDUP_REMOVED lines=20> */
[----:B0-----:R-:W-:Y:S01]  /*0140*/  STG.E desc[UR4][R2.64], RZ ;  /* 0x000000ff02007986 */ /* 0x001fe2000c101904 */
[----:B------:R-:W-:Y:S05]  /*0150*/  EXIT ;  /* 0x000000000000794d */ /* 0x000fea0003800000 */
.L_x_910:
        /* <DEDUP_REMOVED lines=10> */
.L_x_915:


//--------------------- .nv.shared._ZN3cub18CUB_300001_SM_10006detail11EmptyKernelIvEEvv --------------------------
	.section	.nv.shared._ZN3cub18CUB_300001_SM_10006detail11EmptyKernelIvEEvv,"aw",@nobits
	.sectionflags	@""
	.align	16
	.zero		1024


//--------------------- .nv.shared.reserved.0     --------------------------
	.section	.nv.shared.reserved.0,"aw",@nobits
	.weak		__nv_reservedSMEM_offset_0_alias
	.size		__nv_reservedSMEM_offset_0_alias, 0, 64
	.other		__nv_reservedSMEM_offset_0_alias,@"STO_CUDA_RESERVED_SHARED STV_DEFAULT"
__nv_reservedSMEM_offset_0_alias:
	.zero		0
	.zero		64


//--------------------- .nv.global                --------------------------
	.section	.nv.global,"aw",@nobits
.nv.global:
	.type		_ZN34_INTERNAL_c1c96fdc_4_k_cu_45fdf2946thrust24THRUST_300001_SM_1000_NS12placeholders2_8E,@object
	.size		_ZN34_INTERNAL_c1c96fdc_4_k_cu_45fdf2946thrust24THRUST_300001_SM_1000_NS12placeholders2_8E,(_ZN34_INTERNAL_c1c96fdc_4_k_cu_45fdf2944cuda3std3__436_GLOBAL__N__c1c96fdc_4_k_cu_45fdf2946ignoreE - _ZN34_INTERNAL_c1c96fdc_4_k_cu_45fdf2946thrust24THRUST_300001_SM_1000_NS12placeholders2_8E)
_ZN34_INTERNAL_c1c96fdc_4_k_cu_45fdf2946thrust24THRUST_300001_SM_1000_NS12placeholders2_8E:
	.zero		1
	.type		_ZN34_INTERNAL_c1c96fdc_4_k_cu_45fdf2944cuda3std3__436_GLOBAL__N__c1c96fdc_4_k_cu_45fdf2946ignoreE,@object
	.size		_ZN34_INTERNAL_c1c96fdc_4_k_cu_45fdf2944cuda3std3__436_GLOBAL__N__c1c96fdc_4_k_cu_45fdf2946ignoreE,(_ZN34_INTERNAL_c1c96fdc_4_k_cu_45fdf2944cuda3std6ranges3__45__cpo4dataE - _ZN34_INTERNAL_c1c96fdc_4_k_cu_45fdf2944cuda3std3__436_GLOBAL__N__c1c96fdc_4_k_cu_45fdf2946ignoreE)
_ZN34_INTERNAL_c1c96fdc_4_k_cu_45fdf2944cuda3std3__436_GLOBAL__N__c1c96fdc_4_k_cu_45fdf2946ignoreE:
	.zero		1
	.type		_ZN34_INTERNAL_c1c96fdc_4_k_cu_45fdf2944cuda3std6ranges3__45__cpo4dataE,@object
	.size		_ZN34_INTERNAL_c1c96fdc_4_k_cu_45fdf2944cuda3std6ranges3__45__cpo4dataE,(_ZN34_INTERNAL_c1c96fdc_4_k_cu_45fdf2946thrust24THRUST_300001_SM_1000_NS6system3cpp3parE - _ZN34_INTERNAL_c1c96fdc_4_k_cu_45fdf2944cuda3std6ranges3__45__cpo4dataE)
_ZN34_INTERNAL_c1c96fdc_4_k_cu_45fdf2944cuda3std6ranges3__45__cpo4dataE:
	.zero		1
	.type		_ZN34_INTERNAL_c1c96fdc_4_k_cu_45fdf2946thrust24THRUST_300001_SM_1000_NS6system3cpp3parE,@object
	.size		_ZN34_INTERNAL_c1c96fdc_4_k_cu_45fdf2946thrust24THRUST_300001_SM_1000_NS6system3cpp3parE,(_ZN34_INTERNAL_c1c96fdc_4_k_cu_45fdf2944cuda3std3__45__cpo5beginE - _ZN34_INTERNAL_c1c96fdc_4_k_cu_45fdf2946thrust24THRUST_300001_SM_1000_NS6system3cpp3parE)
_ZN34_INTERNAL_c1c96fdc_4_k_cu_45fdf2946thrust24THRUST_300001_SM_1000_NS6system3cpp3parE:
	.zero		1
	.type		_ZN34_INTERNAL_c1c96fdc_4_k_cu_45fdf2944cuda3std3__45__cpo5beginE,@object
	.size		_ZN34_INTERNAL_c1c96fdc_4_k_cu_45fdf2944cuda3std3__45__cpo5beginE,(_ZN34_INTERNAL_c1c96fdc_4_k_cu_45fdf2944cuda3std6ranges3__45__cpo5beginE - _ZN34_INTERNAL_c1c96fdc_4_k_cu_45fdf2944cuda3std3__45__cpo5beginE)
_ZN34_INTERNAL_c1c96fdc_4_k_cu_45fdf2944cuda3std3__45__cpo5beginE:
	.zero		1
	.type		_ZN34_INTERNAL_c1c96fdc_4_k_cu_45fdf2944cuda3std6ranges3__45__cpo5beginE,@object
	.size		_ZN34_INTERNAL_c1c96fdc_4_k_cu_45fdf2944cuda3std6ranges3__45__cpo5beginE,(_ZN34_INTERNAL_c1c96fdc_4_k_cu_45fdf2946thrust24THRUST_300001_SM_1000_NS6deviceE - _ZN34_INTERNAL_c1c96fdc_4_k_cu_45fdf2944cuda3std6ranges3__45__cpo5beginE)
_ZN34_INTERNAL_c1c96fdc_4_k_cu_45fdf2944cuda3std6ranges3__45__cpo5beginE:
	.zero		1
	.type		_ZN34_INTERNAL_c1c96fdc_4_k_cu_45fdf2946thrust24THRUST_300001_SM_1000_NS6deviceE,@object
	.size		_ZN34_INTERNAL_c1c96fdc_4_k_cu_45fdf2946thrust24THRUST_300001_SM_1000_NS6deviceE,(_ZN34_INTERNAL_c1c96fdc_4_k_cu_45fdf2944cuda3std3__47nulloptE - _ZN34_INTERNAL_c1c96fdc_4_k_cu_45fdf2946thrust24THRUST_300001_SM_1000_NS6deviceE)
_ZN34_INTERNAL_c1c96fdc_4_k_cu_45fdf2946thrust24THRUST_300001_SM_1000_NS6deviceE:
	.zero		1
	.type		_ZN34_INTERNAL_c1c96fdc_4_k_cu_45fdf2944cuda3std3__47nulloptE,@object
	.size		_ZN34_INTERNAL_c1c96fdc_4_k_cu_45fdf2944cuda3std3__47nulloptE,(_ZN34_INTERNAL_c1c96fdc_4_k_cu_45fdf2944cuda3std6ranges3__45__cpo8distanceE - _ZN34_INTERNAL_c1c96fdc_4_k_cu_45fdf2944cuda3std3__47nulloptE)
_ZN34_INTERNAL_c1c96fdc_4_k_cu_45fdf2944cuda3std3__47nulloptE:
	.zero		1
	.type		_ZN34_INTERNAL_c1c96fdc_4_k_cu_45fdf2944cuda3std6ranges3__45__cpo8distanceE,@object
	.size		_ZN34_INTERNAL_c1c96fdc_4_k_cu_45fdf2944cuda3std6ranges3__45__cpo8distanceE,(_ZN34_INTERNAL_c1c96fdc_4_k_cu_45fdf2946thrust24THRUST_300001_SM_1000_NS12placeholders2_4E - _ZN34_INTERNAL_c1c96fdc_4_k_cu_45fdf2944cuda3std6ranges3__45__cpo8distanceE)
_ZN34_INTERNAL_c1c96fdc_4_k_cu_45fdf2944cuda3std6ranges3__45__cpo8distanceE:
	.zero		1
	.type		_ZN34_INTERNAL_c1c96fdc_4_k_cu_45fdf2946thrust24THRUST_300001_SM_1000_NS12placeholders2_4E,@object
	.size		_ZN34_INTERNAL_c1c96fdc_4_k_cu_45fdf2946thrust24THRUST_300001_SM_1000_NS12placeholders2_4E,(_ZN34_INTERNAL_c1c96fdc_4_k_cu_45fdf2944cuda3std3__45__cpo6rbeginE - _ZN34_INTERNAL_c1c96fdc_4_k_cu_45fdf2946thrust24THRUST_300001_SM_1000_NS12placeholders2_4E)
_ZN34_INTERNAL_c1c96fdc_4_k_cu_45fdf2946thrust24THRUST_300001_SM_1000_NS12placeholders2_4E:
	.zero		1
	.type		_ZN34_INTERNAL_c1c96fdc_4_k_cu_45fdf2944cuda3std3__45__cpo6rbeginE,@object
	.size		_ZN34_INTERNAL_c1c96fdc_4_k_cu_45fdf2944cuda3std3__45__cpo6rbeginE,(_ZN34_INTERNAL_c1c96fdc_4_k_cu_45fdf2944cuda3std6ranges3__45__cpo7advanceE - _ZN34_INTERNAL_c1c96fdc_4_k_cu_45fdf2944cuda3std3__45__cpo6rbeginE)
_ZN34_INTERNAL_c1c96fdc_4_k_cu_45fdf2944cuda3std3__45__cpo6rbeginE:
	.zero		1
	.type		_ZN34_INTERNAL_c1c96fdc_4_k_cu_45fdf2944cuda3std6ranges3__45__cpo7advanceE,@object
	.size		_ZN34_INTERNAL_c1c96fdc_4_k_cu_45fdf2944cuda3std6ranges3__45__cpo7advanceE,(_ZN34_INTERNAL_c1c96fdc_4_k_cu_45fdf2946thrust24THRUST_300001_SM_1000_NS12placeholders3_10E - _ZN34_INTERNAL_c1c96fdc_4_k_cu_45fdf2944cuda3std6ranges3__45__cpo7advanceE)
_ZN34_INTERNAL_c1c96fdc_4_k_cu_45fdf2944cuda3std6ranges3__45__cpo7advanceE:
	.zero		1
	.type		_ZN34_INTERNAL_c1c96fdc_4_k_cu_45fdf2946thrust24THRUST_300001_SM_1000_NS12placeholders3_10E,@object
	.size		_ZN34_INTERNAL_c1c96fdc_4_k_cu_45fdf2946thrust24THRUST_300001_SM_1000_NS12placeholders3_10E,(_ZN34_INTERNAL_c1c96fdc_4_k_cu_45fdf2944cuda3std3__48in_placeE - _ZN34_INTERNAL_c1c96fdc_4_k_cu_45fdf2946thrust24THRUST_300001_SM_1000_NS12placeholders3_10E)
_ZN34_INTERNAL_c1c96fdc_4_k_cu_45fdf2946thrust24THRUST_300001_SM_1000_NS12placeholders3_10E:
	.zero		1
	.type		_ZN34_INTERNAL_c1c96fdc_4_k_cu_45fdf2944cuda3std3__48in_placeE,@object
	.size		_ZN34_INTERNAL_c1c96fdc_4_k_cu_45fdf2944cuda3std3__48in_placeE,(_ZN34_INTERNAL_c1c96fdc_4_k_cu_45fdf2944cuda3std6ranges3__45__cpo4sizeE - _ZN34_INTERNAL_c1c96fdc_4_k_cu_45fdf2944cuda3std3__48in_placeE)
_ZN34_INTERNAL_c1c96fdc_4_k_cu_45fdf2944cuda3std3__48in_placeE:
	.zero		1
	.type		_ZN34_INTERNAL_c1c96fdc_4_k_cu_45fdf2944cuda3std6ranges3__45__cpo4sizeE,@object
	.size		_ZN34_INTERNAL_c1c96fdc_4_k_cu_45fdf2944cuda3std6ranges3__45__cpo4sizeE,(_ZN34_INTERNAL_c1c96fdc_4_k_cu_45fdf2946thrust24THRUST_300001_SM_1000_NS12placeholders2_2E - _ZN34_INTERNAL_c1c96fdc_4_k_cu_45fdf2944cuda3std6ranges3__45__cpo4sizeE)
_ZN34_INTERNAL_c1c96fdc_4_k_cu_45fdf2944cuda3std6ranges3__45__cpo4sizeE:
	.zero		1
	.type		_ZN34_INTERNAL_c1c96fdc_4_k_cu_45fdf2946thrust24THRUST_300001_SM_1000_NS12placeholders2_2E,@object
	.size		_ZN34_INTERNAL_c1c96fdc_4_k_cu_45fdf2946thrust24THRUST_300001_SM_1000_NS12placeholders2_2E,(_ZN34_INTERNAL_c1c96fdc_4_k_cu_45fdf2944cuda3std3__45__cpo6cbeginE - _ZN34_INTERNAL_c1c96fdc_4_k_cu_45fdf2946thrust24THRUST_300001_SM_1000_NS12placeholders2_2E)
_ZN34_INTERNAL_c1c96fdc_4_k_cu_45fdf2946thrust24THRUST_300001_SM_1000_NS12placeholders2_2E:
	.zero		1
	.type		_ZN34_INTERNAL_c1c96fdc_4_k_cu_45fdf2944cuda3std3__45__cpo6cbeginE,@object
	.size		_ZN34_INTERNAL_c1c96fdc_4_k_cu_45fdf2944cuda3std3__45__cpo6cbeginE,(_ZN34_INTERNAL_c1c96fdc_4_k_cu_45fdf2944cuda3std6ranges3__45__cpo6cbeginE - _ZN34_INTERNAL_c1c96fdc_4_k_cu_45fdf2944cuda3std3__45__cpo6cbeginE)
_ZN34_INTERNAL_c1c96fdc_4_k_cu_45fdf2944cuda3std3__45__cpo6cbeginE:
	.zero		1
	.type		_ZN34_INTERNAL_c1c96fdc_4_k_cu_45fdf2944cuda3std6ranges3__45__cpo6cbeginE,@object
	.size		_ZN34_INTERNAL_c1c96fdc_4_k_cu_45fdf2944cuda3std6ranges3__45__cpo6cbeginE,(_ZN34_INTERNAL_c1c96fdc_4_k_cu_45fdf2946thrust24THRUST_300001_SM_1000_NS12placeholders2_6E - _ZN34_INTERNAL_c1c96fdc_4_k_cu_45fdf2944cuda3std6ranges3__45__cpo6cbeginE)
_ZN34_INTERNAL_c1c96fdc_4_k_cu_45fdf2944cuda3std6ranges3__45__cpo6cbeginE:
	.zero		1
	.type		_ZN34_INTERNAL_c1c96fdc_4_k_cu_45fdf2946thrust24THRUST_300001_SM_1000_NS12placeholders2_6E,@object
	.size		_ZN34_INTERNAL_c1c96fdc_4_k_cu_45fdf2946thrust24THRUST_300001_SM_1000_NS12placeholders2_6E,(_ZN34_INTERNAL_c1c96fdc_4_k_cu_45fdf2944cuda3std3__45__cpo7crbeginE - _ZN34_INTERNAL_c1c96fdc_4_k_cu_45fdf2946thrust24THRUST_300001_SM_1000_NS12placeholders2_6E)
_ZN34_INTERNAL_c1c96fdc_4_k_cu_45fdf2946thrust24THRUST_300001_SM_1000_NS12placeholders2_6E:
	.zero		1
	.type		_ZN34_INTERNAL_c1c96fdc_4_k_cu_45fdf2944cuda3std3__45__cpo7crbeginE,@object
	.size		_ZN34_INTERNAL_c1c96fdc_4_k_cu_45fdf2944cuda3std3__45__cpo7crbeginE,(_ZN34_INTERNAL_c1c96fdc_4_k_cu_45fdf2944cuda3std6ranges3__45__cpo4nextE - _ZN34_INTERNAL_c1c96fdc_4_k_cu_45fdf2944cuda3std3__45__cpo7crbeginE)
_ZN34_INTERNAL_c1c96fdc_4_k_cu_45fdf2944cuda3std3__45__cpo7crbeginE:
	.zero		1
	.type		_ZN34_INTERNAL_c1c96fdc_4_k_cu_45fdf2944cuda3std6ranges3__45__cpo4nextE,@object
	.size		_ZN34_INTERNAL_c1c96fdc_4_k_cu_45fdf2944cuda3std6ranges3__45__cpo4nextE,(_ZN34_INTERNAL_c1c96fdc_4_k_cu_45fdf2944cuda3std6ranges3__45__cpo4swapE - _ZN34_INTERNAL_c1c96fdc_4_k_cu_45fdf2944cuda3std6ranges3__45__cpo4nextE)
_ZN34_INTERNAL_c1c96fdc_4_k_cu_45fdf2944cuda3std6ranges3__45__cpo4nextE:
	.zero		1
	.type		_ZN34_INTERNAL_c1c96fdc_4_k_cu_45fdf2944cuda3std6ranges3__45__cpo4swapE,@object
	.size		_ZN34_INTERNAL_c1c96fdc_4_k_cu_45fdf2944cuda3std6ranges3__45__cpo4swapE,(_ZN34_INTERNAL_c1c96fdc_4_k_cu_45fdf2946thrust24THRUST_300001_SM_1000_NS8cuda_cub10par_nosyncE - _ZN34_INTERNAL_c1c96fdc_4_k_cu_45fdf2944cuda3std6ranges3__45__cpo4swapE)
_ZN34_INTERNAL_c1c96fdc_4_k_cu_45fdf2944cuda3std6ranges3__45__cpo4swapE:
	.zero		1
	.type		_ZN34_INTERNAL_c1c96fdc_4_k_cu_45fdf2946thrust24THRUST_300001_SM_1000_NS8cuda_cub10par_nosyncE,@object
	.size		_ZN34_INTERNAL_c1c96fdc_4_k_cu_45fdf2946thrust24THRUST_300001_SM_1000_NS8cuda_cub10par_nosyncE,(_ZN34_INTERNAL_c1c96fdc_4_k_cu_45fdf2946thrust24THRUST_300001_SM_1000_NS3seqE - _ZN34_INTERNAL_c1c96fdc_4_k_cu_45fdf2946thrust24THRUST_300001_SM_1000_NS8cuda_cub10par_nosyncE)
_ZN34_INTERNAL_c1c96fdc_4_k_cu_45fdf2946thrust24THRUST_300001_SM_1000_NS8cuda_cub10par_nosyncE:
	.zero		1
	.type		_ZN34_INTERNAL_c1c96fdc_4_k_cu_45fdf2946thrust24THRUST_300001_SM_1000_NS3seqE,@object
	.size		_ZN34_INTERNAL_c1c96fdc_4_k_cu_45fdf2946thrust24THRUST_300001_SM_1000_NS3seqE,(_ZN34_INTERNAL_c1c96fdc_4_k_cu_45fdf2944cuda3std3__420unreachable_sentinelE - _ZN34_INTERNAL_c1c96fdc_4_k_cu_45fdf2946thrust24THRUST_300001_SM_1000_NS3seqE)
_ZN34_INTERNAL_c1c96fdc_4_k_cu_45fdf2946thrust24THRUST_300001_SM_1000_NS3seqE:
	.zero		1
	.type		_ZN34_INTERNAL_c1c96fdc_4_k_cu_45fdf2944cuda3std3__420unreachable_sentinelE,@object
	.size		_ZN34_INTERNAL_c1c96fdc_4_k_cu_45fdf2944cuda3std3__420unreachable_sentinelE,(_ZN34_INTERNAL_c1c96fdc_4_k_cu_45fdf2944cuda3std6ranges3__45__cpo5ssizeE - _ZN34_INTERNAL_c1c96fdc_4_k_cu_45fdf2944cuda3std3__420unreachable_sentinelE)
_ZN34_INTERNAL_c1c96fdc_4_k_cu_45fdf2944cuda3std3__420unreachable_sentinelE:
	.zero		1
	.type		_ZN34_INTERNAL_c1c96fdc_4_k_cu_45fdf2944cuda3std6ranges3__45__cpo5ssizeE,@object
	.size		_ZN34_INTERNAL_c1c96fdc_4_k_cu_45fdf2944cuda3std6ranges3__45__cpo5ssizeE,(_ZN34_INTERNAL_c1c96fdc_4_k_cu_45fdf2946thrust24THRUST_300001_SM_1000_NS12placeholders2_3E - _ZN34_INTERNAL_c1c96fdc_4_k_cu_45fdf2944cuda3std6ranges3__45__cpo5ssizeE)
_ZN34_INTERNAL_c1c96fdc_4_k_cu_45fdf2944cuda3std6ranges3__45__cpo5ssizeE:
	.zero		1
	.type		_ZN34_INTERNAL_c1c96fdc_4_k_cu_45fdf2946thrust24THRUST_300001_SM_1000_NS12placeholders2_3E,@object
	.size		_ZN34_INTERNAL_c1c96fdc_4_k_cu_45fdf2946thrust24THRUST_300001_SM_1000_NS12placeholders2_3E,(_ZN34_INTERNAL_c1c96fdc_4_k_cu_45fdf2944cuda3std3__45__cpo4cendE - _ZN34_INTERNAL_c1c96fdc_4_k_cu_45fdf2946thrust24THRUST_300001_SM_1000_NS12placeholders2_3E)
_ZN34_INTERNAL_c1c96fdc_4_k_cu_45fdf2946thrust24THRUST_300001_SM_1000_NS12placeholders2_3E:
	.zero		1
	.type		_ZN34_INTERNAL_c1c96fdc_4_k_cu_45fdf2944cuda3std3__45__cpo4cendE,@object
	.size		_ZN34_INTERNAL_c1c96fdc_4_k_cu_45fdf2944cuda3std3__45__cpo4cendE,(_ZN34_INTERNAL_c1c96fdc_4_k_cu_45fdf2944cuda3std6ranges3__45__cpo4cendE - _ZN34_INTERNAL_c1c96fdc_4_k_cu_45fdf2944cuda3std3__45__cpo4cendE)
_ZN34_INTERNAL_c1c96fdc_4_k_cu_45fdf2944cuda3std3__45__cpo4cendE:
	.zero		1
	.type		_ZN34_INTERNAL_c1c96fdc_4_k_cu_45fdf2944cuda3std6ranges3__45__cpo4cendE,@object
	.size		_ZN34_INTERNAL_c1c96fdc_4_k_cu_45fdf2944cuda3std6ranges3__45__cpo4cendE,(_ZN34_INTERNAL_c1c96fdc_4_k_cu_45fdf2946thrust24THRUST_300001_SM_1000_NS12placeholders2_7E - _ZN34_INTERNAL_c1c96fdc_4_k_cu_45fdf2944cuda3std6ranges3__45__cpo4cendE)
_ZN34_INTERNAL_c1c96fdc_4_k_cu_45fdf2944cuda3std6ranges3__45__cpo4cendE:
	.zero		1
	.type		_ZN34_INTERNAL_c1c96fdc_4_k_cu_45fdf2946thrust24THRUST_300001_SM_1000_NS12placeholders2_7E,@object
	.size		_ZN34_INTERNAL_c1c96fdc_4_k_cu_45fdf2946thrust24THRUST_300001_SM_1000_NS12placeholders2_7E,(_ZN34_INTERNAL_c1c96fdc_4_k_cu_45fdf2944cuda3std3__45__cpo5crendE - _ZN34_INTERNAL_c1c96fdc_4_k_cu_45fdf2946thrust24THRUST_300001_SM_1000_NS12placeholders2_7E)
_ZN34_INTERNAL_c1c96fdc_4_k_cu_45fdf2946thrust24THRUST_300001_SM_1000_NS12placeholders2_7E:
	.zero		1
	.type		_ZN34_INTERNAL_c1c96fdc_4_k_cu_45fdf2944cuda3std3__45__cpo5crendE,@object
	.size		_ZN34_INTERNAL_c1c96fdc_4_k_cu_45fdf2944cuda3std3__45__cpo5crendE,(_ZN34_INTERNAL_c1c96fdc_4_k_cu_45fdf2944cuda3std6ranges3__45__cpo4prevE - _ZN34_INTERNAL_c1c96fdc_4_k_cu_45fdf2944cuda3std3__45__cpo5crendE)
_ZN34_INTERNAL_c1c96fdc_4_k_cu_45fdf2944cuda3std3__45__cpo5crendE:
	.zero		1
	.type		_ZN34_INTERNAL_c1c96fdc_4_k_cu_45fdf2944cuda3std6ranges3__45__cpo4prevE,@object
	.size		_ZN34_INTERNAL_c1c96fdc_4_k_cu_45fdf2944cuda3std6ranges3__45__cpo4prevE,(_ZN34_INTERNAL_c1c96fdc_4_k_cu_45fdf2944cuda3std6ranges3__45__cpo9iter_moveE - _ZN34_INTERNAL_c1c96fdc_4_k_cu_45fdf2944cuda3std6ranges3__45__cpo4prevE)
_ZN34_INTERNAL_c1c96fdc_4_k_cu_45fdf2944cuda3std6ranges3__45__cpo4prevE:
	.zero		1
	.type		_ZN34_INTERNAL_c1c96fdc_4_k_cu_45fdf2944cuda3std6ranges3__45__cpo9iter_moveE,@object
	.size		_ZN34_INTERNAL_c1c96fdc_4_k_cu_45fdf2944cuda3std6ranges3__45__cpo9iter_moveE,(_ZN34_INTERNAL_c1c96fdc_4_k_cu_45fdf2946thrust24THRUST_300001_SM_1000_NS6system6detail10sequential3seqE - _ZN34_INTERNAL_c1c96fdc_4_k_cu_45fdf2944cuda3std6ranges3__45__cpo9iter_moveE)
_ZN34_INTERNAL_c1c96fdc_4_k_cu_45fdf2944cuda3std6ranges3__45__cpo9iter_moveE:
	.zero		1
	.type		_ZN34_INTERNAL_c1c96fdc_4_k_cu_45fdf2946thrust24THRUST_300001_SM_1000_NS6system6detail10sequential3seqE,@object
	.size		_ZN34_INTERNAL_c1c96fdc_4_k_cu_45fdf2946thrust24THRUST_300001_SM_1000_NS6system6detail10sequential3seqE,(_ZN34_INTERNAL_c1c96fdc_4_k_cu_45fdf2946thrust24THRUST_300001_SM_1000_NS12placeholders2_9E - _ZN34_INTERNAL_c1c96fdc_4_k_cu_45fdf2946thrust24THRUST_300001_SM_1000_NS6system6detail10sequential3seqE)
_ZN34_INTERNAL_c1c96fdc_4_k_cu_45fdf2946thrust24THRUST_300001_SM_1000_NS6system6detail10sequential3seqE:
	.zero		1
	.type		_ZN34_INTERNAL_c1c96fdc_4_k_cu_45fdf2946thrust24THRUST_300001_SM_1000_NS12placeholders2_9E,@object
	.size		_ZN34_INTERNAL_c1c96fdc_4_k_cu_45fdf2946thrust24THRUST_300001_SM_1000_NS12placeholders2_9E,(_ZN34_INTERNAL_c1c96fdc_4_k_cu_45fdf2944cuda3std3__419piecewise_constructE - _ZN34_INTERNAL_c1c96fdc_4_k_cu_45fdf2946thrust24THRUST_300001_SM_1000_NS12placeholders2_9E)
_ZN34_INTERNAL_c1c96fdc_4_k_cu_45fdf2946thrust24THRUST_300001_SM_1000_NS12placeholders2_9E:
	.zero		1
	.type		_ZN34_INTERNAL_c1c96fdc_4_k_cu_45fdf2944cuda3std3__419piecewise_constructE,@object
	.size		_ZN34_INTERNAL_c1c96fdc_4_k_cu_45fdf2944cuda3std3__419piecewise_constructE,(_ZN34_INTERNAL_c1c96fdc_4_k_cu_45fdf2944cuda3std6ranges3__45__cpo5cdataE - _ZN34_INTERNAL_c1c96fdc_4_k_cu_45fdf2944cuda3std3__419piecewise_constructE)
_ZN34_INTERNAL_c1c96fdc_4_k_cu_45fdf2944cuda3std3__419piecewise_constructE:
	.zero		1
	.type		_ZN34_INTERNAL_c1c96fdc_4_k_cu_45fdf2944cuda3std6ranges3__45__cpo5cdataE,@object
	.size		_ZN34_INTERNAL_c1c96fdc_4_k_cu_45fdf2944cuda3std6ranges3__45__cpo5cdataE,(_ZN34_INTERNAL_c1c96fdc_4_k_cu_45fdf2946thrust24THRUST_300001_SM_1000_NS12placeholders2_1E - _ZN34_INTERNAL_c1c96fdc_4_k_cu_45fdf2944cuda3std6ranges3__45__cpo5cdataE)
_ZN34_INTERNAL_c1c96fdc_4_k_cu_45fdf2944cuda3std6ranges3__45__cpo5cdataE:
	.zero		1
	.type		_ZN34_INTERNAL_c1c96fdc_4_k_cu_45fdf2946thrust24THRUST_300001_SM_1000_NS12placeholders2_1E,@object
	.size		_ZN34_INTERNAL_c1c96fdc_4_k_cu_45fdf2946thrust24THRUST_300001_SM_1000_NS12placeholders2_1E,(_ZN34_INTERNAL_c1c96fdc_4_k_cu_45fdf2944cuda3std3__45__cpo3endE - _ZN34_INTERNAL_c1c96fdc_4_k_cu_45fdf2946thrust24THRUST_300001_SM_1000_NS12placeholders2_1E)
_ZN34_INTERNAL_c1c96fdc_4_k_cu_45fdf2946thrust24THRUST_300001_SM_1000_NS12placeholders2_1E:
	.zero		1
	.type		_ZN34_INTERNAL_c1c96fdc_4_k_cu_45fdf2944cuda3std3__45__cpo3endE,@object
	.size		_ZN34_INTERNAL_c1c96fdc_4_k_cu_45fdf2944cuda3std3__45__cpo3endE,(_ZN34_INTERNAL_c1c96fdc_4_k_cu_45fdf2944cuda3std6ranges3__45__cpo3endE - _ZN34_INTERNAL_c1c96fdc_4_k_cu_45fdf2944cuda3std3__45__cpo3endE)
_ZN34_INTERNAL_c1c96fdc_4_k_cu_45fdf2944cuda3std3__45__cpo3endE:
	.zero		1
	.type		_ZN34_INTERNAL_c1c96fdc_4_k_cu_45fdf2944cuda3std6ranges3__45__cpo3endE,@object
	.size		_ZN34_INTERNAL_c1c96fdc_4_k_cu_45fdf2944cuda3std6ranges3__45__cpo3endE,(_ZN34_INTERNAL_c1c96fdc_4_k_cu_45fdf2946thrust24THRUST_300001_SM_1000_NS12placeholders2_5E - _ZN34_INTERNAL_c1c96fdc_4_k_cu_45fdf2944cuda3std6ranges3__45__cpo3endE)
_ZN34_INTERNAL_c1c96fdc_4_k_cu_45fdf2944cuda3std6ranges3__45__cpo3endE:
	.zero		1
	.type		_ZN34_INTERNAL_c1c96fdc_4_k_cu_45fdf2946thrust24THRUST_300001_SM_1000_NS12placeholders2_5E,@object
	.size		_ZN34_INTERNAL_c1c96fdc_4_k_cu_45fdf2946thrust24THRUST_300001_SM_1000_NS12placeholders2_5E,(_ZN34_INTERNAL_c1c96fdc_4_k_cu_45fdf2944cuda3std3__45__cpo4rendE - _ZN34_INTERNAL_c1c96fdc_4_k_cu_45fdf2946thrust24THRUST_300001_SM_1000_NS12placeholders2_5E)
_ZN34_INTERNAL_c1c96fdc_4_k_cu_45fdf2946thrust24THRUST_300001_SM_1000_NS12placeholders2_5E:
	.zero		1
	.type		_ZN34_INTERNAL_c1c96fdc_4_k_cu_45fdf2944cuda3std3__45__cpo4rendE,@object
	.size		_ZN34_INTERNAL_c1c96fdc_4_k_cu_45fdf2944cuda3std3__45__cpo4rendE,(_ZN34_INTERNAL_c1c96fdc_4_k_cu_45fdf2944cuda3std6ranges3__45__cpo9iter_swapE - _ZN34_INTERNAL_c1c96fdc_4_k_cu_45fdf2944cuda3std3__45__cpo4rendE)
_ZN34_INTERNAL_c1c96fdc_4_k_cu_45fdf2944cuda3std3__45__cpo4rendE:
	.zero		1
	.type		_ZN34_INTERNAL_c1c96fdc_4_k_cu_45fdf2944cuda3std6ranges3__45__cpo9iter_swapE,@object
	.size		_ZN34_INTERNAL_c1c96fdc_4_k_cu_45fdf2944cuda3std6ranges3__45__cpo9iter_swapE,(_ZN34_INTERNAL_c1c96fdc_4_k_cu_45fdf2944cuda3std3__48unexpectE - _ZN34_INTERNAL_c1c96fdc_4_k_cu_45fdf2944cuda3std6ranges3__45__cpo9iter_swapE)
_ZN34_INTERNAL_c1c96fdc_4_k_cu_45fdf2944cuda3std6ranges3__45__cpo9iter_swapE:
	.zero		1
	.type		_ZN34_INTERNAL_c1c96fdc_4_k_cu_45fdf2944cuda3std3__48unexpectE,@object
	.size		_ZN34_INTERNAL_c1c96fdc_4_k_cu_45fdf2944cuda3std3__48unexpectE,(_ZN34_INTERNAL_c1c96fdc_4_k_cu_45fdf2946thrust24THRUST_300001_SM_1000_NS8cuda_cub3parE - _ZN34_INTERNAL_c1c96fdc_4_k_cu_45fdf2944cuda3std3__48unexpectE)
_ZN34_INTERNAL_c1c96fdc_4_k_cu_45fdf2944cuda3std3__48unexpectE:
	.zero		1
	.type		_ZN34_INTERNAL_c1c96fdc_4_k_cu_45fdf2946thrust24THRUST_300001_SM_1000_NS8cuda_cub3parE,@object
	.size		_ZN34_INTERNAL_c1c96fdc_4_k_cu_45fdf2946thrust24THRUST_300001_SM_1000_NS8cuda_cub3parE,(.L_29 - _ZN34_INTERNAL_c1c96fdc_4_k_cu_45fdf2946thrust24THRUST_300001_SM_1000_NS8cuda_cub3parE)
_ZN34_INTERNAL_c1c96fdc_4_k_cu_45fdf2946thrust24THRUST_300001_SM_1000_NS8cuda_cub3parE:
	.zero		1
.L_29:


//--------------------- .nv.shared._ZN6thrust24THRUST_300001_SM_1000_NS8cuda_cub4core6detail13_kernel_agentINS1_15__reduce_by_key16ReduceByKeyAgentINS0_10device_ptrIiEENS7_I5VoxelEES8_SA_N4cuda3std3__48equal_toIiEENSD_4plusIS9_EEPllEEJS8_SA_S8_SA_SI_N3cub18CUB_300001_SM_100024ReduceByKeyScanTileStateIS9_lLb0EEESF_SH_llEEEvDpT0_ --------------------------
	.section	.nv.shared._ZN6thrust24THRUST_300001_SM_1000_NS8cuda_cub4core6detail13_kernel_agentINS1_15__reduce_by_key16ReduceByKeyAgentINS0_10device_ptrIiEENS7_I5VoxelEES8_SA_N4cuda3std3__48equal_toIiEENSD_4plusIS9_EEPllEEJS8_SA_S8_SA_SI_N3cub18CUB_300001_SM_100024ReduceByKeyScanTileStateIS9_lLb0EEESF_SH_llEEEvDpT0_,"aw",@nobits
	.sectionflags	@""
	.align	16
	.zero		1024


//--------------------- .nv.shared._ZN6thrust24THRUST_300001_SM_1000_NS8cuda_cub4core6detail13_kernel_agentINS1_15__reduce_by_key9InitAgentIN3cub18CUB_300001_SM_100024ReduceByKeyScanTileStateI5VoxellLb0EEElPlEEJSB_lSC_EEEvDpT0_ --------------------------
	.section	.nv.shared._ZN6thrust24THRUST_300001_SM_1000_NS8cuda_cub4core6detail13_kernel_agentINS1_15__reduce_by_key9InitAgentIN3cub18CUB_300001_SM_100024ReduceByKeyScanTileStateI5VoxellLb0EEElPlEEJSB_lSC_EEEvDpT0_,"aw",@nobits
	.sectionflags	@""
	.align	16
	.zero		1024


//--------------------- .nv.shared._ZN6thrust24THRUST_300001_SM_1000_NS8cuda_cub4core6detail13_kernel_agentINS1_15__reduce_by_key16ReduceByKeyAgentINS0_10device_ptrIiEENS7_I5VoxelEES8_SA_N4cuda3std3__48equal_toIiEENSD_4plusIS9_EEPiiEEJS8_SA_S8_SA_SI_N3cub18CUB_300001_SM_100024ReduceByKeyScanTileStateIS9_iLb0EEESF_SH_iiEEEvDpT0_ --------------------------
	.section	.nv.shared._ZN6thrust24THRUST_300001_SM_1000_NS8cuda_cub4core6detail13_kernel_agentINS1_15__reduce_by_key16ReduceByKeyAgentINS0_10device_ptrIiEENS7_I5VoxelEES8_SA_N4cuda3std3__48equal_toIiEENSD_4plusIS9_EEPiiEEJS8_SA_S8_SA_SI_N3cub18CUB_300001_SM_100024ReduceByKeyScanTileStateIS9_iLb0EEESF_SH_iiEEEvDpT0_,"aw",@nobits
	.sectionflags	@""
	.align	16
	.zero		1024


//--------------------- .nv.shared._ZN6thrust24THRUST_300001_SM_1000_NS8cuda_cub4core6detail13_kernel_agentINS1_15__reduce_by_key9InitAgentIN3cub18CUB_300001_SM_100024ReduceByKeyScanTileStateI5VoxeliLb0EEEiPiEEJSB_iSC_EEEvDpT0_ --------------------------
	.section	.nv.shared._ZN6thrust24THRUST_300001_SM_1000_NS8cuda_cub4core6detail13_kernel_agentINS1_15__reduce_by_key9InitAgentIN3cub18CUB_300001_SM_100024ReduceByKeyScanTileStateI5VoxeliLb0EEEiPiEEJSB_iSC_EEEvDpT0_,"aw",@nobits
	.sectionflags	@""
	.align	16
	.zero		1024


//--------------------- .nv.constant0._ZN3cub18CUB_300001_SM_10006detail11EmptyKernelIvEEvv --------------------------
	.section	.nv.constant0._ZN3cub18CUB_300001_SM_10006detail11EmptyKernelIvEEvv,"a",@progbits
	.sectionflags	@""
	.align	4
.nv.constant0._ZN3cub18CUB_300001_SM_10006detail11EmptyKernelIvEEvv:
	.zero		896


//--------------------- .nv.constant0._ZN6thrust24THRUST_300001_SM_1000_NS8cuda_cub4core6detail13_kernel_agentINS1_15__reduce_by_key16ReduceByKeyAgentINS0_10device_ptrIiEENS7_I5VoxelEES8_SA_N4cuda3std3__48equal_toIiEENSD_4plusIS9_EEPllEEJS8_SA_S8_SA_SI_N3cub18CUB_300001_SM_100024ReduceByKeyScanTileStateIS9_lLb0EEESF_SH_llEEEvDpT0_ --------------------------
	.section	.nv.constant0._ZN6thrust24THRUST_300001_SM_1000_NS8cuda_cub4core6detail13_kernel_agentINS1_15__reduce_by_key16ReduceByKeyAgentINS0_10device_ptrIiEENS7_I5VoxelEES8_SA_N4cuda3std3__48equal_toIiEENSD_4plusIS9_EEPllEEJS8_SA_S8_SA_SI_N3cub18CUB_300001_SM_100024ReduceByKeyScanTileStateIS9_lLb0EEESF_SH_llEEEvDpT0_,"a",@progbits
	.sectionflags	@""
	.align	4
.nv.constant0._ZN6thrust24THRUST_300001_SM_1000_NS8cuda_cub4core6detail13_kernel_agentINS1_15__reduce_by_key16ReduceByKeyAgentINS0_10device_ptrIiEENS7_I5VoxelEES8_SA_N4cuda3std3__48equal_toIiEENSD_4plusIS9_EEPllEEJS8_SA_S8_SA_SI_N3cub18CUB_300001_SM_100024ReduceByKeyScanTileStateIS9_lLb0EEESF_SH_llEEEvDpT0_:
	.zero		984


//--------------------- .nv.constant0._ZN6thrust24THRUST_300001_SM_1000_NS8cuda_cub4core6detail13_kernel_agentINS1_15__reduce_by_key9InitAgentIN3cub18CUB_300001_SM_100024ReduceByKeyScanTileStateI5VoxellLb0EEElPlEEJSB_lSC_EEEvDpT0_ --------------------------
	.section	.nv.constant0._ZN6thrust24THRUST_300001_SM_1000_NS8cuda_cub4core6detail13_kernel_agentINS1_15__reduce_by_key9InitAgentIN3cub18CUB_300001_SM_100024ReduceByKeyScanTileStateI5VoxellLb0EEElPlEEJSB_lSC_EEEvDpT0_,"a",@progbits
	.sectionflags	@""
	.align	4
.nv.constant0._ZN6thrust24THRUST_300001_SM_1000_NS8cuda_cub4core6detail13_kernel_agentINS1_15__reduce_by_key9InitAgentIN3cub18CUB_300001_SM_100024ReduceByKeyScanTileStateI5VoxellLb0EEElPlEEJSB_lSC_EEEvDpT0_:
	.zero		936


//--------------------- .nv.constant0._ZN6thrust24THRUST_300001_SM_1000_NS8cuda_cub4core6detail13_kernel_agentINS1_15__reduce_by_key16ReduceByKeyAgentINS0_10device_ptrIiEENS7_I5VoxelEES8_SA_N4cuda3std3__48equal_toIiEENSD_4plusIS9_EEPiiEEJS8_SA_S8_SA_SI_N3cub18CUB_300001_SM_100024ReduceByKeyScanTileStateIS9_iLb0EEESF_SH_iiEEEvDpT0_ --------------------------
	.section	.nv.constant0._ZN6thrust24THRUST_300001_SM_1000_NS8cuda_cub4core6detail13_kernel_agentINS1_15__reduce_by_key16ReduceByKeyAgentINS0_10device_ptrIiEENS7_I5VoxelEES8_SA_N4cuda3std3__48equal_toIiEENSD_4plusIS9_EEPiiEEJS8_SA_S8_SA_SI_N3cub18CUB_300001_SM_100024ReduceByKeyScanTileStateIS9_iLb0EEESF_SH_iiEEEvDpT0_,"a",@progbits
	.sectionflags	@""
	.align	4
.nv.constant0._ZN6thrust24THRUST_300001_SM_1000_NS8cuda_cub4core6detail13_kernel_agentINS1_15__reduce_by_key16ReduceByKeyAgentINS0_10device_ptrIiEENS7_I5VoxelEES8_SA_N4cuda3std3__48equal_toIiEENSD_4plusIS9_EEPiiEEJS8_SA_S8_SA_SI_N3cub18CUB_300001_SM_100024ReduceByKeyScanTileStateIS9_iLb0EEESF_SH_iiEEEvDpT0_:
	.zero		972


//--------------------- .nv.constant0._ZN6thrust24THRUST_300001_SM_1000_NS8cuda_cub4core6detail13_kernel_agentINS1_15__reduce_by_key9InitAgentIN3cub18CUB_300001_SM_100024ReduceByKeyScanTileStateI5VoxeliLb0EEEiPiEEJSB_iSC_EEEvDpT0_ --------------------------
	.section	.nv.constant0._ZN6thrust24THRUST_300001_SM_1000_NS8cuda_cub4core6detail13_kernel_agentINS1_15__reduce_by_key9InitAgentIN3cub18CUB_300001_SM_100024ReduceByKeyScanTileStateI5VoxeliLb0EEEiPiEEJSB_iSC_EEEvDpT0_,"a",@progbits
	.sectionflags	@""
	.align	4
.nv.constant0._ZN6thrust24THRUST_300001_SM_1000_NS8cuda_cub4core6detail13_kernel_agentINS1_15__reduce_by_key9InitAgentIN3cub18CUB_300001_SM_100024ReduceByKeyScanTileStateI5VoxeliLb0EEEiPiEEJSB_iSC_EEEvDpT0_:
	.zero		936


//--------------------- SYMBOLS --------------------------

	.type		.nv.reservedSmem.offset0,@object
	.size		.nv.reservedSmem.offset0,0x4
	.type		.nv.reservedSmem.cap,@object
	.size		.nv.reservedSmem.cap,0x4
